def matmul_kernel(
    a_ptr,
    b_ptr,
    c_ptr,
    M,
    N,
    K,
    stride_am,
    stride_ak,
    stride_bk,
    stride_bn,
    stride_cm,
    stride_cn,
    BLOCK_M: tl.constexpr,
    BLOCK_N: tl.constexpr,
    BLOCK_K: tl.constexpr,
    GROUP_M: tl.constexpr,
):
    pid = tl.program_id(axis=0)
    num_pid_m = tl.cdiv(M, BLOCK_M)
    num_pid_n = tl.cdiv(N, BLOCK_N)
    num_pid_in_group = GROUP_M * num_pid_n
    group_id = pid // num_pid_in_group
    first_pid_m = group_id * GROUP_M
    group_size_m = min(num_pid_m - first_pid_m, GROUP_M)
    pid_m = first_pid_m + ((pid % num_pid_in_group) % group_size_m)
    pid_n = (pid % num_pid_in_group) // group_size_m

    offs_am = (pid_m * BLOCK_M + tl.arange(0, BLOCK_M)) % M
    offs_bn = (pid_n * BLOCK_N + tl.arange(0, BLOCK_N)) % N
    offs_k = tl.arange(0, BLOCK_K)
    a_ptrs = a_ptr + offs_am[:, None] * stride_am + offs_k[None, :] * stride_ak
    b_ptrs = b_ptr + offs_k[:, None] * stride_bk + offs_bn[None, :] * stride_bn

    acc = tl.zeros((BLOCK_M, BLOCK_N), dtype=tl.float32)
    for kk in range(0, tl.cdiv(K, BLOCK_K)):
        a = tl.load(a_ptrs, mask=offs_k[None, :] < K - kk * BLOCK_K, other=0.0)
        b = tl.load(b_ptrs, mask=offs_k[:, None] < K - kk * BLOCK_K, other=0.0)
        acc = tl.dot(a, b, acc)
        a_ptrs += BLOCK_K * stride_ak
        b_ptrs += BLOCK_K * stride_bk

    c = acc.to(c_ptr.dtype.element_ty)
    offs_cm = pid_m * BLOCK_M + tl.arange(0, BLOCK_M)
    offs_cn = pid_n * BLOCK_N + tl.arange(0, BLOCK_N)
    c_ptrs = c_ptr + offs_cm[:, None] * stride_cm + offs_cn[None, :] * stride_cn
    mask = (offs_cm[:, None] < M) & (offs_cn[None, :] < N)
    tl.store(c_ptrs, c, mask=mask)

# config = {"BLOCK_K": 64, "BLOCK_M": 128, "BLOCK_N": 512, "GROUP_M": 8, "arch": "sm_100", "dtype": "fp8e5m2", "num_ctas": 2, "num_stages": 3, "num_warps": 4}
# arch = sm_100


// ===== COMPILED SASS (sm_100a) =====

	.target	sm_100a

	.elftype	@"ET_EXEC"


//--------------------- .note.nv.tkinfo           --------------------------
	.section	.note.nv.tkinfo,"",@"SHT_NOTE"
	.sectionflags	@"SHF_NOTE_NV_TKINFO"
	.tkinfo
        /*0018*/ 	.word	0x00000081
        /*0030*/ 	.string	""
        /*0030*/ 	.string	"ptxas-blackwell"
        /*0030*/ 	.string	"Cuda compilation tools, release 12.9, V12.9.86"
        /*0030*/ 	.string	"Build cuda_12.9.r12.9/compiler.36037853_0"
        /*0030*/ 	.string	"-v  -suppress-debug-info  -lineinfo  -arch sm_100a "



//--------------------- .note.nv.cuver            --------------------------
	.section	.note.nv.cuver,"",@"SHT_NOTE"
	.sectionflags	@"SHF_NOTE_NV_CUVER"
        /*0018*/ 	.short	0x0001
        /*001a*/ 	.short	0x0064
        /*001c*/ 	.short	0x0001
        /*001e*/ 	.short	0x0000
        /*0020*/ 	.short	0x0001
        /*0022*/ 	.short	0x0000


//--------------------- .nv.info                  --------------------------
	.section	.nv.info,"",@"SHT_CUDA_INFO"
	.align	4


	//----- nvinfo : EIATTR_REGCOUNT
	.align		4
        /*0000*/ 	.byte	0x04, 0x2f
        /*0002*/ 	.short	(.L_4 - .L_3)
	.align		4
.L_3:
        /*0004*/ 	.word	index@(matmul_kernel)
        /*0008*/ 	.word	0x000000ff


	//----- nvinfo : EIATTR_FRAME_SIZE
	.align		4
.L_4:
        /*000c*/ 	.byte	0x04, 0x11
        /*000e*/ 	.short	(.L_6 - .L_5)
	.align		4
.L_5:
        /*0010*/ 	.word	index@($__internal_2_$__cuda_sm10x_tcgen05_guardrail_trap_unallocated_columns_being_dealloced)
        /*0014*/ 	.word	0x00000490


	//----- nvinfo : EIATTR_FRAME_SIZE
	.align		4
.L_6:
        /*0018*/ 	.byte	0x04, 0x11
        /*001a*/ 	.short	(.L_8 - .L_7)
	.align		4
.L_7:
        /*001c*/ 	.word	index@($__internal_1_$__cuda_sm10x_tcgen05_guardrail_trap_phase_invalid_during_alloc)
        /*0020*/ 	.word	0x00000490


	//----- nvinfo : EIATTR_FRAME_SIZE
	.align		4
.L_8:
        /*0024*/ 	.byte	0x04, 0x11
        /*0026*/ 	.short	(.L_10 - .L_9)
	.align		4
.L_9:
        /*0028*/ 	.word	index@($__internal_0_$__cuda_sm10x_tcgen05_guardrail_trap_col_being_dealloced_not_returned_by_alloc)
        /*002c*/ 	.word	0x00000490


	//----- nvinfo : EIATTR_FRAME_SIZE
	.align		4
.L_10:
        /*0030*/ 	.byte	0x04, 0x11
        /*0032*/ 	.short	(.L_12 - .L_11)
	.align		4
.L_11:
        /*0034*/ 	.word	index@(matmul_kernel)
        /*0038*/ 	.word	0x00000490


	//----- nvinfo : EIATTR_MIN_STACK_SIZE
	.align		4
.L_12:
        /*003c*/ 	.byte	0x04, 0x12
        /*003e*/ 	.short	(.L_14 - .L_13)
	.align		4
.L_13:
        /*0040*/ 	.word	index@(matmul_kernel)
        /*0044*/ 	.word	0x00000490
.L_14:


//--------------------- .nv.info.matmul_kernel    --------------------------
	.section	.nv.info.matmul_kernel,"",@"SHT_CUDA_INFO"
	.sectionflags	@""
	.align	4


	//----- nvinfo : EIATTR_CUDA_API_VERSION
	.align		4
        /*0000*/ 	.byte	0x04, 0x37
        /*0002*/ 	.short	(.L_16 - .L_15)
.L_15:
        /*0004*/ 	.word	0x00000081


	//----- nvinfo : EIATTR_KPARAM_INFO
	.align		4
.L_16:
        /*0008*/ 	.byte	0x04, 0x17
        /*000a*/ 	.short	(.L_18 - .L_17)
.L_17:
        /*000c*/ 	.word	0x00000000
        /*0010*/ 	.short	0x000d
        /*0012*/ 	.short	0x0048
        /*0014*/ 	.byte	0x00, 0xf4, 0x21, 0x00


	//----- nvinfo : EIATTR_KPARAM_INFO
	.align		4
.L_18:
        /*0018*/ 	.byte	0x04, 0x17
        /*001a*/ 	.short	(.L_20 - .L_19)
.L_19:
        /*001c*/ 	.word	0x00000000
        /*0020*/ 	.short	0x000c
        /*0022*/ 	.short	0x0040
        /*0024*/ 	.byte	0x00, 0xf4, 0x21, 0x00


	//----- nvinfo : EIATTR_KPARAM_INFO
	.align		4
.L_20:
        /*0028*/ 	.byte	0x04, 0x17
        /*002a*/ 	.short	(.L_22 - .L_21)
.L_21:
        /*002c*/ 	.word	0x00000000
        /*0030*/ 	.short	0x000b
        /*0032*/ 	.short	0x0038
        /*0034*/ 	.byte	0x00, 0xf0, 0x11, 0x00


	//----- nvinfo : EIATTR_KPARAM_INFO
	.align		4
.L_22:
        /*0038*/ 	.byte	0x04, 0x17
        /*003a*/ 	.short	(.L_24 - .L_23)
.L_23:
        /*003c*/ 	.word	0x00000000
        /*0040*/ 	.short	0x000a
        /*0042*/ 	.short	0x0034
        /*0044*/ 	.byte	0x00, 0xf0, 0x11, 0x00


	//----- nvinfo : EIATTR_KPARAM_INFO
	.align		4
.L_24:
        /*0048*/ 	.byte	0x04, 0x17
        /*004a*/ 	.short	(.L_26 - .L_25)
.L_25:
        /*004c*/ 	.word	0x00000000
        /*0050*/ 	.short	0x0009
        /*0052*/ 	.short	0x0030
        /*0054*/ 	.byte	0x00, 0xf0, 0x11, 0x00


	//----- nvinfo : EIATTR_KPARAM_INFO
	.align		4
.L_26:
        /*0058*/ 	.byte	0x04, 0x17
        /*005a*/ 	.short	(.L_28 - .L_27)
.L_27:
        /*005c*/ 	.word	0x00000000
        /*0060*/ 	.short	0x0008
        /*0062*/ 	.short	0x002c
        /*0064*/ 	.byte	0x00, 0xf0, 0x11, 0x00


	//----- nvinfo : EIATTR_KPARAM_INFO
	.align		4
.L_28:
        /*0068*/ 	.byte	0x04, 0x17
        /*006a*/ 	.short	(.L_30 - .L_29)
.L_29:
        /*006c*/ 	.word	0x00000000
        /*0070*/ 	.short	0x0007
        /*0072*/ 	.short	0x0028
        /*0074*/ 	.byte	0x00, 0xf0, 0x11, 0x00


	//----- nvinfo : EIATTR_KPARAM_INFO
	.align		4
.L_30:
        /*0078*/ 	.byte	0x04, 0x17
        /*007a*/ 	.short	(.L_32 - .L_31)
.L_31:
        /*007c*/ 	.word	0x00000000
        /*0080*/ 	.short	0x0006
        /*0082*/ 	.short	0x0024
        /*0084*/ 	.byte	0x00, 0xf0, 0x11, 0x00


	//----- nvinfo : EIATTR_KPARAM_INFO
	.align		4
.L_32:
        /*0088*/ 	.byte	0x04, 0x17
        /*008a*/ 	.short	(.L_34 - .L_33)
.L_33:
        /*008c*/ 	.word	0x00000000
        /*0090*/ 	.short	0x0005
        /*0092*/ 	.short	0x0020
        /*0094*/ 	.byte	0x00, 0xf0, 0x11, 0x00


	//----- nvinfo : EIATTR_KPARAM_INFO
	.align		4
.L_34:
        /*0098*/ 	.byte	0x04, 0x17
        /*009a*/ 	.short	(.L_36 - .L_35)
.L_35:
        /*009c*/ 	.word	0x00000000
        /*00a0*/ 	.short	0x0004
        /*00a2*/ 	.short	0x001c
        /*00a4*/ 	.byte	0x00, 0xf0, 0x11, 0x00


	//----- nvinfo : EIATTR_KPARAM_INFO
	.align		4
.L_36:
        /*00a8*/ 	.byte	0x04, 0x17
        /*00aa*/ 	.short	(.L_38 - .L_37)
.L_37:
        /*00ac*/ 	.word	0x00000000
        /*00b0*/ 	.short	0x0003
        /*00b2*/ 	.short	0x0018
        /*00b4*/ 	.byte	0x00, 0xf0, 0x11, 0x00


	//----- nvinfo : EIATTR_KPARAM_INFO
	.align		4
.L_38:
        /*00b8*/ 	.byte	0x04, 0x17
        /*00ba*/ 	.short	(.L_40 - .L_39)
.L_39:
        /*00bc*/ 	.word	0x00000000
        /*00c0*/ 	.short	0x0002
        /*00c2*/ 	.short	0x0010
        /*00c4*/ 	.byte	0x00, 0xf4, 0x21, 0x00


	//----- nvinfo : EIATTR_KPARAM_INFO
	.align		4
.L_40:
        /*00c8*/ 	.byte	0x04, 0x17
        /*00ca*/ 	.short	(.L_42 - .L_41)
.L_41:
        /*00cc*/ 	.word	0x00000000
        /*00d0*/ 	.short	0x0001
        /*00d2*/ 	.short	0x0008
        /*00d4*/ 	.byte	0x00, 0xf4, 0x21, 0x00


	//----- nvinfo : EIATTR_KPARAM_INFO
	.align		4
.L_42:
        /*00d8*/ 	.byte	0x04, 0x17
        /*00da*/ 	.short	(.L_44 - .L_43)
.L_43:
        /*00dc*/ 	.word	0x00000000
        /*00e0*/ 	.short	0x0000
        /*00e2*/ 	.short	0x0000
        /*00e4*/ 	.byte	0x00, 0xf4, 0x21, 0x00


	//----- nvinfo : EIATTR_EXPLICIT_CLUSTER
	.align		4
.L_44:
        /*00e8*/ 	.byte	0x01, 0x3e
	.zero		2


	//----- nvinfo : EIATTR_CTA_PER_CLUSTER
	.align		4
        /*00ec*/ 	.byte	0x04, 0x3d
        /*00ee*/ 	.short	(.L_46 - .L_45)
.L_45:
        /*00f0*/ 	.word	0x00000002
        /*00f4*/ 	.word	0x00000001
        /*00f8*/ 	.word	0x00000001


	//----- nvinfo : EIATTR_AT_ENTRY_FRAGMENTS
	.align		4
.L_46:
        /*00fc*/ 	.byte	0x04, 0x4f
        /*00fe*/ 	.short	(.L_48 - .L_47)


	//   ....[0]....
.L_47:
        /*0100*/ 	.word	0x00000004


	//----- nvinfo : EIATTR_RESERVED_SMEM_USED
	.align		4
.L_48:
        /*0104*/ 	.byte	0x01, 0x41
	.zero		2


	//----- nvinfo : EIATTR_SPARSE_MMA_MASK
	.align		4
        /*0108*/ 	.byte	0x03, 0x50
        /*010a*/ 	.short	0x0000


	//----- nvinfo : EIATTR_TCGEN05_1CTA_USED
	.align		4
        /*010c*/ 	.byte	0x01, 0x51
	.zero		2


	//----- nvinfo : EIATTR_MAXREG_COUNT
	.align		4
        /*0110*/ 	.byte	0x03, 0x1b
        /*0112*/ 	.short	0x00ff


	//----- nvinfo : EIATTR_NUM_BARRIERS
	.align		4
        /*0114*/ 	.byte	0x02, 0x4c
        /*0116*/ 	.byte	0x01
	.zero		1


	//----- nvinfo : EIATTR_ANNOTATIONS
	.align		4
        /*0118*/ 	.byte	0x04, 0x55
        /*011a*/ 	.short	(.L_50 - .L_49)


	//   ....[0]....
.L_49:
        /*011c*/ 	.word	0x00000001
        /*0120*/ 	.byte	0xd0, 0x09, 0x00, 0x00, 0x01, 0x00, 0x00, 0x00, 0x40, 0x0a, 0x00, 0x00, 0x01, 0x00, 0x00, 0x00
        /* <DEDUP_REMOVED lines=462> */
        /*1e10*/ 	.byte	0xd0, 0xa2, 0x01, 0x00


	//----- nvinfo : EIATTR_INT_WARP_WIDE_INSTR_OFFSETS
	.align		4
.L_50:
        /*1e14*/ 	.byte	0x04, 0x31
        /*1e16*/ 	.short	(.L_52 - .L_51)


	//   ....[0]....
.L_51:
        /*1e18*/ 	.word	0x00001710


	//   ....[1]....
        /*1e1c*/ 	.word	0x00001730


	//   ....[2]....
        /*1e20*/ 	.word	0x00009b60


	//   ....[3]....
        /*1e24*/ 	.word	0x00020e10


	//   ....[4]....
        /*1e28*/ 	.word	0x00020e60


	//----- nvinfo : EIATTR_COOP_GROUP_MASK_REGIDS
	.align		4
.L_52:
        /*1e2c*/ 	.byte	0x04, 0x29
        /*1e2e*/ 	.short	(.L_54 - .L_53)


	//   ....[0]....
.L_53:
        /*1e30*/ 	.word	0xffffffff


	//   ....[1]....
        /*1e34*/ 	.word	0xffffffff


	//   ....[2]....
        /*1e38*/ 	.word	0xffffffff


	//   ....[3]....
        /*1e3c*/ 	.word	0xffffffff


	//----- nvinfo : EIATTR_COOP_GROUP_INSTR_OFFSETS
	.align		4
.L_54:
        /*1e40*/ 	.byte	0x04, 0x28
        /*1e42*/ 	.short	(.L_56 - .L_55)


	//   ....[0]....
.L_55:
        /*1e44*/ 	.word	0x00000070


	//   ....[1]....
        /*1e48*/ 	.word	0x00000330


	//   ....[2]....
        /*1e4c*/ 	.word	0x00020ca0


	//   ....[3]....
        /*1e50*/ 	.word	0x00020f10


	//----- nvinfo : EIATTR_VRC_CTA_INIT_COUNT
	.align		4
.L_56:
        /*1e54*/ 	.byte	0x02, 0x4a
        /*1e56*/ 	.byte	0x80
	.zero		1


	//----- nvinfo : EIATTR_MBARRIER_INSTR_OFFSETS
	.align		4
        /*1e58*/ 	.byte	0x04, 0x39
        /*1e5a*/ 	.short	(.L_58 - .L_57)


	//   ....[0]....
.L_57:
        /*1e5c*/ 	.word	0x00001a30
        /*1e60*/ 	.word	0x000000ff
        /*1e64*/ 	.word	0x00000000
        /*1e68*/ 	.short	0x0100
        /*1e6a*/ 	.byte	0x0a
	.zero		1


	//   ....[1]....
        /*1e6c*/ 	.word	0x00009bb0
        /*1e70*/ 	.word	0x000000ff
        /*1e74*/ 	.word	0x0000c008
        /*1e78*/ 	.short	0x0100
        /*1e7a*/ 	.byte	0x0d
	.zero		1


	//   ....[2]....
        /*1e7c*/ 	.word	0x0000fdd0
        /*1e80*/ 	.word	0x000000ff
        /*1e84*/ 	.word	0x00000000
        /*1e88*/ 	.short	0x010a
        /*1e8a*/ 	.byte	0x0a
	.zero		1


	//   ....[3]....
        /*1e8c*/ 	.word	0x00017a80
        /*1e90*/ 	.word	0x000000ff
        /*1e94*/ 	.word	0x00000000
        /*1e98*/ 	.short	0x010a
        /*1e9a*/ 	.byte	0x0a
	.zero		1


	//   ....[4]....
        /*1e9c*/ 	.word	0x00017c10
        /*1ea0*/ 	.word	0x000000ff
        /*1ea4*/ 	.word	0x0000c000
        /*1ea8*/ 	.short	0x0108
        /*1eaa*/ 	.byte	0x0d
	.zero		1


	//   ....[5]....
        /*1eac*/ 	.word	0x00017c60
        /*1eb0*/ 	.word	0x000000ff
        /*1eb4*/ 	.word	0x0000c008
        /*1eb8*/ 	.short	0x0108
        /*1eba*/ 	.byte	0x0d
	.zero		1


	//   ....[6]....
        /*1ebc*/ 	.word	0x00020f30
        /*1ec0*/ 	.word	0x000000ff
        /*1ec4*/ 	.word	0x00000000
        /*1ec8*/ 	.short	0x010a
        /*1eca*/ 	.byte	0x0a
	.zero		1


	//   ....[7]....
        /*1ecc*/ 	.word	0x00020f60
        /*1ed0*/ 	.word	0x000000ff
        /*1ed4*/ 	.word	0x00000000
        /*1ed8*/ 	.short	0x010a
        /*1eda*/ 	.byte	0x0a
	.zero		1


	//----- nvinfo : EIATTR_NUM_MBARRIERS
	.align		4
.L_58:
        /*1edc*/ 	.byte	0x03, 0x38
        /*1ede*/ 	.short	0x0002


	//----- nvinfo : EIATTR_EXIT_INSTR_OFFSETS
	.align		4
        /*1ee0*/ 	.byte	0x04, 0x1c
        /*1ee2*/ 	.short	(.L_60 - .L_59)


	//   ....[0]....
.L_59:
        /*1ee4*/ 	.word	0x00020f20


	//----- nvinfo : EIATTR_REQNTID
	.align		4
.L_60:
        /*1ee8*/ 	.byte	0x04, 0x10
        /*1eea*/ 	.short	(.L_62 - .L_61)
.L_61:
        /*1eec*/ 	.word	0x00000080
        /*1ef0*/ 	.word	0x00000001
        /*1ef4*/ 	.word	0x00000001


	//----- nvinfo : EIATTR_CRS_STACK_SIZE
	.align		4
.L_62:
        /*1ef8*/ 	.byte	0x04, 0x1e
        /*1efa*/ 	.short	(.L_64 - .L_63)
.L_63:
        /*1efc*/ 	.word	0x00000000


	//----- nvinfo : EIATTR_CBANK_PARAM_SIZE
	.align		4
.L_64:
        /*1f00*/ 	.byte	0x03, 0x19
        /*1f02*/ 	.short	0x0050


	//----- nvinfo : EIATTR_PARAM_CBANK
	.align		4
        /*1f04*/ 	.byte	0x04, 0x0a
        /*1f06*/ 	.short	(.L_66 - .L_65)
	.align		4
.L_65:
        /*1f08*/ 	.word	index@(.nv.constant0.matmul_kernel)
        /*1f0c*/ 	.short	0x0380
        /*1f0e*/ 	.short	0x0050


	//----- nvinfo : EIATTR_SW_WAR
	.align		4
.L_66:
        /*1f10*/ 	.byte	0x04, 0x36
        /*1f12*/ 	.short	(.L_68 - .L_67)
.L_67:
        /*1f14*/ 	.word	0x00000008
.L_68:


//--------------------- .nv.compat                --------------------------
	.section	.nv.compat,"",@"SHT_CUDA_COMPAT_INFO"
	.align	4
        /*0000*/ 	.byte	0x02, 0x02, 0x02, 0x00, 0x02, 0x05, 0x05, 0x00, 0x02, 0x03, 0x00, 0x00, 0x02, 0x06, 0x01, 0x00


//--------------------- .nv.callgraph             --------------------------
	.section	.nv.callgraph,"",@"SHT_CUDA_CALLGRAPH"
	.align	4
	.sectionentsize	8
	.align		4
        /*0000*/ 	.word	0x00000000
	.align		4
        /*0004*/ 	.word	0xffffffff
	.align		4
        /*0008*/ 	.word	0x00000000
	.align		4
        /*000c*/ 	.word	0xfffffffe
	.align		4
        /*0010*/ 	.word	0x00000000
	.align		4
        /*0014*/ 	.word	0xfffffffd
	.align		4
        /*0018*/ 	.word	0x00000000
	.align		4
        /*001c*/ 	.word	0xfffffffc


//--------------------- .text.matmul_kernel       --------------------------
	.section	.text.matmul_kernel,"ax",@progbits
	.align	128
        .global         matmul_kernel
        .type           matmul_kernel,@function
        .size           matmul_kernel,(.L_x_20 - matmul_kernel)
        .other          matmul_kernel,@"STO_CUDA_ENTRY STV_DEFAULT"
matmul_kernel:
.text.matmul_kernel:
[----:B------:R-:W0:Y:S01]  /*0000*/  LDC R1, c[0x0][0x37c] ;  /* 0x0000df00ff017b82 */ /* 0x000e220000000800 */
[----:B------:R-:W1:Y:S01]  /*0010*/  S2R R234, SR_TID.X ;  /* 0x0000000000ea7919 */ /* 0x000e620000002100 */
[----:B0-----:R-:W-:Y:S01]  /*0020*/  VIADD R1, R1, 0xfffffb70 ;  /* 0xfffffb7001017836 */ /* 0x001fe20000000000 */
[----:B-1----:R-:W-:-:S13]  /*0030*/  ISETP.GE.U32.AND P0, PT, R234, 0x20, PT ;  /* 0x00000020ea00780c */ /* 0x002fda0003f06070 */
[----:B------:R-:W-:Y:S02]  /*0040*/  VOTEU.ANY UP0, P0 ;  /* 0x0000000000ff7886 */ /* 0x000fe40000000100 */
[----:B------:R-:W-:Y:S05]  /*0050*/  BRA.U UP0, `(.L_x_0) ;  /* 0x0000000100b87547 */ /* 0x000fea000b800000 */
[----:B------:R-:W0:Y:S01]  /*0060*/  S2UR UR6, SR_CgaCtaId ;  /* 0x00000000000679c3 */ /* 0x000e220000008800 */
[----:B------:R-:W-:Y:S01]  /*0070*/  NOP ;  /* 0x0000000000007918 */ /* 0x000fe20000000000 */
[----:B------:R-:W-:Y:S02]  /*0080*/  UMOV UR4, 0x40 ;  /* 0x0000004000047882 */ /* 0x000fe40000000000 */
[----:B0-----:R-:W-:-:S09]  /*0090*/  ULEA UR4, UR6, UR4, 0x18 ;  /* 0x0000000406047291 */ /* 0x001fd2000f8ec0ff */
[----:B------:R-:W0:Y:S01]  /*00a0*/  LDS.U8 R0, [UR4] ;  /* 0x00000004ff007984 */ /* 0x000e220008000000 */
[----:B------:R-:W-:Y:S02]  /*00b0*/  UMOV UR4, 0x400 ;  /* 0x0000040000047882 */ /* 0x000fe40000000000 */
[----:B------:R-:W-:Y:S01]  /*00c0*/  ULEA UR4, UR6, UR4, 0x18 ;  /* 0x0000000406047291 */ /* 0x000fe2000f8ec0ff */
[----:B0-----:R-:W-:-:S13]  /*00d0*/  ISETP.NE.AND P0, PT, R0, RZ, PT ;  /* 0x000000ff0000720c */ /* 0x001fda0003f05270 */
[----:B------:R-:W-:Y:S05]  /*00e0*/  @P0 BRA `(.L_x_1) ;  /* 0x00000000007c0947 */ /* 0x000fea0003800000 */
[----:B------:R-:W-:-:S13]  /*00f0*/  ELECT P0, URZ, PT ;  /* 0x0000000000ff782f */ /* 0x000fda0003800000 */
[----:B------:R-:W-:Y:S05]  /*0100*/  @!P0 BRA `(.L_x_2) ;  /* 0x0000000000848947 */ /* 0x000fea0003800000 */
[----:B------:R-:W-:Y:S01]  /*0110*/  UMOV UR5, 0x8 ;  /* 0x0000000800057882 */ /* 0x000fe20000000000 */
[----:B------:R-:W-:Y:S02]  /*0120*/  IMAD.MOV.U32 R4, RZ, RZ, 0x1 ;  /* 0x00000001ff047424 */ /* 0x000fe400078e00ff */
[----:B------:R-:W-:Y:S02]  /*0130*/  IMAD.MOV.U32 R5, RZ, RZ, 0xff ;  /* 0x000000ffff057424 */ /* 0x000fe400078e00ff */
[----:B------:R-:W-:Y:S04]  /*0140*/  DEPBAR.LE SB0, 0x36 ;  /* 0x00008d800000791a */ /* 0x000fe80000000000 */
[----:B------:R-:W0:Y:S02]  /*0150*/  UTCATOMSWS.FIND_AND_SET.ALIGN UP1, UR5, UR5 ;  /* 0x00000005000575e3 */ /* 0x000e240008020800 */
[----:B0-----:R-:W-:-:S04]  /*0160*/  PLOP3.LUT P0, PT, PT, PT, UP1, 0x80, 0x8 ;  /* 0x000000000008781c */ /* 0x001fc80003f0f018 */
[----:B------:R-:W-:-:S04]  /*0170*/  SEL R0, RZ, 0xffffffff, !P0 ;  /* 0xffffffffff007807 */ /* 0x000fc80004000000 */
[----:B------:R-:W-:Y:S01]  /*0180*/  ISETP.NE.AND P0, PT, R0, RZ, PT ;  /* 0x000000ff0000720c */ /* 0x000fe20003f05270 */
[----:B------:R-:W-:-:S12]  /*0190*/  IMAD.U32 R0, RZ, RZ, UR5 ;  /* 0x00000005ff007e24 */ /* 0x000fd8000f8e00ff */
[----:B------:R-:W-:Y:S05]  /*01a0*/  @P0 BRA `(.L_x_3) ;  /* 0x0000000000240947 */ /* 0x000fea0003800000 */
.L_x_4:
[----:B------:R-:W-:Y:S05]  /*01b0*/  NANOSLEEP 0x64 ;  /* 0x000000640000795d */ /* 0x000fea0003800000 */
[----:B------:R-:W-:-:S05]  /*01c0*/  UMOV UR5, 0x8 ;  /* 0x0000000800057882 */ /* 0x000fca0000000000 */
[----:B------:R-:W-:Y:S04]  /*01d0*/  DEPBAR.LE SB0, 0x36 ;  /* 0x00008d800000791a */ /* 0x000fe80000000000 */
[----:B------:R-:W0:Y:S02]  /*01e0*/  UTCATOMSWS.FIND_AND_SET.ALIGN UP1, UR5, UR5 ;  /* 0x00000005000575e3 */ /* 0x000e240008020800 */
[----:B0-----:R-:W-:-:S04]  /*01f0*/  PLOP3.LUT P0, PT, PT, PT, UP1, 0x80, 0x8 ;  /* 0x000000000008781c */ /* 0x001fc80003f0f018 */
[----:B------:R-:W-:-:S04]  /*0200*/  SEL R0, RZ, 0xffffffff, !P0 ;  /* 0xffffffffff007807 */ /* 0x000fc80004000000 */
[----:B------:R-:W-:Y:S01]  /*0210*/  ISETP.NE.AND P0, PT, R0, RZ, PT ;  /* 0x000000ff0000720c */ /* 0x000fe20003f05270 */
[----:B------:R-:W-:-:S12]  /*0220*/  IMAD.U32 R0, RZ, RZ, UR5 ;  /* 0x00000005ff007e24 */ /* 0x000fd8000f8e00ff */
[----:B------:R-:W-:Y:S05]  /*0230*/  @!P0 BRA `(.L_x_4) ;  /* 0xfffffffc00dc8947 */ /* 0x000fea000383ffff */
.L_x_3:
[C---:B------:R-:W-:Y:S01]  /*0240*/  VIADD R3, R0.reuse, 0x10 ;  /* 0x0000001000037836 */ /* 0x040fe20000000000 */
[----:B------:R-:W-:Y:S01]  /*0250*/  UMOV UR5, 0x50 ;  /* 0x0000005000057882 */ /* 0x000fe20000000000 */
[----:B------:R-:W-:Y:S01]  /*0260*/  SHF.L.U32 R2, R5, R0, RZ ;  /* 0x0000000005027219 */ /* 0x000fe200000006ff */
[----:B------:R-:W-:Y:S01]  /*0270*/  ULEA UR5, UR6, UR5, 0x18 ;  /* 0x0000000506057291 */ /* 0x000fe2000f8ec0ff */
[----:B------:R-:W-:Y:S01]  /*0280*/  IMAD.SHL.U32 R0, R0, 0x20, RZ ;  /* 0x0000002000007824 */ /* 0x000fe200078e00ff */
[----:B------:R-:W-:-:S04]  /*0290*/  SHF.L.U32 R3, R4, R3, RZ ;  /* 0x0000000304037219 */ /* 0x000fc800000006ff */
[----:B------:R-:W-:-:S05]  /*02a0*/  LOP3.LUT R2, R3, R2, RZ, 0xfc, !PT ;  /* 0x0000000203027212 */ /* 0x000fca00078efcff */
[----:B------:R0:W-:Y:S04]  /*02b0*/  ATOMS.OR RZ, [UR5], R2 ;  /* 0x00000002ffff798c */ /* 0x0001e8000b000005 */
[----:B------:R0:W-:Y:S01]  /*02c0*/  STS [UR4], R0 ;  /* 0x00000000ff007988 */ /* 0x0001e20008000804 */
[----:B------:R-:W-:Y:S05]  /*02d0*/  BRA `(.L_x_2) ;  /* 0x0000000000107947 */ /* 0x000fea0003800000 */
.L_x_1:
[----:B------:R-:W-:Y:S01]  /*02e0*/  IMAD.MOV.U32 R0, RZ, RZ, -0x1 ;  /* 0xffffffffff007424 */ /* 0x000fe200078e00ff */
[----:B------:R-:W-:-:S04]  /*02f0*/  MOV R2, 0x320 ;  /* 0x0000032000027802 */ /* 0x000fc80000000f00 */
[----:B------:R0:W-:Y:S03]  /*0300*/  STS [UR4], R0 ;  /* 0x00000000ff007988 */ /* 0x0001e60008000804 */
[----:B0-----:R-:W-:Y:S05]  /*0310*/  CALL.REL.NOINC `($__internal_1_$__cuda_sm10x_tcgen05_guardrail_trap_phase_invalid_during_alloc) ;  /* 0x0000020c00287944 */ /* 0x001fea0003c00000 */
.L_x_2:
[----:B------:R-:W-:Y:S05]  /*0320*/  WARPSYNC.ALL ;  /* 0x0000000000007948 */ /* 0x000fea0003800000 */
[----:B------:R-:W-:Y:S01]  /*0330*/  NOP ;  /* 0x0000000000007918 */ /* 0x000fe20000000000 */
.L_x_0:
[----:B------:R-:W1:Y:S08]  /*0340*/  LDC.64 R90, c[0x0][0x398] ;  /* 0x0000e600ff5a7b82 */ /* 0x000e700000000a00 */
[----:B------:R-:W2:Y:S02]  /*0350*/  S2UR UR5, SR_CgaSize ;  /* 0x00000000000579c3 */ /* 0x000ea40000008a00 */
[----:B--2---:R-:W-:-:S12]  /*0360*/  UIMAD UR5, UR5, -0xa0, URZ ;  /* 0xffffff60050578a4 */ /* 0x004fd8000f8e02ff */
[----:B------:R-:W2:Y:S01]  /*0370*/  LDCU UR5, c[0x0][UR5+0x2b0] ;  /* 0x00005600050577ac */ /* 0x000ea20008000800 */
[----:B------:R-:W-:Y:S01]  /*0380*/  LOP3.LUT R44, R234, 0x7f, RZ, 0xc0, !PT ;  /* 0x0000007fea2c7812 */ /* 0x000fe200078ec0ff */
[----:B------:R-:W3:Y:S08]  /*0390*/  S2UR UR4, SR_CTAID.X ;  /* 0x00000000000479c3 */ /* 0x000ef00000002500 */
[----:B------:R-:W4:Y:S01]  /*03a0*/  LDC R94, c[0x0][0x3a0] ;  /* 0x0000e800ff5e7b82 */ /* 0x000f220000000800 */
[----:B01----:R-:W-:Y:S01]  /*03b0*/  VIADD R0, R91, 0x1ff ;  /* 0x000001ff5b007836 */ /* 0x003fe20000000000 */
[----:B------:R-:W-:-:S04]  /*03c0*/  IABS R88, R91 ;  /* 0x0000005b00587213 */ /* 0x000fc80000000000 */
[----:B------:R-:W-:Y:S02]  /*03d0*/  SHF.R.S32.HI R3, RZ, 0x1f, R0 ;  /* 0x0000001fff037819 */ /* 0x000fe40000011400 */
[----:B---3--:R-:W-:Y:S01]  /*03e0*/  I2FP.F32.U32 R5, UR4 ;  /* 0x0000000400057c45 */ /* 0x008fe20008201000 */
[----:B------:R-:W0:Y:S01]  /*03f0*/  S2UR UR4, SR_CgaCtaId ;  /* 0x00000000000479c3 */ /* 0x000e220000008800 */
[----:B------:R-:W-:-:S03]  /*0400*/  LEA.HI R3, R3, R0, RZ, 0x9 ;  /* 0x0000000003037211 */ /* 0x000fc600078f48ff */
[----:B--2---:R-:W-:Y:S01]  /*0410*/  FMUL R5, R5, UR5 ;  /* 0x0000000505057c20 */ /* 0x004fe20008400000 */
[----:B------:R-:W-:-:S05]  /*0420*/  SHF.R.S32.HI R3, RZ, 0x9, R3 ;  /* 0x00000009ff037819 */ /* 0x000fca0000011403 */
[----:B------:R-:W-:Y:S01]  /*0430*/  IMAD.SHL.U32 R4, R3, 0x8, RZ ;  /* 0x0000000803047824 */ /* 0x000fe200078e00ff */
[----:B------:R-:W-:Y:S04]  /*0440*/  F2I.U32.TRUNC.NTZ R5, R5 ;  /* 0x0000000500057305 */ /* 0x000fe8000020f000 */
[----:B------:R-:W-:-:S04]  /*0450*/  IABS R7, R4 ;  /* 0x0000000400077213 */ /* 0x000fc80000000000 */
[----:B------:R-:W1:Y:S08]  /*0460*/  I2F.RP R0, R7 ;  /* 0x0000000700007306 */ /* 0x000e700000209400 */
[----:B-1----:R-:W1:Y:S02]  /*0470*/  MUFU.RCP R0, R0 ;  /* 0x0000000000007308 */ /* 0x002e640000001000 */
[----:B-1----:R-:W-:Y:S01]  /*0480*/  VIADD R2, R0, 0xffffffe ;  /* 0x0ffffffe00027836 */ /* 0x002fe20000000000 */
[----:B------:R-:W-:-:S05]  /*0490*/  IABS R0, R5 ;  /* 0x0000000500007213 */ /* 0x000fca0000000000 */
[----:B------:R1:W2:Y:S02]  /*04a0*/  F2I.FTZ.U32.TRUNC.NTZ R3, R2 ;  /* 0x0000000200037305 */ /* 0x0002a4000021f000 */
[----:B-1----:R-:W-:Y:S02]  /*04b0*/  IMAD.MOV.U32 R2, RZ, RZ, RZ ;  /* 0x000000ffff027224 */ /* 0x002fe400078e00ff */
[----:B--2---:R-:W-:-:S04]  /*04c0*/  IMAD.MOV R6, RZ, RZ, -R3 ;  /* 0x000000ffff067224 */ /* 0x004fc800078e0a03 */
[----:B------:R-:W-:Y:S01]  /*04d0*/  IMAD R9, R6, R7, RZ ;  /* 0x0000000706097224 */ /* 0x000fe200078e02ff */
[----:B------:R-:W-:-:S03]  /*04e0*/  IABS R6, R4 ;  /* 0x0000000400067213 */ /* 0x000fc60000000000 */
[----:B------:R-:W-:-:S04]  /*04f0*/  IMAD.HI.U32 R3, R3, R9, R2 ;  /* 0x0000000903037227 */ /* 0x000fc800078e0002 */
[----:B------:R-:W-:Y:S02]  /*0500*/  IMAD.MOV R2, RZ, RZ, -R6 ;  /* 0x000000ffff027224 */ /* 0x000fe400078e0a06 */
[----:B------:R-:W-:-:S04]  /*0510*/  IMAD.HI.U32 R3, R3, R0, RZ ;  /* 0x0000000003037227 */ /* 0x000fc800078e00ff */
[----:B------:R-:W-:Y:S01]  /*0520*/  IMAD R0, R3, R2, R0 ;  /* 0x0000000203007224 */ /* 0x000fe200078e0200 */
[----:B------:R-:W-:Y:S04]  /*0530*/  BAR.SYNC.DEFER_BLOCKING 0x0 ;  /* 0x0000000000007b1d */ /* 0x000fe80000010000 */
[----:B------:R-:W-:-:S13]  /*0540*/  ISETP.GT.U32.AND P1, PT, R7, R0, PT ;  /* 0x000000000700720c */ /* 0x000fda0003f24070 */
[----:B------:R-:W-:Y:S02]  /*0550*/  @!P1 IMAD.IADD R0, R0, 0x1, -R7 ;  /* 0x0000000100009824 */ /* 0x000fe400078e0a07 */
[----:B------:R-:W-:Y:S01]  /*0560*/  @!P1 VIADD R3, R3, 0x1 ;  /* 0x0000000103039836 */ /* 0x000fe20000000000 */
[----:B------:R-:W-:Y:S02]  /*0570*/  ISETP.NE.AND P1, PT, R4, RZ, PT ;  /* 0x000000ff0400720c */ /* 0x000fe40003f25270 */
[----:B------:R-:W-:Y:S02]  /*0580*/  ISETP.GE.U32.AND P0, PT, R0, R7, PT ;  /* 0x000000070000720c */ /* 0x000fe40003f06070 */
[----:B------:R-:W-:-:S04]  /*0590*/  LOP3.LUT R0, R5, R4, RZ, 0x3c, !PT ;  /* 0x0000000405007212 */ /* 0x000fc800078e3cff */
[----:B------:R-:W-:Y:S01]  /*05a0*/  ISETP.GE.AND P2, PT, R0, RZ, PT ;  /* 0x000000ff0000720c */ /* 0x000fe20003f46270 */
[----:B------:R-:W-:-:S06]  /*05b0*/  VIADD R0, R90, 0x7f ;  /* 0x0000007f5a007836 */ /* 0x000fcc0000000000 */
[----:B------:R-:W-:-:S04]  /*05c0*/  @P0 VIADD R3, R3, 0x1 ;  /* 0x0000000103030836 */ /* 0x000fc80000000000 */
[----:B------:R-:W-:Y:S01]  /*05d0*/  IMAD.MOV.U32 R2, RZ, RZ, R3 ;  /* 0x000000ffff027224 */ /* 0x000fe200078e0003 */
[----:B------:R-:W-:-:S03]  /*05e0*/  SHF.R.S32.HI R3, RZ, 0x1f, R0 ;  /* 0x0000001fff037819 */ /* 0x000fc60000011400 */
[----:B------:R-:W-:Y:S01]  /*05f0*/  @!P2 IMAD.MOV R2, RZ, RZ, -R2 ;  /* 0x000000ffff02a224 */ /* 0x000fe200078e0a02 */
[----:B------:R-:W-:Y:S02]  /*0600*/  @!P1 LOP3.LUT R2, RZ, R4, RZ, 0x33, !PT ;  /* 0x00000004ff029212 */ /* 0x000fe400078e33ff */
[----:B------:R-:W-:-:S03]  /*0610*/  LEA.HI R3, R3, R0, RZ, 0x7 ;  /* 0x0000000003037211 */ /* 0x000fc600078f38ff */
[----:B------:R-:W-:Y:S02]  /*0620*/  IMAD.SHL.U32 R6, R2, 0x8, RZ ;  /* 0x0000000802067824 */ /* 0x000fe400078e00ff */
[----:B------:R-:W-:-:S03]  /*0630*/  IMAD.MOV R2, RZ, RZ, -R2 ;  /* 0x000000ffff027224 */ /* 0x000fc600078e0a02 */
[----:B------:R-:W-:Y:S01]  /*0640*/  LEA.HI.SX32 R3, R3, -R6, 0x19 ;  /* 0x8000000603037211 */ /* 0x000fe200078fcaff */
[----:B------:R-:W-:-:S03]  /*0650*/  IMAD R8, R4, R2, R5 ;  /* 0x0000000204087224 */ /* 0x000fc600078e0205 */
[----:B------:R-:W-:-:S04]  /*0660*/  VIMNMX R11, PT, PT, R3, 0x8, PT ;  /* 0x00000008030b7848 */ /* 0x000fc80003fe0100 */
[-C--:B------:R-:W-:Y:S02]  /*0670*/  IABS R7, R11.reuse ;  /* 0x0000000b00077213 */ /* 0x080fe40000000000 */
[----:B------:R-:W-:Y:S02]  /*0680*/  IABS R4, R11 ;  /* 0x0000000b00047213 */ /* 0x000fe40000000000 */
[----:B------:R-:W1:Y:S08]  /*0690*/  I2F.RP R0, R7 ;  /* 0x0000000700007306 */ /* 0x000e700000209400 */
[----:B-1----:R-:W1:Y:S02]  /*06a0*/  MUFU.RCP R0, R0 ;  /* 0x0000000000007308 */ /* 0x002e640000001000 */
[----:B-1----:R-:W-:-:S02]  /*06b0*/  VIADD R3, R0, 0xffffffe ;  /* 0x0ffffffe00037836 */ /* 0x002fc40000000000 */
[----:B------:R-:W-:-:S04]  /*06c0*/  IMAD.MOV R0, RZ, RZ, -R4 ;  /* 0x000000ffff007224 */ /* 0x000fc800078e0a04 */
[----:B------:R-:W1:Y:S02]  /*06d0*/  F2I.FTZ.U32.TRUNC.NTZ R3, R3 ;  /* 0x0000000300037305 */ /* 0x000e64000021f000 */
[----:B-1----:R-:W-:-:S04]  /*06e0*/  IMAD.MOV R9, RZ, RZ, -R3 ;  /* 0x000000ffff097224 */ /* 0x002fc800078e0a03 */
[----:B------:R-:W-:Y:S01]  /*06f0*/  IMAD.MOV.U32 R2, RZ, RZ, R9 ;  /* 0x000000ffff027224 */ /* 0x000fe200078e0009 */
[----:B------:R-:W-:-:S03]  /*0700*/  IABS R9, R8 ;  /* 0x0000000800097213 */ /* 0x000fc60000000000 */
[----:B------:R-:W-:Y:S02]  /*0710*/  IMAD R5, R2, R7, RZ ;  /* 0x0000000702057224 */ /* 0x000fe400078e02ff */
[----:B------:R-:W-:-:S04]  /*0720*/  IMAD.MOV.U32 R2, RZ, RZ, RZ ;  /* 0x000000ffff027224 */ /* 0x000fc800078e00ff */
[----:B------:R-:W-:Y:S01]  /*0730*/  IMAD.HI.U32 R2, R3, R5, R2 ;  /* 0x0000000503027227 */ /* 0x000fe200078e0002 */
[----:B------:R-:W-:-:S04]  /*0740*/  IABS R5, R90 ;  /* 0x0000005a00057213 */ /* 0x000fc80000000000 */
[----:B------:R-:W1:Y:S01]  /*0750*/  I2F.RP R4, R5 ;  /* 0x0000000500047306 */ /* 0x000e620000209400 */
[----:B------:R-:W-:-:S04]  /*0760*/  IMAD.HI.U32 R2, R2, R9, RZ ;  /* 0x0000000902027227 */ /* 0x000fc800078e00ff */
[----:B------:R-:W-:-:S05]  /*0770*/  IMAD R0, R2, R0, R9 ;  /* 0x0000000002007224 */ /* 0x000fca00078e0209 */
[----:B------:R-:W-:Y:S01]  /*0780*/  ISETP.GT.U32.AND P1, PT, R7, R0, PT ;  /* 0x000000000700720c */ /* 0x000fe20003f24070 */
[----:B-1----:R-:W1:-:S12]  /*0790*/  MUFU.RCP R4, R4 ;  /* 0x0000000400047308 */ /* 0x002e580000001000 */
[----:B------:R-:W-:Y:S02]  /*07a0*/  @!P1 IMAD.IADD R0, R0, 0x1, -R7 ;  /* 0x0000000100009824 */ /* 0x000fe400078e0a07 */
[----:B------:R-:W-:Y:S01]  /*07b0*/  @!P1 VIADD R2, R2, 0x1 ;  /* 0x0000000102029836 */ /* 0x000fe20000000000 */
[----:B------:R-:W-:Y:S02]  /*07c0*/  ISETP.NE.AND P1, PT, R11, RZ, PT ;  /* 0x000000ff0b00720c */ /* 0x000fe40003f25270 */
[----:B------:R-:W-:Y:S02]  /*07d0*/  ISETP.GE.U32.AND P0, PT, R0, R7, PT ;  /* 0x000000070000720c */ /* 0x000fe40003f06070 */
[----:B------:R-:W-:Y:S01]  /*07e0*/  LOP3.LUT R0, R8, R11, RZ, 0x3c, !PT ;  /* 0x0000000b08007212 */ /* 0x000fe200078e3cff */
[----:B-1----:R-:W-:-:S03]  /*07f0*/  VIADD R3, R4, 0xffffffe ;  /* 0x0ffffffe04037836 */ /* 0x002fc60000000000 */
[----:B------:R-:W-:Y:S01]  /*0800*/  ISETP.GE.AND P2, PT, R0, RZ, PT ;  /* 0x000000ff0000720c */ /* 0x000fe20003f46270 */
[----:B------:R-:W1:Y:S06]  /*0810*/  I2F.RP R4, R88 ;  /* 0x0000005800047306 */ /* 0x000e6c0000209400 */
[----:B------:R-:W-:Y:S02]  /*0820*/  @P0 VIADD R2, R2, 0x1 ;  /* 0x0000000102020836 */ /* 0x000fe40000000000 */
[----:B------:R-:W2:Y:S02]  /*0830*/  F2I.FTZ.U32.TRUNC.NTZ R3, R3 ;  /* 0x0000000300037305 */ /* 0x000ea4000021f000 */
[----:B------:R-:W-:Y:S01]  /*0840*/  IMAD.MOV.U32 R9, RZ, RZ, R2 ;  /* 0x000000ffff097224 */ /* 0x000fe200078e0002 */
[----:B------:R-:W-:-:S03]  /*0850*/  MOV R2, 0x400 ;  /* 0x0000040000027802 */ /* 0x000fc60000000f00 */
[----:B------:R-:W-:Y:S01]  /*0860*/  @!P2 IMAD.MOV R9, RZ, RZ, -R9 ;  /* 0x000000ffff09a224 */ /* 0x000fe200078e0a09 */
[----:B------:R-:W-:Y:S01]  /*0870*/  @!P1 LOP3.LUT R9, RZ, R11, RZ, 0x33, !PT ;  /* 0x0000000bff099212 */ /* 0x000fe200078e33ff */
[----:B-1----:R-:W1:Y:S01]  /*0880*/  MUFU.RCP R4, R4 ;  /* 0x0000000400047308 */ /* 0x002e620000001000 */
[----:B------:R-:W-:Y:S02]  /*0890*/  R2UR UR13, R2 ;  /* 0x00000000020d72ca */ /* 0x000fe400000e0000 */
[----:B------:R-:W-:Y:S01]  /*08a0*/  ISETP.NE.AND P1, PT, R90, RZ, PT ;  /* 0x000000ff5a00720c */ /* 0x000fe20003f25270 */
[----:B------:R-:W-:Y:S02]  /*08b0*/  IMAD.MOV R0, RZ, RZ, -R9 ;  /* 0x000000ffff007224 */ /* 0x000fe400078e0a09 */
[----:B--2---:R-:W-:Y:S02]  /*08c0*/  IMAD.MOV R2, RZ, RZ, -R3 ;  /* 0x000000ffff027224 */ /* 0x004fe400078e0a03 */
[----:B------:R-:W-:-:S02]  /*08d0*/  IMAD R0, R11, R0, R8 ;  /* 0x000000000b007224 */ /* 0x000fc400078e0208 */
[----:B------:R-:W-:Y:S02]  /*08e0*/  IMAD R7, R2, R5, RZ ;  /* 0x0000000502077224 */ /* 0x000fe400078e02ff */
[----:B------:R-:W-:Y:S02]  /*08f0*/  IMAD.IADD R0, R6, 0x1, R0 ;  /* 0x0000000106007824 */ /* 0x000fe400078e0200 */
[----:B0-----:R-:W-:Y:S01]  /*0900*/  ULEA UR13, UR4, UR13, 0x18 ;  /* 0x0000000d040d7291 */ /* 0x001fe2000f8ec0ff */
[----:B------:R-:W0:Y:S01]  /*0910*/  S2R R6, SR_CgaCtaId ;  /* 0x0000000000067919 */ /* 0x000e220000008800 */
[----:B------:R-:W-:Y:S02]  /*0920*/  IMAD.MOV.U32 R2, RZ, RZ, RZ ;  /* 0x000000ffff027224 */ /* 0x000fe400078e00ff */
[----:B------:R-:W-:Y:S02]  /*0930*/  IMAD R10, R0, 0x80, R44 ;  /* 0x00000080000a7824 */ /* 0x000fe400078e022c */
[----:B------:R-:W-:-:S03]  /*0940*/  IMAD.HI.U32 R2, R3, R7, R2 ;  /* 0x0000000703027227 */ /* 0x000fc600078e0002 */
[----:B------:R-:W-:Y:S01]  /*0950*/  IABS R0, R10 ;  /* 0x0000000a00007213 */ /* 0x000fe20000000000 */
[----:B------:R-:W2:Y:S01]  /*0960*/  LDS R8, [UR13] ;  /* 0x0000000dff087984 */ /* 0x000ea20008000800 */
[----:B-1----:R-:W-:Y:S01]  /*0970*/  VIADD R4, R4, 0xffffffe ;  /* 0x0ffffffe04047836 */ /* 0x002fe20000000000 */
[----:B------:R-:W-:Y:S02]  /*0980*/  BAR.SYNC.DEFER_BLOCKING 0x0 ;  /* 0x0000000000007b1d */ /* 0x000fe40000010000 */
[----:B------:R-:W-:Y:S01]  /*0990*/  IMAD.HI.U32 R2, R2, R0, RZ ;  /* 0x0000000002027227 */ /* 0x000fe200078e00ff */
[----:B------:R-:W-:-:S03]  /*09a0*/  ISETP.GE.AND P2, PT, R10, RZ, PT ;  /* 0x000000ff0a00720c */ /* 0x000fc60003f46270 */
[----:B------:R-:W-:Y:S01]  /*09b0*/  IMAD.MOV R2, RZ, RZ, -R2 ;  /* 0x000000ffff027224 */ /* 0x000fe200078e0a02 */
[----:B------:R1:W3:Y:S01]  /*09c0*/  F2I.FTZ.U32.TRUNC.NTZ R3, R4 ;  /* 0x0000000400037305 */ /* 0x0002e2000021f000 */
[----:B------:R-:W-:Y:S02]  /*09d0*/  STL [R1+0x360], R10 ;  /* 0x0003600a01007387 */ /* 0x000fe40000100800 */
[----:B------:R-:W-:Y:S02]  /*09e0*/  IMAD R0, R5, R2, R0 ;  /* 0x0000000205007224 */ /* 0x000fe400078e0200 */
[----:B------:R-:W-:-:S03]  /*09f0*/  IMAD.MOV.U32 R2, RZ, RZ, RZ ;  /* 0x000000ffff027224 */ /* 0x000fc600078e00ff */
[----:B------:R-:W-:Y:S01]  /*0a00*/  ISETP.GT.U32.AND P0, PT, R5, R0, PT ;  /* 0x000000000500720c */ /* 0x000fe20003f04070 */
[----:B-1----:R-:W-:Y:S01]  /*0a10*/  IMAD.SHL.U32 R4, R9, 0x200, RZ ;  /* 0x0000020009047824 */ /* 0x002fe200078e00ff */
[----:B------:R-:W-:Y:S01]  /*0a20*/  SHF.R.U32.HI R9, RZ, 0x5, R234 ;  /* 0x00000005ff097819 */ /* 0x000fe200000116ea */
[----:B0-----:R-:W-:-:S03]  /*0a30*/  IMAD.SHL.U32 R12, R6, 0x100, RZ ;  /* 0x00000100060c7824 */ /* 0x001fc600078e00ff */
[----:B------:R0:W-:Y:S01]  /*0a40*/  STL [R1+0x364], R4 ;  /* 0x0003640401007387 */ /* 0x0001e20000100800 */
[----:B---3--:R-:W-:Y:S01]  /*0a50*/  IMAD.MOV R7, RZ, RZ, -R3 ;  /* 0x000000ffff077224 */ /* 0x008fe200078e0a03 */
[----:B------:R-:W-:Y:S02]  /*0a60*/  R2UR UR6, R9 ;  /* 0x00000000090672ca */ /* 0x000fe400000e0000 */
[----:B------:R-:W-:Y:S01]  /*0a70*/  LEA.HI R87, R234, R12, RZ, 0x1a ;  /* 0x0000000cea577211 */ /* 0x000fe200078fd0ff */
[----:B------:R-:W-:Y:S02]  /*0a80*/  IMAD R7, R7, R88, RZ ;  /* 0x0000005807077224 */ /* 0x000fe400078e02ff */
[----:B------:R-:W-:Y:S01]  /*0a90*/  @!P0 IMAD.IADD R0, R0, 0x1, -R5 ;  /* 0x0000000100008824 */ /* 0x000fe200078e0a05 */
[----:B------:R-:W-:Y:S01]  /*0aa0*/  LOP3.LUT R87, R4, 0x101, R87, 0xf8, !PT ;  /* 0x0000010104577812 */ /* 0x000fe200078ef857 */
[----:B------:R-:W-:-:S03]  /*0ab0*/  IMAD.HI.U32 R86, R3, R7, R2 ;  /* 0x0000000703567227 */ /* 0x000fc600078e0002 */
[----:B------:R-:W-:Y:S02]  /*0ac0*/  ISETP.GT.U32.AND P0, PT, R5, R0, PT ;  /* 0x000000000500720c */ /* 0x000fe40003f04070 */
[----:B0-----:R-:W-:Y:S02]  /*0ad0*/  IABS R4, R87 ;  /* 0x0000005700047213 */ /* 0x001fe40000000000 */
[----:B--2---:R-:W-:-:S03]  /*0ae0*/  R2UR UR12, R8 ;  /* 0x00000000080c72ca */ /* 0x004fc600000e0000 */
[----:B------:R-:W-:-:S04]  /*0af0*/  IMAD.MOV.U32 R3, RZ, RZ, R4 ;  /* 0x000000ffff037224 */ /* 0x000fc800078e0004 */
[----:B------:R-:W-:-:S04]  /*0b00*/  IMAD.HI.U32 R2, R86, R3, RZ ;  /* 0x0000000356027227 */ /* 0x000fc800078e00ff */
[----:B------:R-:W-:Y:S02]  /*0b10*/  @!P0 IMAD.IADD R0, R0, 0x1, -R5 ;  /* 0x0000000100008824 */ /* 0x000fe400078e0a05 */
[----:B------:R-:W-:Y:S02]  /*0b20*/  IMAD.MOV R2, RZ, RZ, -R2 ;  /* 0x000000ffff027224 */ /* 0x000fe400078e0a02 */
[----:B------:R-:W-:Y:S01]  /*0b30*/  IMAD.MOV.U32 R42, RZ, RZ, R0 ;  /* 0x000000ffff2a7224 */ /* 0x000fe200078e0000 */
[----:B----4-:R-:W-:Y:S06]  /*0b40*/  BRA.U UP0, `(.L_x_5) ;  /* 0x0000000100187547 */ /* 0x010fec000b800000 */
[----:B------:R-:W-:Y:S01]  /*0b50*/  ELECT P0, URZ, PT ;  /* 0x0000000000ff782f */ /* 0x000fe20003800000 */
[----:B------:R-:W-:Y:S01]  /*0b60*/  IMAD.MOV.U32 R0, RZ, RZ, 0x1 ;  /* 0x00000001ff007424 */ /* 0x000fe200078e00ff */
[----:B------:R-:W-:Y:S11]  /*0b70*/  UVIRTCOUNT.DEALLOC.SMPOOL 0x80 ;  /* 0x000000800000784c */ /* 0x000ff60000000000 */
[----:B------:R-:W-:-:S04]  /*0b80*/  @P0 MOV R5, 0x40 ;  /* 0x0000004000050802 */ /* 0x000fc80000000f00 */
[----:B------:R-:W-:-:S05]  /*0b90*/  @P0 LEA R5, R6, R5, 0x18 ;  /* 0x0000000506050211 */ /* 0x000fca00078ec0ff */
[----:B------:R0:W-:Y:S02]  /*0ba0*/  @P0 STS.U8 [R5], R0 ;  /* 0x0000000005000388 */ /* 0x0001e40000000000 */
.L_x_5:
[----:B0-----:R-:W-:Y:S01]  /*0bb0*/  VIADD R0, R94, 0xffffffff ;  /* 0xffffffff5e007836 */ /* 0x001fe20000000000 */
[----:B------:R-:W-:Y:S01]  /*0bc0*/  USHF.L.U32 UR4, UR6, 0x15, URZ ;  /* 0x0000001506047899 */ /* 0x000fe200080006ff */
[----:B------:R-:W-:Y:S01]  /*0bd0*/  IMAD R210, R88, R2, R3 ;  /* 0x0000000258d27224 */ /* 0x000fe200078e0203 */
[----:B------:R-:W-:Y:S01]  /*0be0*/  UMOV UR5, 0x1 ;  /* 0x0000000100057882 */ /* 0x000fe20000000000 */
[----:B------:R-:W-:Y:S01]  /*0bf0*/  VIADD R2, R94, 0xffffffed ;  /* 0xffffffed5e027836 */ /* 0x000fe20000000000 */
[----:B------:R-:W-:Y:S01]  /*0c00*/  ISETP.GE.U32.AND P0, PT, R0, 0x7fffffc0, PT ;  /* 0x7fffffc00000780c */ /* 0x000fe20003f06070 */
[C---:B------:R-:W-:Y:S01]  /*0c10*/  VIADD R0, R94.reuse, 0xffffffee ;  /* 0xffffffee5e007836 */ /* 0x040fe20000000000 */
[----:B------:R-:W-:Y:S01]  /*0c20*/  ULOP3.LUT UR4, UR4, 0x600000, URZ, 0xc0, !UPT ;  /* 0x0060000004047892 */ /* 0x000fe2000f8ec0ff */
[----:B------:R-:W-:Y:S01]  /*0c30*/  VIADD R3, R94, 0xffffffec ;  /* 0xffffffec5e037836 */ /* 0x000fe20000000000 */
[----:B------:R-:W-:Y:S01]  /*0c40*/  ISETP.GE.U32.AND P6, PT, R2, 0x7fffffae, PT ;  /* 0x7fffffae0200780c */ /* 0x000fe20003fc6070 */
[----:B------:R-:W-:Y:S01]  /*0c50*/  VIADD R2, R94, 0xffffffe8 ;  /* 0xffffffe85e027836 */ /* 0x000fe20000000000 */
[----:B------:R-:W-:Y:S01]  /*0c60*/  ISETP.GE.U32.AND P5, PT, R0, 0x7fffffaf, PT ;  /* 0x7fffffaf0000780c */ /* 0x000fe20003fa6070 */
[----:B------:R-:W-:Y:S01]  /*0c70*/  VIADD R0, R94, 0xffffffe9 ;  /* 0xffffffe95e007836 */ /* 0x000fe20000000000 */
[----:B------:R-:W-:Y:S01]  /*0c80*/  ISETP.GE.U32.AND P4, PT, R3, 0x7fffffad, PT ;  /* 0x7fffffad0300780c */ /* 0x000fe20003f86070 */
[----:B------:R-:W-:Y:S01]  /*0c90*/  @!P2 IMAD.MOV R42, RZ, RZ, -R42 ;  /* 0x000000ffff2aa224 */ /* 0x000fe200078e0a2a */
[----:B------:R-:W-:Y:S01]  /*0ca0*/  ISETP.GE.U32.AND P2, PT, R2, 0x7fffffa9, PT ;  /* 0x7fffffa90200780c */ /* 0x000fe20003f46070 */
[----:B------:R-:W-:Y:S01]  /*0cb0*/  VIADD R2, R94, 0xffffffea ;  /* 0xffffffea5e027836 */ /* 0x000fe20000000000 */
[----:B------:R-:W-:Y:S01]  /*0cc0*/  ISETP.GE.U32.AND P3, PT, R0, 0x7fffffaa, PT ;  /* 0x7fffffaa0000780c */ /* 0x000fe20003f66070 */
[C---:B------:R-:W-:Y:S01]  /*0cd0*/  VIADD R0, R94.reuse, 0xffffffeb ;  /* 0xffffffeb5e007836 */ /* 0x040fe20000000000 */
[----:B------:R-:W-:Y:S01]  /*0ce0*/  SEL R14, RZ, 0x1, P4 ;  /* 0x00000001ff0e7807 */ /* 0x000fe20002000000 */
[----:B------:R-:W-:Y:S01]  /*0cf0*/  VIADD R3, R94, 0xffffffef ;  /* 0xffffffef5e037836 */ /* 0x000fe20000000000 */
[----:B------:R-:W-:Y:S01]  /*0d00*/  ISETP.GE.U32.AND P4, PT, R2, 0x7fffffab, PT ;  /* 0x7fffffab0200780c */ /* 0x000fe20003f86070 */
[C---:B------:R-:W-:Y:S01]  /*0d10*/  VIADD R2, R94.reuse, 0xffffffe4 ;  /* 0xffffffe45e027836 */ /* 0x040fe20000000000 */
[----:B------:R-:W-:Y:S01]  /*0d20*/  SEL R33, RZ, 0x1fffe, P6 ;  /* 0x0001fffeff217807 */ /* 0x000fe20003000000 */
[C---:B------:R-:W-:Y:S01]  /*0d30*/  VIADD R4, R94.reuse, 0xffffffca ;  /* 0xffffffca5e047836 */ /* 0x040fe20000000000 */
[----:B------:R-:W-:Y:S01]  /*0d40*/  @!P1 LOP3.LUT R42, RZ, R90, RZ, 0x33, !PT ;  /* 0x0000005aff2a9212 */ /* 0x000fe200078e33ff */
[----:B------:R-:W-:Y:S01]  /*0d50*/  VIADD R6, R94, 0xffffffc4 ;  /* 0xffffffc45e067836 */ /* 0x000fe20000000000 */
[----:B------:R-:W-:Y:S01]  /*0d60*/  ISETP.GE.U32.AND P6, PT, R0, 0x7fffffac, PT ;  /* 0x7fffffac0000780c */ /* 0x000fe20003fc6070 */
[C---:B------:R-:W-:Y:S01]  /*0d70*/  VIADD R0, R94.reuse, 0xffffffe5 ;  /* 0xffffffe55e007836 */ /* 0x040fe20000000000 */
[----:B------:R-:W-:Y:S01]  /*0d80*/  ISETP.GE.U32.AND P1, PT, R3, 0x7fffffb0, PT ;  /* 0x7fffffb00300780c */ /* 0x000fe20003f26070 */
[C---:B------:R-:W-:Y:S01]  /*0d90*/  VIADD R3, R94.reuse, 0xffffffe6 ;  /* 0xffffffe65e037836 */ /* 0x040fe20000000000 */
[----:B------:R-:W-:Y:S01]  /*0da0*/  SEL R28, RZ, 0x4, P5 ;  /* 0x00000004ff1c7807 */ /* 0x000fe20002800000 */
        /* <DEDUP_REMOVED lines=17> */
[----:B------:R-:W-:Y:S01]  /*0ec0*/  SEL R32, RZ, 0x1, P2 ;  /* 0x00000001ff207807 */ /* 0x000fe20001000000 */
        /* <DEDUP_REMOVED lines=28> */
[----:B------:R-:W-:Y:S01]  /*1090*/  VIADD R0, R94, 0xffffffc9 ;  /* 0xffffffc95e007836 */ /* 0x000fe20000000000 */
[----:B------:R-:W-:Y:S01]  /*10a0*/  SEL R43, RZ, 0x7fff8, P1 ;  /* 0x0007fff8ff2b7807 */ /* 0x000fe20000800000 */
[----:B------:R-:W-:Y:S01]  /*10b0*/  IMAD.IADD R33, R14, 0x1, R33 ;  /* 0x000000010e217824 */ /* 0x000fe200078e0221 */
[----:B------:R-:W-:Y:S01]  /*10c0*/  ISETP.GE.U32.AND P1, PT, R2, 0x7fffff89, PT ;  /* 0x7fffff890200780c */ /* 0x000fe20003f26070 */
[----:B------:R-:W-:Y:S01]  /*10d0*/  VIADD R29, R94, 0xffffffd2 ;  /* 0xffffffd25e1d7836 */ /* 0x000fe20000000000 */
[----:B------:R-:W-:Y:S01]  /*10e0*/  SEL R2, RZ, 0x1, P2 ;  /* 0x00000001ff027807 */ /* 0x000fe20001000000 */
[----:B------:R-:W-:Y:S01]  /*10f0*/  UIADD3 UR14, UPT, UPT, UR12, UR4, URZ ;  /* 0x000000040c0e7290 */ /* 0x000fe2000fffe0ff */
[----:B------:R-:W-:Y:S01]  /*1100*/  ISETP.GE.U32.AND P2, PT, R0, 0x7fffff8a, PT ;  /* 0x7fffff8a0000780c */ /* 0x000fe20003f46070 */
[----:B------:R-:W-:Y:S01]  /*1110*/  VIADD R40, R94, 0xffffffd3 ;  /* 0xffffffd35e287836 */ /* 0x000fe20000000000 */
[----:B------:R-:W-:Y:S01]  /*1120*/  SEL R5, RZ, 0x1fffe, P3 ;  /* 0x0001fffeff057807 */ /* 0x000fe20001800000 */
[----:B------:R-:W-:Y:S01]  /*1130*/  IMAD.IADD R36, R36, 0x1, R41 ;  /* 0x0000000124247824 */ /* 0x000fe200078e0229 */
[----:B------:R-:W-:Y:S01]  /*1140*/  ISETP.GE.U32.AND P3, PT, R4, 0x7fffff8b, PT ;  /* 0x7fffff8b0400780c */ /* 0x000fe20003f66070 */
[----:B------:R-:W-:Y:S01]  /*1150*/  VIADD R4, R94, 0xffffffc5 ;  /* 0xffffffc55e047836 */ /* 0x000fe20000000000 */
[----:B------:R-:W-:Y:S01]  /*1160*/  SEL R0, RZ, 0x4, P4 ;  /* 0x00000004ff007807 */ /* 0x000fe20002000000 */
[----:B------:R-:W-:Y:S01]  /*1170*/  IMAD.IADD R2, R2, 0x1, R5 ;  /* 0x0000000102027824 */ /* 0x000fe200078e0205 */
[----:B------:R-:W-:Y:S01]  /*1180*/  ISETP.GE.U32.AND P4, PT, R3, 0x7fffff8c, PT ;  /* 0x7fffff8c0300780c */ /* 0x000fe20003f86070 */
[----:B------:R-:W-:Y:S01]  /*1190*/  STTM.x64 tmem[UR14], RZ ;  /* 0x000000ff000079ed */ /* 0x000fe2000834000e */
[----:B------:R-:W-:Y:S01]  /*11a0*/  SEL R3, RZ, 0x7fff8, P5 ;  /* 0x0007fff8ff037807 */ /* 0x000fe20002800000 */
[----:B------:R-:W-:Y:S01]  /*11b0*/  STTM.x64 tmem[UR14+0x40], RZ ;  /* 0x000040ff000079ed */ /* 0x000fe2000834000e */
[----:B------:R-:W-:Y:S01]  /*11c0*/  SEL R9, RZ, 0x1fffe, P2 ;  /* 0x0001fffeff097807 */ /* 0x000fe20001000000 */
[----:B------:R-:W-:Y:S01]  /*11d0*/  STTM.x64 tmem[UR14+0x80], RZ ;  /* 0x000080ff000079ed */ /* 0x000fe2000834000e */
[----:B------:R-:W-:Y:S01]  /*11e0*/  ISETP.GE.U32.AND P5, PT, R6, 0x7fffff85, PT ;  /* 0x7fffff850600780c */ /* 0x000fe20003fa6070 */
[----:B------:R-:W-:Y:S01]  /*11f0*/  STTM.x64 tmem[UR14+0xc0], RZ ;  /* 0x0000c0ff000079ed */ /* 0x000fe2000834000e */
[----:B------:R-:W-:Y:S01]  /*1200*/  ISETP.GE.U32.AND P2, PT, R8, 0x7fffff87, PT ;  /* 0x7fffff870800780c */ /* 0x000fe20003f46070 */
[----:B------:R-:W-:Y:S01]  /*1210*/  VIADD R8, R94, 0xffffffc1 ;  /* 0xffffffc15e087836 */ /* 0x000fe20000000000 */
[----:B------:R-:W-:Y:S01]  /*1220*/  SEL R6, RZ, 0x1, P1 ;  /* 0x00000001ff067807 */ /* 0x000fe20000800000 */
[----:B------:R-:W0:Y:S01]  /*1230*/  FENCE.VIEW.ASYNC.T ;  /* 0x00000000000073c6 */ /* 0x000e220000000200 */
[----:B------:R-:W-:Y:S01]  /*1240*/  ISETP.GE.U32.AND P1, PT, R4, 0x7fffff86, PT ;  /* 0x7fffff860400780c */ /* 0x000fe20003f26070 */
[----:B------:R-:W-:Y:S01]  /*1250*/  IMAD.IADD R32, R32, 0x1, R37 ;  /* 0x0000000120207824 */ /* 0x000fe200078e0225 */
[----:B------:R-:W-:Y:S01]  /*1260*/  SEL R4, RZ, 0x4, P3 ;  /* 0x00000004ff047807 */ /* 0x000fe20001800000 */
[----:B------:R-:W-:Y:S01]  /*1270*/  IMAD.IADD R6, R6, 0x1, R9 ;  /* 0x0000000106067824 */ /* 0x000fe200078e0209 */
[----:B------:R-:W-:Y:S01]  /*1280*/  ISETP.GE.U32.AND P3, PT, R7, 0x7fffff88, PT ;  /* 0x7fffff880700780c */ /* 0x000fe20003f66070 */
[----:B------:R-:W1:Y:S01]  /*1290*/  LDCU UR7, c[0x0][0x3a4] ;  /* 0x00007480ff0777ac */ /* 0x000e620008000800 */
[----:B------:R-:W-:Y:S01]  /*12a0*/  SEL R7, RZ, 0x7fff8, P4 ;  /* 0x0007fff8ff077807 */ /* 0x000fe20002000000 */
[----:B------:R-:W2:Y:S01]  /*12b0*/  LDC.64 R112, c[0x0][0x3a8] ;  /* 0x0000ea00ff707b82 */ /* 0x000ea20000000a00 */
[----:B------:R-:W-:Y:S01]  /*12c0*/  ISETP.GE.U32.AND P4, PT, R8, 0x7fffff82, PT ;  /* 0x7fffff820800780c */ /* 0x000fe20003f86070 */
[C---:B------:R-:W-:Y:S01]  /*12d0*/  VIADD R8, R94.reuse, 0xffffffc2 ;  /* 0xffffffc25e087836 */ /* 0x040fe20000000000 */
[----:B------:R-:W-:Y:S01]  /*12e0*/  SEL R10, RZ, 0x1, P5 ;  /* 0x00000001ff0a7807 */ /* 0x000fe20002800000 */
[----:B------:R-:W-:Y:S01]  /*12f0*/  UIADD3 UR10, UPT, UPT, UR13, 0xc000, URZ ;  /* 0x0000c0000d0a7890 */ /* 0x000fe2000fffe0ff */
[----:B------:R-:W-:Y:S01]  /*1300*/  ISETP.GE.U32.AND P5, PT, R11, 0x7fffff81, PT ;  /* 0x7fffff810b00780c */ /* 0x000fe20003fa6070 */
[----:B------:R-:W-:Y:S01]  /*1310*/  VIADD R11, R94, 0xffffffc3 ;  /* 0xffffffc35e0b7836 */ /* 0x000fe20000000000 */
[----:B------:R-:W-:Y:S01]  /*1320*/  SEL R13, RZ, 0x1fffe, P1 ;  /* 0x0001fffeff0d7807 */ /* 0x000fe20000800000 */
[----:B------:R-:W3:Y:S01]  /*1330*/  LDCU.128 UR16, c[0x0][0x380] ;  /* 0x00007000ff1077ac */ /* 0x000ee20008000c00 */
[----:B------:R-:W-:-:S02]  /*1340*/  ISETP.GE.U32.AND P1, PT, R8, 0x7fffff83, PT ;  /* 0x7fffff830800780c */ /* 0x000fc40003f26070 */
[----:B------:R-:W-:Y:S01]  /*1350*/  SEL R8, RZ, 0x4, P2 ;  /* 0x00000004ff087807 */ /* 0x000fe20001000000 */
[----:B------:R-:W-:Y:S01]  /*1360*/  IMAD.IADD R10, R10, 0x1, R13 ;  /* 0x000000010a0a7824 */ /* 0x000fe200078e020d */
[----:B------:R-:W-:Y:S01]  /*1370*/  ISETP.GE.U32.AND P2, PT, R11, 0x7fffff84, PT ;  /* 0x7fffff840b00780c */ /* 0x000fe20003f46070 */
[----:B------:R-:W4:Y:S01]  /*1380*/  LDCU.64 UR26, c[0x0][0x358] ;  /* 0x00006b00ff1a77ac */ /* 0x000f220008000a00 */
[----:B------:R-:W-:Y:S02]  /*1390*/  SEL R11, RZ, 0x7fff8, P3 ;  /* 0x0007fff8ff0b7807 */ /* 0x000fe40001800000 */
[----:B------:R-:W-:Y:S01]  /*13a0*/  ISETP.GE.U32.AND P3, PT, R15, 0x7fffff9d, PT ;  /* 0x7fffff9d0f00780c */ /* 0x000fe20003f66070 */
[----:B------:R-:W-:Y:S01]  /*13b0*/  VIADD R15, R94, 0xffffffde ;  /* 0xffffffde5e0f7836 */ /* 0x000fe20000000000 */
[----:B------:R-:W-:Y:S02]  /*13c0*/  SEL R17, RZ, 0x1fffe, P4 ;  /* 0x0001fffeff117807 */ /* 0x000fe40002000000 */
[----:B------:R-:W-:-:S02]  /*13d0*/  ISETP.GE.U32.AND P4, PT, R12, 0x7fffff9e, PT ;  /* 0x7fffff9e0c00780c */ /* 0x000fc40003f86070 */
[----:B------:R-:W-:Y:S02]  /*13e0*/  SEL R12, RZ, 0x4, P1 ;  /* 0x00000004ff0c7807 */ /* 0x000fe40000800000 */
[----:B------:R-:W-:Y:S02]  /*13f0*/  ISETP.GE.U32.AND P1, PT, R15, 0x7fffff9f, PT ;  /* 0x7fffff9f0f00780c */ /* 0x000fe40003f26070 */
[----:B------:R-:W-:Y:S02]  /*1400*/  SEL R15, RZ, 0x7fff8, P2 ;  /* 0x0007fff8ff0f7807 */ /* 0x000fe40001000000 */
[----:B------:R-:W-:Y:S01]  /*1410*/  ISETP.GE.U32.AND P2, PT, R16, 0x7fffffa0, PT ;  /* 0x7fffffa01000780c */ /* 0x000fe20003f46070 */
[C---:B------:R-:W-:Y:S01]  /*1420*/  VIADD R16, R94.reuse, 0xffffffd9 ;  /* 0xffffffd95e107836 */ /* 0x040fe20000000000 */
[----:B------:R-:W-:Y:S02]  /*1430*/  SEL R18, RZ, 0x1, P3 ;  /* 0x00000001ff127807 */ /* 0x000fe40001800000 */
[----:B------:R-:W-:Y:S01]  /*1440*/  ISETP.GE.U32.AND P3, PT, R19, 0x7fffff99, PT ;  /* 0x7fffff991300780c */ /* 0x000fe20003f66070 */
[----:B------:R-:W-:Y:S01]  /*1450*/  VIADD R19, R94, 0xffffffda ;  /* 0xffffffda5e137836 */ /* 0x000fe20000000000 */
[----:B------:R-:W-:-:S02]  /*1460*/  SEL R21, RZ, 0x1fffe, P4 ;  /* 0x0001fffeff157807 */ /* 0x000fc40002000000 */
[----:B------:R-:W-:Y:S02]  /*1470*/  ISETP.GE.U32.AND P4, PT, R16, 0x7fffff9a, PT ;  /* 0x7fffff9a1000780c */ /* 0x000fe40003f86070 */
[----:B------:R-:W-:Y:S01]  /*1480*/  SEL R16, RZ, 0x4, P1 ;  /* 0x00000004ff107807 */ /* 0x000fe20000800000 */
[----:B------:R-:W-:Y:S01]  /*1490*/  IMAD.IADD R18, R18, 0x1, R21 ;  /* 0x0000000112127824 */ /* 0x000fe200078e0215 */
[----:B------:R-:W-:Y:S02]  /*14a0*/  ISETP.GE.U32.AND P1, PT, R19, 0x7fffff9b, PT ;  /* 0x7fffff9b1300780c */ /* 0x000fe40003f26070 */
[----:B------:R-:W-:Y:S02]  /*14b0*/  SEL R19, RZ, 0x7fff8, P2 ;  /* 0x0007fff8ff137807 */ /* 0x000fe40001000000 */
[----:B------:R-:W-:Y:S01]  /*14c0*/  ISETP.GE.U32.AND P2, PT, R20, 0x7fffff9c, PT ;  /* 0x7fffff9c1400780c */ /* 0x000fe20003f46070 */
[----:B------:R-:W-:Y:S01]  /*14d0*/  VIADD R20, R94, 0xffffffd5 ;  /* 0xffffffd55e147836 */ /* 0x000fe20000000000 */
[----:B------:R-:W-:-:S02]  /*14e0*/  SEL R22, RZ, 0x1, P3 ;  /* 0x00000001ff167807 */ /* 0x000fc40001800000 */
[----:B------:R-:W-:Y:S01]  /*14f0*/  ISETP.GE.U32.AND P3, PT, R23, 0x7fffff95, PT ;  /* 0x7fffff951700780c */ /* 0x000fe20003f66070 */
[----:B------:R-:W-:Y:S01]  /*1500*/  VIADD R23, R94, 0xffffffd6 ;  /* 0xffffffd65e177836 */ /* 0x000fe20000000000 */
[----:B------:R-:W-:Y:S02]  /*1510*/  SEL R25, RZ, 0x1fffe, P4 ;  /* 0x0001fffeff197807 */ /* 0x000fe40002000000 */
[----:B------:R-:W-:Y:S02]  /*1520*/  ISETP.GE.U32.AND P4, PT, R20, 0x7fffff96, PT ;  /* 0x7fffff961400780c */ /* 0x000fe40003f86070 */
[----:B------:R-:W-:Y:S01]  /*1530*/  SEL R20, RZ, 0x4, P1 ;  /* 0x00000004ff147807 */ /* 0x000fe20000800000 */
[----:B------:R-:W-:Y:S01]  /*1540*/  IMAD.IADD R22, R22, 0x1, R25 ;  /* 0x0000000116167824 */ /* 0x000fe200078e0219 */
[----:B------:R-:W-:Y:S02]  /*1550*/  ISETP.GE.U32.AND P1, PT, R23, 0x7fffff97, PT ;  /* 0x7fffff971700780c */ /* 0x000fe40003f26070 */
[----:B------:R-:W-:-:S02]  /*1560*/  SEL R23, RZ, 0x7fff8, P2 ;  /* 0x0007fff8ff177807 */ /* 0x000fc40001000000 */
[----:B------:R-:W-:Y:S02]  /*1570*/  ISETP.GE.U32.AND P2, PT, R24, 0x7fffff98, PT ;  /* 0x7fffff981800780c */ /* 0x000fe40003f46070 */
[----:B------:R-:W-:Y:S02]  /*1580*/  SEL R24, RZ, 0x1, P3 ;  /* 0x00000001ff187807 */ /* 0x000fe40001800000 */
[----:B------:R-:W-:Y:S02]  /*1590*/  ISETP.GE.U32.AND P3, PT, R27, 0x7fffff91, PT ;  /* 0x7fffff911b00780c */ /* 0x000fe40003f66070 */
[----:B------:R-:W-:Y:S02]  /*15a0*/  SEL R14, RZ, 0x1, P5 ;  /* 0x00000001ff0e7807 */ /* 0x000fe40002800000 */
[----:B------:R-:W-:Y:S02]  /*15b0*/  SEL R27, RZ, 0x1fffe, P4 ;  /* 0x0001fffeff1b7807 */ /* 0x000fe40002000000 */
[----:B------:R-:W-:Y:S01]  /*15c0*/  ISETP.GE.U32.AND P4, PT, R26, 0x7fffff92, PT ;  /* 0x7fffff921a00780c */ /* 0x000fe20003f86070 */
[----:B------:R-:W-:Y:S01]  /*15d0*/  IMAD.IADD R14, R14, 0x1, R17 ;  /* 0x000000010e0e7824 */ /* 0x000fe200078e0211 */
[----:B------:R-:W-:Y:S01]  /*15e0*/  SEL R26, RZ, 0x1, P3 ;  /* 0x00000001ff1a7807 */ /* 0x000fe20001800000 */
[----:B------:R-:W-:Y:S01]  /*15f0*/  IMAD.IADD R24, R24, 0x1, R27 ;  /* 0x0000000118187824 */ /* 0x000fe200078e021b */
[----:B------:R-:W-:-:S02]  /*1600*/  LOP3.LUT R6, R6, 0x3, RZ, 0xc0, !PT ;  /* 0x0000000306067812 */ /* 0x000fc400078ec0ff */
[----:B------:R-:W-:Y:S02]  /*1610*/  ISETP.GE.U32.AND P3, PT, R29, 0x7fffff93, PT ;  /* 0x7fffff931d00780c */ /* 0x000fe40003f66070 */
[----:B------:R-:W-:Y:S02]  /*1620*/  SEL R29, RZ, 0x1fffe, P4 ;  /* 0x0001fffeff1d7807 */ /* 0x000fe40002000000 */
[----:B------:R-:W-:Y:S02]  /*1630*/  ISETP.GE.U32.AND P4, PT, R40, 0x7fffff94, PT ;  /* 0x7fffff942800780c */ /* 0x000fe40003f86070 */
[----:B------:R-:W-:Y:S01]  /*1640*/  IADD3 R4, PT, PT, R6, R7, R4 ;  /* 0x0000000706047210 */ /* 0x000fe20007ffe004 */
[----:B------:R-:W-:Y:S01]  /*1650*/  IMAD.IADD R26, R26, 0x1, R29 ;  /* 0x000000011a1a7824 */ /* 0x000fe200078e021d */
[----:B------:R-:W-:Y:S02]  /*1660*/  SEL R40, RZ, 0x1, P6 ;  /* 0x00000001ff287807 */ /* 0x000fe40003000000 */
[----:B------:R-:W-:-:S02]  /*1670*/  SEL R6, RZ, 0x4, P3 ;  /* 0x00000004ff067807 */ /* 0x000fc40001800000 */
[----:B------:R-:W-:Y:S01]  /*1680*/  LOP3.LUT R14, R14, 0x3, RZ, 0xc0, !PT ;  /* 0x000000030e0e7812 */ /* 0x000fe200078ec0ff */
[----:B------:R-:W-:Y:S01]  /*1690*/  IMAD.IADD R40, R40, 0x1, R45 ;  /* 0x0000000128287824 */ /* 0x000fe200078e022d */
[----:B------:R-:W-:Y:S02]  /*16a0*/  ISETP.NE.U32.AND P3, PT, R44, RZ, PT ;  /* 0x000000ff2c00720c */ /* 0x000fe40003f65070 */
[----:B------:R-:W-:Y:S02]  /*16b0*/  LOP3.LUT R2, R2, 0x3, RZ, 0xc0, !PT ;  /* 0x0000000302027812 */ /* 0x000fe400078ec0ff */
[----:B------:R-:W-:Y:S02]  /*16c0*/  LOP3.LUT R10, R10, 0x3, RZ, 0xc0, !PT ;  /* 0x000000030a0a7812 */ /* 0x000fe400078ec0ff */
[----:B------:R-:W-:Y:S02]  /*16d0*/  IADD3 R12, PT, PT, R14, R15, R12 ;  /* 0x0000000f0e0c7210 */ /* 0x000fe40007ffe00c */
[----:B------:R-:W-:-:S02]  /*16e0*/  IADD3 R0, PT, PT, R2, R3, R0 ;  /* 0x0000000302007210 */ /* 0x000fc40007ffe000 */
[----:B------:R-:W-:Y:S02]  /*16f0*/  LOP3.LUT R22, R22, 0x3, RZ, 0xc0, !PT ;  /* 0x0000000316167812 */ /* 0x000fe400078ec0ff */
[----:B------:R-:W-:Y:S01]  /*1700*/  SEL R7, RZ, 0x7fff8, P4 ;  /* 0x0007fff8ff077807 */ /* 0x000fe20002000000 */
[----:B0-----:R-:W-:Y:S01]  /*1710*/  VOTEU.ALL UP1, P3 ;  /* 0x0000000000ff7886 */ /* 0x001fe20001820000 */
[----:B------:R-:W-:Y:S01]  /*1720*/  LOP3.LUT R26, R26, 0x3, RZ, 0xc0, !PT ;  /* 0x000000031a1a7812 */ /* 0x000fe200078ec0ff */
[----:B------:R-:W-:Y:S01]  /*1730*/  VOTEU.ALL UP2, P3 ;  /* 0x0000000000ff7886 */ /* 0x000fe20001840000 */
[----:B------:R-:W-:Y:S02]  /*1740*/  IADD3 R8, PT, PT, R10, R11, R8 ;  /* 0x0000000b0a087210 */ /* 0x000fe40007ffe008 */
[----:B------:R-:W-:Y:S02]  /*1750*/  LOP3.LUT R3, R12, 0xf, RZ, 0xc0, !PT ;  /* 0x0000000f0c037812 */ /* 0x000fe400078ec0ff */
[----:B------:R-:W-:-:S02]  /*1760*/  LOP3.LUT R40, R40, 0x3, RZ, 0xc0, !PT ;  /* 0x0000000328287812 */ /* 0x000fc400078ec0ff */
[----:B------:R-:W-:Y:S01]  /*1770*/  IADD3 R20, PT, PT, R22, R23, R20 ;  /* 0x0000001716147210 */ /* 0x000fe20007ffe014 */
[----:B------:R-:W-:Y:S01]  /*1780*/  IMAD R8, R8, 0x10, R3 ;  /* 0x0000001008087824 */ /* 0x000fe200078e0203 */
[----:B------:R-:W-:Y:S01]  /*1790*/  SEL R2, RZ, 0x4, P1 ;  /* 0x00000004ff027807 */ /* 0x000fe20000800000 */
[----:B------:R-:W-:Y:S01]  /*17a0*/  IMAD.SHL.U32 R3, R4, 0x100, RZ ;  /* 0x0000010004037824 */ /* 0x000fe200078e00ff */
[----:B------:R-:W-:Y:S02]  /*17b0*/  SEL R5, RZ, 0x7fff8, P2 ;  /* 0x0007fff8ff057807 */ /* 0x000fe40001000000 */
[----:B------:R-:W-:Y:S02]  /*17c0*/  LOP3.LUT R24, R24, 0x3, RZ, 0xc0, !PT ;  /* 0x0000000318187812 */ /* 0x000fe400078ec0ff */
[----:B------:R-:W-:Y:S02]  /*17d0*/  IADD3 R6, PT, PT, R26, R7, R6 ;  /* 0x000000071a067210 */ /* 0x000fe40007ffe006 */
[----:B------:R-:W-:-:S02]  /*17e0*/  LOP3.LUT R36, R36, 0x3, RZ, 0xc0, !PT ;  /* 0x0000000324247812 */ /* 0x000fc400078ec0ff */
[----:B------:R-:W-:Y:S02]  /*17f0*/  IADD3 R38, PT, PT, R40, R43, R38 ;  /* 0x0000002b28267210 */ /* 0x000fe40007ffe026 */
[----:B------:R-:W-:Y:S02]  /*1800*/  LOP3.LUT R32, R32, 0x3, RZ, 0xc0, !PT ;  /* 0x0000000320207812 */ /* 0x000fe400078ec0ff */
[----:B------:R-:W-:Y:S01]  /*1810*/  IADD3 R2, PT, PT, R24, R5, R2 ;  /* 0x0000000518027210 */ /* 0x000fe20007ffe002 */
[----:B------:R-:W-:Y:S01]  /*1820*/  IMAD.SHL.U32 R5, R20, 0x100, RZ ;  /* 0x0000010014057824 */ /* 0x000fe200078e00ff */
[----:B------:R-:W-:Y:S02]  /*1830*/  LOP3.LUT R7, R6, 0xf, RZ, 0xc0, !PT ;  /* 0x0000000f06077812 */ /* 0x000fe400078ec0ff */
[----:B------:R-:W-:Y:S02]  /*1840*/  IADD3 R34, PT, PT, R36, R39, R34 ;  /* 0x0000002724227210 */ /* 0x000fe40007ffe022 */
[----:B------:R-:W-:Y:S01]  /*1850*/  LOP3.LUT R18, R18, 0x3, RZ, 0xc0, !PT ;  /* 0x0000000312127812 */ /* 0x000fe200078ec0ff */
[----:B------:R-:W-:Y:S01]  /*1860*/  IMAD R2, R2, 0x10, R7 ;  /* 0x0000001002027824 */ /* 0x000fe200078e0207 */
[----:B------:R-:W-:-:S02]  /*1870*/  LOP3.LUT R9, R38, 0xf, RZ, 0xc0, !PT ;  /* 0x0000000f26097812 */ /* 0x000fc400078ec0ff */
[----:B------:R-:W-:Y:S01]  /*1880*/  IADD3 R30, PT, PT, R32, R35, R30 ;  /* 0x00000023201e7210 */ /* 0x000fe20007ffe01e */
[----:B------:R-:W-:-:S04]  /*1890*/  @!UP1 UIADD3 UR8, UPT, UPT, -UR5, 0x100000, URZ ;  /* 0x0010000005089890 */ /* 0x000fc8000fffe1ff */
[----:B------:R-:W-:Y:S02]  /*18a0*/  @!UP1 USHF.L.U32 UR9, UR8, 0xb, URZ ;  /* 0x0000000b08099899 */ /* 0x000fe400080006ff */
[----:B------:R-:W-:Y:S01]  /*18b0*/  @!UP1 USHF.L.U32 UR8, UR8, 0x1, URZ ;  /* 0x0000000108089899 */ /* 0x000fe200080006ff */
[----:B------:R-:W-:Y:S01]  /*18c0*/  BAR.SYNC.DEFER_BLOCKING 0x0 ;  /* 0x0000000000007b1d */ /* 0x000fe20000010000 */
[----:B------:R-:W-:Y:S01]  /*18d0*/  LOP3.LUT R3, R3, 0xf00, RZ, 0xe2, !PT ;  /* 0x00000f0003037812 */ /* 0x000fe200078ee2ff */
[----:B------:R-:W-:Y:S01]  /*18e0*/  IMAD R34, R34, 0x10, R9 ;  /* 0x0000001022227824 */ /* 0x000fe200078e0209 */
[----:B------:R-:W-:Y:S01]  /*18f0*/  IADD3 R16, PT, PT, R18, R19, R16 ;  /* 0x0000001312107210 */ /* 0x000fe20007ffe010 */
[----:B------:R-:W-:Y:S01]  /*1900*/  IMAD.SHL.U32 R9, R30, 0x100, RZ ;  /* 0x000001001e097824 */ /* 0x000fe200078e00ff */
[----:B------:R-:W-:Y:S01]  /*1910*/  LOP3.LUT R5, R5, 0xf00, RZ, 0xe2, !PT ;  /* 0x00000f0005057812 */ /* 0x000fe200078ee2ff */
[----:B------:R-:W-:Y:S01]  /*1920*/  IMAD R0, R0, 0x1000, R3 ;  /* 0x0000100000007824 */ /* 0x000fe200078e0203 */
[----:B------:R-:W-:-:S02]  /*1930*/  LOP3.LUT R33, R33, 0x3, RZ, 0xc0, !PT ;  /* 0x0000000321217812 */ /* 0x000fc400078ec0ff */
[----:B------:R-:W-:Y:S01]  /*1940*/  LOP3.LUT R3, R8, 0xff, RZ, 0xc0, !PT ;  /* 0x000000ff08037812 */ /* 0x000fe200078ec0ff */
[----:B------:R-:W-:Y:S01]  /*1950*/  IMAD R5, R16, 0x1000, R5 ;  /* 0x0000100010057824 */ /* 0x000fe200078e0205 */
[----:B------:R-:W-:Y:S02]  /*1960*/  LOP3.LUT R2, R2, 0xff, RZ, 0xc0, !PT ;  /* 0x000000ff02027812 */ /* 0x000fe400078ec0ff */
[----:B------:R-:W-:Y:S01]  /*1970*/  IADD3 R28, PT, PT, R33, R31, R28 ;  /* 0x0000001f211c7210 */ /* 0x000fe20007ffe01c */
[----:B------:R-:W-:Y:S01]  /*1980*/  IMAD.IADD R0, R0, 0x1, R3 ;  /* 0x0000000100007824 */ /* 0x000fe200078e0203 */
[----:B------:R-:W-:Y:S01]  /*1990*/  LOP3.LUT R9, R9, 0xf00, RZ, 0xe2, !PT ;  /* 0x00000f0009097812 */ /* 0x000fe200078ee2ff */
[----:B------:R-:W-:Y:S01]  /*19a0*/  IMAD.IADD R5, R5, 0x1, R2 ;  /* 0x0000000105057824 */ /* 0x000fe200078e0202 */
[----:B------:R-:W-:Y:S01]  /*19b0*/  LOP3.LUT R34, R34, 0xff, RZ, 0xc0, !PT ;  /* 0x000000ff22227812 */ /* 0x000fe200078ec0ff */
[----:B------:R-:W-:Y:S01]  /*19c0*/  VIADD R2, R94, 0xfffffff7 ;  /* 0xfffffff75e027836 */ /* 0x000fe20000000000 */
[----:B------:R-:W-:Y:S01]  /*19d0*/  PRMT R142, RZ, 0x7610, R142 ;  /* 0x00007610ff8e7816 */ /* 0x000fe2000000008e */
[----:B------:R-:W-:Y:S01]  /*19e0*/  IMAD R9, R28, 0x1000, R9 ;  /* 0x000010001c097824 */ /* 0x000fe200078e0209 */
[----:B------:R-:W-:Y:S01]  /*19f0*/  PRMT R89, R0, 0x5410, R5 ;  /* 0x0000541000597816 */ /* 0x000fe20000000005 */
[----:B-1----:R-:W-:Y:S01]  /*1a00*/  IMAD R0, R42, UR7, RZ ;  /* 0x000000072a007c24 */ /* 0x002fe2000f8e02ff */
[----:B------:R-:W-:Y:S01]  /*1a10*/  ISETP.GE.U32.AND P1, PT, R2, 0x7fffffb8, PT ;  /* 0x7fffffb80200780c */ /* 0x000fe20003f26070 */
[----:B------:R-:W0:Y:S02]  /*1a20*/  FENCE.VIEW.ASYNC.S ;  /* 0x00000000000073c6 */ /* 0x000e240000000000 */
[----:B0-----:R0:W1:Y:S01]  /*1a30*/  @!UP2 SYNCS.EXCH.64 URZ, [UR10], UR8 ;  /* 0x000000080affa5b2 */ /* 0x0010620008000100 */
[----:B------:R-:W-:-:S02]  /*1a40*/  IMAD.IADD R9, R9, 0x1, R34 ;  /* 0x0000000109097824 */ /* 0x000fc400078e0222 */
[----:B--2---:R-:W-:Y:S01]  /*1a50*/  IMAD.SHL.U32 R5, R112, 0x10, RZ ;  /* 0x0000001070057824 */ /* 0x004fe200078e00ff */
[----:B---3--:R-:W-:Y:S02]  /*1a60*/  IADD3 R82, P2, PT, R0, UR16, RZ ;  /* 0x0000001000527c10 */ /* 0x008fe4000ff5e0ff */
[----:B------:R-:W-:Y:S01]  /*1a70*/  PRMT R143, RZ, 0x7610, R143 ;  /* 0x00007610ff8f7816 */ /* 0x000fe2000000008f */
[C---:B------:R-:W-:Y:S01]  /*1a80*/  IMAD R7, R112.reuse, 0x18, RZ ;  /* 0x0000001870077824 */ /* 0x040fe200078e02ff */
[----:B------:R-:W-:Y:S02]  /*1a90*/  LOP3.LUT R74, R9, 0xffff, RZ, 0xc0, !PT ;  /* 0x0000ffff094a7812 */ /* 0x000fe400078ec0ff */
[----:B------:R-:W-:Y:S01]  /*1aa0*/  PRMT R146, RZ, 0x7610, R146 ;  /* 0x00007610ff927816 */ /* 0x000fe20000000092 */
[----:B------:R-:W-:Y:S01]  /*1ab0*/  IMAD R19, R112, 0x28, RZ ;  /* 0x0000002870137824 */ /* 0x000fe200078e02ff */
[----:B------:R-:W-:Y:S02]  /*1ac0*/  LEA.HI.X.SX32 R0, R0, UR17, 0x1, P2 ;  /* 0x0000001100007c11 */ /* 0x000fe400090f0eff */
[----:B------:R-:W-:Y:S01]  /*1ad0*/  PRMT R144, RZ, 0x7610, R144 ;  /* 0x00007610ff907816 */ /* 0x000fe20000000090 */
[----:B------:R-:W-:Y:S01]  /*1ae0*/  IMAD R11, R112, 0x30, RZ ;  /* 0x00000030700b7824 */ /* 0x000fe200078e02ff */
[----:B------:R-:W-:Y:S01]  /*1af0*/  SHF.R.U32.HI R3, RZ, 0xf, R74 ;  /* 0x0000000fff037819 */ /* 0x000fe2000001164a */
[----:B------:R-:W-:Y:S01]  /*1b00*/  @!P0 IMAD.MOV.U32 R83, RZ, RZ, R0 ;  /* 0x000000ffff538224 */ /* 0x000fe200078e0000 */
[----:B-1----:R-:W-:Y:S01]  /*1b10*/  BAR.SYNC.DEFER_BLOCKING 0x0 ;  /* 0x0000000000007b1d */ /* 0x002fe20000010000 */
[----:B------:R-:W-:-:S02]  /*1b20*/  SHF.R.U32.HI R4, RZ, 0x7, R74 ;  /* 0x00000007ff047819 */ /* 0x000fc4000001164a */
[----:B------:R-:W-:Y:S01]  /*1b30*/  LOP3.LUT P4, RZ, R3, 0x1, RZ, 0xc0, !PT ;  /* 0x0000000103ff7812 */ /* 0x000fe2000788c0ff */
[----:B------:R-:W-:Y:S01]  /*1b40*/  IMAD.SHL.U32 R3, R112, 0x8, RZ ;  /* 0x0000000870037824 */ /* 0x000fe200078e00ff */
[----:B------:R-:W-:Y:S02]  /*1b50*/  LOP3.LUT P2, RZ, R4, 0x1, RZ, 0xc0, !PT ;  /* 0x0000000104ff7812 */ /* 0x000fe4000784c0ff */
[C---:B------:R-:W-:Y:S01]  /*1b60*/  SHF.R.U64 R6, R89.reuse, 0x1f, RZ ;  /* 0x0000001f59067819 */ /* 0x040fe200000012ff */
[C---:B------:R-:W-:Y:S01]  /*1b70*/  IMAD.SHL.U32 R9, R112.reuse, 0x20, RZ ;  /* 0x0000002070097824 */ /* 0x040fe200078e00ff */
[C---:B------:R-:W-:Y:S02]  /*1b80*/  SHF.R.U64 R8, R89.reuse, 0x17, RZ ;  /* 0x0000001759087819 */ /* 0x040fe400000012ff */
[----:B------:R-:W-:Y:S01]  /*1b90*/  PRMT R149, RZ, 0x7610, R149 ;  /* 0x00007610ff957816 */ /* 0x000fe20000000095 */
[----:B------:R-:W-:Y:S01]  /*1ba0*/  IMAD R15, R112, 0x38, RZ ;  /* 0x00000038700f7824 */ /* 0x000fe200078e02ff */
[----:B------:R-:W-:-:S02]  /*1bb0*/  SHF.R.U64 R10, R89, 0xf, RZ ;  /* 0x0000000f590a7819 */ /* 0x000fc400000012ff */
[----:B------:R-:W-:Y:S02]  /*1bc0*/  PRMT R148, RZ, 0x7610, R148 ;  /* 0x00007610ff947816 */ /* 0x000fe40000000094 */
[----:B------:R-:W-:Y:S01]  /*1bd0*/  PRMT R151, RZ, 0x7610, R151 ;  /* 0x00007610ff977816 */ /* 0x000fe20000000097 */
[C---:B------:R-:W-:Y:S01]  /*1be0*/  IMAD R17, R112.reuse, 0x9, RZ ;  /* 0x0000000970117824 */ /* 0x040fe200078e02ff */
[----:B------:R-:W-:Y:S01]  /*1bf0*/  PRMT R150, RZ, 0x7610, R150 ;  /* 0x00007610ff967816 */ /* 0x000fe20000000096 */
[----:B------:R-:W-:Y:S01]  /*1c00*/  IMAD R23, R112, 0x11, RZ ;  /* 0x0000001170177824 */ /* 0x000fe200078e02ff */
[----:B------:R-:W-:Y:S02]  /*1c10*/  PRMT R152, RZ, 0x7610, R152 ;  /* 0x00007610ff987816 */ /* 0x000fe40000000098 */
[----:B------:R-:W-:Y:S01]  /*1c20*/  PRMT R154, RZ, 0x7610, R154 ;  /* 0x00007610ff9a7816 */ /* 0x000fe2000000009a */
[----:B----4-:R-:W2:Y:S01]  /*1c30*/  @!P0 LDG.E.U8 R142, desc[UR26][R82.64] ;  /* 0x0000001a528e8981 */ /* 0x010ea2000c1e1100 */
[----:B------:R-:W-:-:S02]  /*1c40*/  IADD3 R2, P0, PT, R3, R82, RZ ;  /* 0x0000005203027210 */ /* 0x000fc40007f1e0ff */
[----:B------:R-:W-:Y:S01]  /*1c50*/  PRMT R157, RZ, 0x7610, R157 ;  /* 0x00007610ff9d7816 */ /* 0x000fe2000000009d */
[----:B------:R-:W-:Y:S01]  /*1c60*/  IMAD R25, R112, 0x29, RZ ;  /* 0x0000002970197824 */ /* 0x000fe200078e02ff */
[----:B------:R-:W-:Y:S02]  /*1c70*/  LEA.HI.X.SX32 R3, R3, R0, 0x1, P0 ;  /* 0x0000000003037211 */ /* 0x000fe400000f0eff */
[----:B------:R-:W-:Y:S02]  /*1c80*/  PRMT R156, RZ, 0x7610, R156 ;  /* 0x00007610ff9c7816 */ /* 0x000fe4000000009c */
[----:B------:R-:W-:Y:S01]  /*1c90*/  PRMT R159, RZ, 0x7610, R159 ;  /* 0x00007610ff9f7816 */ /* 0x000fe2000000009f */
[----:B------:R-:W3:Y:S01]  /*1ca0*/  @!P1 LDG.E.U8 R143, desc[UR26][R2.64] ;  /* 0x0000001a028f9981 */ /* 0x000ee2000c1e1100 */
[C---:B------:R-:W-:Y:S02]  /*1cb0*/  IADD3 R4, P0, PT, R5.reuse, R82, RZ ;  /* 0x0000005205047210 */ /* 0x040fe40007f1e0ff */
[----:B------:R-:W-:Y:S01]  /*1cc0*/  PRMT R158, RZ, 0x7610, R158 ;  /* 0x00007610ff9e7816 */ /* 0x000fe2000000009e */
[----:B------:R-:W-:Y:S01]  /*1cd0*/  VIADD R24, R94, 0xfffffffd ;  /* 0xfffffffd5e187836 */ /* 0x000fe20000000000 */
[----:B------:R-:W-:-:S02]  /*1ce0*/  LEA.HI.X.SX32 R5, R5, R0, 0x1, P0 ;  /* 0x0000000005057211 */ /* 0x000fc400000f0eff */
[----:B------:R-:W-:Y:S01]  /*1cf0*/  PRMT R162, RZ, 0x7610, R162 ;  /* 0x00007610ffa27816 */ /* 0x000fe200000000a2 */
[----:B------:R-:W-:Y:S01]  /*1d00*/  IMAD.SHL.U32 R27, R112, 0x2, RZ ;  /* 0x00000002701b7824 */ /* 0x000fe200078e00ff */
[----:B------:R-:W-:Y:S01]  /*1d10*/  LOP3.LUT P1, RZ, R6, 0x1, RZ, 0xc0, !PT ;  /* 0x0000000106ff7812 */ /* 0x000fe2000782c0ff */
[----:B------:R-:W4:Y:S01]  /*1d20*/  @P4 LDG.E.U8 R146, desc[UR26][R4.64] ;  /* 0x0000001a04924981 */ /* 0x000f22000c1e1100 */
[C---:B------:R-:W-:Y:S02]  /*1d30*/  IADD3 R6, P0, PT, R7.reuse, R82, RZ ;  /* 0x0000005207067210 */ /* 0x040fe40007f1e0ff */
[----:B------:R-:W-:Y:S01]  /*1d40*/  PRMT R164, RZ, 0x7610, R164 ;  /* 0x00007610ffa47816 */ /* 0x000fe200000000a4 */
[----:B------:R-:W-:Y:S01]  /*1d50*/  IMAD R29, R112, 0xa, RZ ;  /* 0x0000000a701d7824 */ /* 0x000fe200078e02ff */
[----:B------:R-:W-:Y:S02]  /*1d60*/  LEA.HI.X.SX32 R7, R7, R0, 0x1, P0 ;  /* 0x0000000007077211 */ /* 0x000fe400000f0eff */
[----:B------:R-:W-:-:S02]  /*1d70*/  PRMT R165, RZ, 0x7610, R165 ;  /* 0x00007610ffa57816 */ /* 0x000fc400000000a5 */
[----:B------:R-:W-:Y:S01]  /*1d80*/  PRMT R166, RZ, 0x7610, R166 ;  /* 0x00007610ffa67816 */ /* 0x000fe200000000a6 */
[----:B------:R-:W2:Y:S01]  /*1d90*/  @P2 LDG.E.U8 R144, desc[UR26][R6.64] ;  /* 0x0000001a06902981 */ /* 0x000ea2000c1e1100 */
[----:B------:R-:W-:Y:S02]  /*1da0*/  LOP3.LUT P0, RZ, R8, 0x1, RZ, 0xc0, !PT ;  /* 0x0000000108ff7812 */ /* 0x000fe4000780c0ff */
[----:B------:R-:W-:Y:S01]  /*1db0*/  PRMT R169, RZ, 0x7610, R169 ;  /* 0x00007610ffa97816 */ /* 0x000fe200000000a9 */
[C---:B------:R-:W-:Y:S01]  /*1dc0*/  IMAD R31, R112.reuse, 0x22, RZ ;  /* 0x00000022701f7824 */ /* 0x040fe200078e02ff */
[C---:B------:R-:W-:Y:S01]  /*1dd0*/  IADD3 R8, P4, PT, R9.reuse, R82, RZ ;  /* 0x0000005209087210 */ /* 0x040fe20007f9e0ff */
[----:B------:R-:W-:Y:S01]  /*1de0*/  IMAD R33, R112, 0x2a, RZ ;  /* 0x0000002a70217824 */ /* 0x000fe200078e02ff */
[----:B------:R-:W-:Y:S02]  /*1df0*/  LOP3.LUT P2, RZ, R10, 0x1, RZ, 0xc0, !PT ;  /* 0x000000010aff7812 */ /* 0x000fe4000784c0ff */
[----:B------:R-:W-:Y:S01]  /*1e00*/  PRMT R168, RZ, 0x7610, R168 ;  /* 0x00007610ffa87816 */ /* 0x000fe200000000a8 */
[----:B------:R-:W-:Y:S01]  /*1e10*/  IMAD R37, R112, 0x32, RZ ;  /* 0x0000003270257824 */ /* 0x000fe200078e02ff */
[----:B------:R-:W-:-:S02]  /*1e20*/  LEA.HI.X.SX32 R9, R9, R0, 0x1, P4 ;  /* 0x0000000009097211 */ /* 0x000fc400020f0eff */
[----:B------:R-:W-:Y:S02]  /*1e30*/  PRMT R206, RZ, 0x7610, R206 ;  /* 0x00007610ffce7816 */ /* 0x000fe400000000ce */
[----:B------:R-:W-:Y:S01]  /*1e40*/  PRMT R205, RZ, 0x7610, R205 ;  /* 0x00007610ffcd7816 */ /* 0x000fe200000000cd */
[----:B------:R-:W2:Y:S01]  /*1e50*/  @P1 LDG.E.U8 R149, desc[UR26][R8.64] ;  /* 0x0000001a08951981 */ /* 0x000ea2000c1e1100 */
[----:B------:R-:W-:Y:S01]  /*1e60*/  IADD3 R111, P4, PT, R19, R82, RZ ;  /* 0x00000052136f7210 */ /* 0x000fe20007f9e0ff */
[----:B------:R-:W-:Y:S01]  /*1e70*/  VIADD R36, R94, 0xfffffffc ;  /* 0xfffffffc5e247836 */ /* 0x000fe20000000000 */
[----:B------:R-:W-:Y:S02]  /*1e80*/  SHF.R.U64 R10, R89, 0x7, RZ ;  /* 0x00000007590a7819 */ /* 0x000fe400000012ff */
[----:B------:R-:W-:Y:S01]  /*1e90*/  PRMT R214, RZ, 0x7610, R214 ;  /* 0x00007610ffd67816 */ /* 0x000fe200000000d6 */
[----:B------:R-:W-:Y:S01]  /*1ea0*/  IMAD R41, R112, 0xb, RZ ;  /* 0x0000000b70297824 */ /* 0x000fe200078e02ff */
[----:B------:R-:W-:-:S02]  /*1eb0*/  LEA.HI.X.SX32 R19, R19, R0, 0x1, P4 ;  /* 0x0000000013137211 */ /* 0x000fc400020f0eff */
[----:B------:R-:W-:Y:S02]  /*1ec0*/  PRMT R213, RZ, 0x7610, R213 ;  /* 0x00007610ffd57816 */ /* 0x000fe400000000d5 */
[----:B------:R-:W-:Y:S01]  /*1ed0*/  PRMT R216, RZ, 0x7610, R216 ;  /* 0x00007610ffd87816 */ /* 0x000fe200000000d8 */
[C---:B------:R-:W-:Y:S01]  /*1ee0*/  IMAD R43, R112.reuse, 0x13, RZ ;  /* 0x00000013702b7824 */ /* 0x040fe200078e02ff */
[C---:B------:R-:W-:Y:S02]  /*1ef0*/  IADD3 R179, P4, PT, R11.reuse, R82, RZ ;  /* 0x000000520bb37210 */ /* 0x040fe40007f9e0ff */
[----:B------:R-:W-:Y:S01]  /*1f00*/  PRMT R221, RZ, 0x7610, R221 ;  /* 0x00007610ffdd7816 */ /* 0x000fe200000000dd */
[----:B------:R-:W-:Y:S01]  /*1f10*/  IMAD R45, R112, 0x1b, RZ ;  /* 0x0000001b702d7824 */ /* 0x000fe200078e02ff */
[----:B------:R-:W-:Y:S01]  /*1f20*/  LOP3.LUT P1, RZ, R10, 0x1, RZ, 0xc0, !PT ;  /* 0x000000010aff7812 */ /* 0x000fe2000782c0ff */
[----:B------:R-:W-:Y:S01]  /*1f30*/  @P0 IMAD.MOV.U32 R18, RZ, RZ, R111 ;  /* 0x000000ffff120224 */ /* 0x000fe200078e006f */
[----:B------:R-:W-:Y:S01]  /*1f40*/  LEA.HI.X.SX32 R178, R11, R0, 0x1, P4 ;  /* 0x000000000bb27211 */ /* 0x000fe200020f0eff */
[----:B------:R-:W-:Y:S01]  /*1f50*/  VIADD R10, R94, 0xfffffff6 ;  /* 0xfffffff65e0a7836 */ /* 0x000fe20000000000 */
[C---:B------:R-:W-:Y:S01]  /*1f60*/  IADD3 R195, P4, PT, R15.reuse, R82, RZ ;  /* 0x000000520fc37210 */ /* 0x040fe20007f9e0ff */
[----:B------:R-:W-:Y:S01]  /*1f70*/  @P2 IMAD.MOV.U32 R12, RZ, RZ, R179 ;  /* 0x000000ffff0c2224 */ /* 0x000fe200078e00b3 */
[----:B------:R-:W2:Y:S01]  /*1f80*/  @P0 LDG.E.U8 R148, desc[UR26][R18.64] ;  /* 0x0000001a12940981 */ /* 0x000ea2000c1e1100 */
[----:B------:R-:W-:Y:S01]  /*1f90*/  @P2 IMAD.MOV.U32 R13, RZ, RZ, R178 ;  /* 0x000000ffff0d2224 */ /* 0x000fe200078e00b2 */
[----:B------:R-:W-:Y:S01]  /*1fa0*/  LEA.HI.X.SX32 R194, R15, R0, 0x1, P4 ;  /* 0x000000000fc27211 */ /* 0x000fe200020f0eff */
[----:B------:R-:W-:Y:S01]  /*1fb0*/  IMAD R47, R112, 0x23, RZ ;  /* 0x00000023702f7824 */ /* 0x000fe200078e02ff */
[----:B------:R-:W-:-:S02]  /*1fc0*/  ISETP.GE.U32.AND P0, PT, R10, 0x7fffffb7, PT ;  /* 0x7fffffb70a00780c */ /* 0x000fc40003f06070 */
[----:B------:R-:W-:Y:S01]  /*1fd0*/  PRMT R222, RZ, 0x7610, R222 ;  /* 0x00007610ffde7816 */ /* 0x000fe200000000de */
[----:B------:R1:W2:Y:S01]  /*1fe0*/  @P2 LDG.E.U8 R151, desc[UR26][R12.64] ;  /* 0x0000001a0c972981 */ /* 0x0002a2000c1e1100 */
[----:B------:R-:W-:Y:S01]  /*1ff0*/  SHF.R.U32.HI R10, RZ, 0x6, R74 ;  /* 0x00000006ff0a7819 */ /* 0x000fe2000001164a */
[----:B------:R-:W-:Y:S01]  /*2000*/  @P1 IMAD.MOV.U32 R14, RZ, RZ, R195 ;  /* 0x000000ffff0e1224 */ /* 0x000fe200078e00c3 */
[----:B------:R-:W-:Y:S01]  /*2010*/  SHF.R.U64 R22, R89, 0x6, RZ ;  /* 0x0000000659167819 */ /* 0x000fe200000012ff */
[----:B------:R-:W-:Y:S01]  /*2020*/  @P1 IMAD.MOV.U32 R15, RZ, RZ, R194 ;  /* 0x000000ffff0f1224 */ /* 0x000fe200078e00c2 */
[----:B------:R-:W-:Y:S01]  /*2030*/  LOP3.LUT P2, RZ, R10, 0x1, RZ, 0xc0, !PT ;  /* 0x000000010aff7812 */ /* 0x000fe2000784c0ff */
[----:B------:R-:W-:Y:S01]  /*2040*/  IMAD R49, R112, 0x2b, RZ ;  /* 0x0000002b70317824 */ /* 0x000fe200078e02ff */
[----:B------:R-:W-:Y:S02]  /*2050*/  SHF.R.U32.HI R10, RZ, 0xe, R74 ;  /* 0x0000000eff0a7819 */ /* 0x000fe4000001164a */
[----:B------:R-:W-:Y:S01]  /*2060*/  PRMT R224, RZ, 0x7610, R224 ;  /* 0x00007610ffe07816 */ /* 0x000fe200000000e0 */
[----:B------:R0:W2:Y:S01]  /*2070*/  @P1 LDG.E.U8 R150, desc[UR26][R14.64] ;  /* 0x0000001a0e961981 */ /* 0x0000a2000c1e1100 */
[----:B------:R-:W-:-:S02]  /*2080*/  IADD3 R11, P4, PT, R17, R82, RZ ;  /* 0x00000052110b7210 */ /* 0x000fc40007f9e0ff */
[----:B------:R-:W-:Y:S02]  /*2090*/  PRMT R223, RZ, 0x7610, R223 ;  /* 0x00007610ffdf7816 */ /* 0x000fe400000000df */
[----:B------:R-:W-:Y:S02]  /*20a0*/  PRMT R230, RZ, 0x7610, R230 ;  /* 0x00007610ffe67816 */ /* 0x000fe400000000e6 */
[----:B------:R-:W-:Y:S01]  /*20b0*/  PRMT R229, RZ, 0x7610, R229 ;  /* 0x00007610ffe57816 */ /* 0x000fe200000000e5 */
[----:B------:R-:W-:Y:S01]  /*20c0*/  VIADD R48, R94, 0xfffffff3 ;  /* 0xfffffff35e307836 */ /* 0x000fe20000000000 */
[----:B------:R-:W-:Y:S02]  /*20d0*/  LOP3.LUT P1, RZ, R10, 0x1, RZ, 0xc0, !PT ;  /* 0x000000010aff7812 */ /* 0x000fe4000782c0ff */
[----:B------:R-:W-:Y:S01]  /*20e0*/  PRMT R231, RZ, 0x7610, R231 ;  /* 0x00007610ffe77816 */ /* 0x000fe200000000e7 */
[C---:B------:R-:W-:Y:S01]  /*20f0*/  IMAD R51, R112.reuse, 0xc, RZ ;  /* 0x0000000c70337824 */ /* 0x040fe200078e02ff */
[----:B-1----:R-:W-:Y:S01]  /*2100*/  LEA.HI.X.SX32 R12, R17, R0, 0x1, P4 ;  /* 0x00000000110c7211 */ /* 0x002fe200020f0eff */
[----:B------:R-:W-:Y:S01]  /*2110*/  IMAD R17, R112, 0x19, RZ ;  /* 0x0000001970117824 */ /* 0x000fe200078e02ff */
[----:B------:R-:W-:Y:S01]  /*2120*/  IADD3 R13, P4, PT, R23, R82, RZ ;  /* 0x00000052170d7210 */ /* 0x000fe20007f9e0ff */
[----:B------:R-:W-:Y:S01]  /*2130*/  @!P0 IMAD.MOV.U32 R20, RZ, RZ, R11 ;  /* 0x000000ffff148224 */ /* 0x000fe200078e000b */
[----:B------:R-:W-:Y:S01]  /*2140*/  SHF.R.U64 R28, R89, 0x1d, RZ ;  /* 0x0000001d591c7819 */ /* 0x000fe200000012ff */
[----:B------:R-:W-:Y:S01]  /*2150*/  @!P0 IMAD.MOV.U32 R21, RZ, RZ, R12 ;  /* 0x000000ffff158224 */ /* 0x000fe200078e000c */
[----:B0-----:R-:W-:-:S02]  /*2160*/  LEA.HI.X.SX32 R14, R23, R0, 0x1, P4 ;  /* 0x00000000170e7211 */ /* 0x001fc400020f0eff */
[----:B------:R-:W-:Y:S01]  /*2170*/  PRMT R237, RZ, 0x7610, R237 ;  /* 0x00007610ffed7816 */ /* 0x000fe200000000ed */
[C---:B------:R-:W-:Y:S01]  /*2180*/  IMAD R53, R112.reuse, 0x14, RZ ;  /* 0x0000001470357824 */ /* 0x040fe200078e02ff */
[----:B------:R-:W-:Y:S01]  /*2190*/  IADD3 R15, P4, PT, R17, R82, RZ ;  /* 0x00000052110f7210 */ /* 0x000fe20007f9e0ff */
[----:B------:R0:W2:Y:S01]  /*21a0*/  @!P0 LDG.E.U8 R152, desc[UR26][R20.64] ;  /* 0x0000001a14988981 */ /* 0x0000a2000c1e1100 */
[----:B------:R-:W-:Y:S01]  /*21b0*/  SHF.R.U64 R10, R89, 0x1e, RZ ;  /* 0x0000001e590a7819 */ /* 0x000fe200000012ff */
[C---:B------:R-:W-:Y:S01]  /*21c0*/  IMAD R23, R112.reuse, 0x21, RZ ;  /* 0x0000002170177824 */ /* 0x040fe200078e02ff */
[----:B------:R-:W-:Y:S02]  /*21d0*/  LEA.HI.X.SX32 R16, R17, R0, 0x1, P4 ;  /* 0x0000000011107211 */ /* 0x000fe400020f0eff */
[----:B------:R-:W-:Y:S02]  /*21e0*/  PRMT R232, RZ, 0x7610, R232 ;  /* 0x00007610ffe87816 */ /* 0x000fe400000000e8 */
[----:B------:R-:W-:Y:S01]  /*21f0*/  PRMT R238, RZ, 0x7610, R238 ;  /* 0x00007610ffee7816 */ /* 0x000fe200000000ee */
[----:B------:R-:W-:Y:S01]  /*2200*/  IMAD R115, R112, 0x24, RZ ;  /* 0x0000002470737824 */ /* 0x000fe200078e02ff */
[C---:B------:R-:W-:Y:S01]  /*2210*/  SHF.R.U64 R30, R89.reuse, 0x15, RZ ;  /* 0x00000015591e7819 */ /* 0x040fe200000012ff */
[----:B0-----:R-:W-:Y:S01]  /*2220*/  @P1 IMAD.MOV.U32 R20, RZ, RZ, R13 ;  /* 0x000000ffff141224 */ /* 0x001fe200078e000d */
[----:B------:R-:W-:Y:S01]  /*2230*/  SHF.R.U64 R32, R89, 0xd, RZ ;  /* 0x0000000d59207819 */ /* 0x000fe200000012ff */
[----:B------:R-:W-:Y:S01]  /*2240*/  @P1 IMAD.MOV.U32 R21, RZ, RZ, R14 ;  /* 0x000000ffff151224 */ /* 0x000fe200078e000e */
[----:B------:R-:W-:-:S02]  /*2250*/  LOP3.LUT P0, RZ, R10, 0x1, RZ, 0xc0, !PT ;  /* 0x000000010aff7812 */ /* 0x000fc4000780c0ff */
[----:B------:R-:W-:Y:S01]  /*2260*/  PRMT R240, RZ, 0x7610, R240 ;  /* 0x00007610fff07816 */ /* 0x000fe200000000f0 */
[C---:B------:R-:W-:Y:S01]  /*2270*/  IMAD R57, R112.reuse, 0x34, RZ ;  /* 0x0000003470397824 */ /* 0x040fe200078e02ff */
[----:B------:R-:W-:Y:S01]  /*2280*/  SHF.R.U64 R10, R89, 0x16, RZ ;  /* 0x00000016590a7819 */ /* 0x000fe200000012ff */
[----:B------:R0:W2:Y:S01]  /*2290*/  @P1 LDG.E.U8 R154, desc[UR26][R20.64] ;  /* 0x0000001a149a1981 */ /* 0x0000a2000c1e1100 */
[----:B------:R-:W-:Y:S02]  /*22a0*/  IADD3 R17, P4, PT, R23, R82, RZ ;  /* 0x0000005217117210 */ /* 0x000fe40007f9e0ff */
[----:B------:R-:W-:Y:S01]  /*22b0*/  PRMT R239, RZ, 0x7610, R239 ;  /* 0x00007610ffef7816 */ /* 0x000fe200000000ef */
[----:B------:R-:W-:Y:S01]  /*22c0*/  IMAD R59, R112, 0x3c, RZ ;  /* 0x0000003c703b7824 */ /* 0x000fe200078e02ff */
[----:B------:R-:W-:Y:S02]  /*22d0*/  LOP3.LUT P1, RZ, R10, 0x1, RZ, 0xc0, !PT ;  /* 0x000000010aff7812 */ /* 0x000fe4000782c0ff */
[----:B------:R-:W-:Y:S01]  /*22e0*/  PRMT R246, RZ, 0x7610, R246 ;  /* 0x00007610fff67816 */ /* 0x000fe200000000f6 */
[----:B------:R-:W-:Y:S01]  /*22f0*/  VIADD R56, R94, 0xfffffffa ;  /* 0xfffffffa5e387836 */ /* 0x000fe20000000000 */
[C---:B------:R-:W-:Y:S01]  /*2300*/  SHF.R.U64 R44, R89.reuse, 0x14, RZ ;  /* 0x00000014592c7819 */ /* 0x040fe200000012ff */
[----:B0-----:R-:W-:Y:S01]  /*2310*/  @P2 IMAD.MOV.U32 R20, RZ, RZ, R15 ;  /* 0x000000ffff142224 */ /* 0x001fe200078e000f */
[C---:B------:R-:W-:Y:S01]  /*2320*/  SHF.R.U64 R46, R89.reuse, 0xc, RZ ;  /* 0x0000000c592e7819 */ /* 0x040fe200000012ff */
[----:B------:R-:W-:Y:S01]  /*2330*/  @P2 IMAD.MOV.U32 R21, RZ, RZ, R16 ;  /* 0x000000ffff152224 */ /* 0x000fe200078e0010 */
[----:B------:R-:W-:-:S02]  /*2340*/  SHF.R.U64 R10, R89, 0xe, RZ ;  /* 0x0000000e590a7819 */ /* 0x000fc400000012ff */
[----:B------:R-:W-:Y:S02]  /*2350*/  PRMT R245, RZ, 0x7610, R245 ;  /* 0x00007610fff57816 */ /* 0x000fe400000000f5 */
[----:B------:R-:W-:Y:S01]  /*2360*/  PRMT R247, RZ, 0x7610, R247 ;  /* 0x00007610fff77816 */ /* 0x000fe200000000f7 */
[----:B------:R0:W2:Y:S01]  /*2370*/  @P2 LDG.E.U8 R157, desc[UR26][R20.64] ;  /* 0x0000001a149d2981 */ /* 0x0000a2000c1e1100 */
[----:B------:R-:W-:Y:S01]  /*2380*/  LEA.HI.X.SX32 R18, R23, R0, 0x1, P4 ;  /* 0x0000000017127211 */ /* 0x000fe200020f0eff */
[----:B------:R-:W-:Y:S01]  /*2390*/  IMAD R61, R112, 0x15, RZ ;  /* 0x00000015703d7824 */ /* 0x000fe200078e02ff */
[----:B------:R-:W-:Y:S01]  /*23a0*/  LOP3.LUT P2, RZ, R10, 0x1, RZ, 0xc0, !PT ;  /* 0x000000010aff7812 */ /* 0x000fe2000784c0ff */
[C---:B------:R-:W-:Y:S01]  /*23b0*/  IMAD R63, R112.reuse, 0x1d, RZ ;  /* 0x0000001d703f7824 */ /* 0x040fe200078e02ff */
[----:B------:R-:W-:Y:S01]  /*23c0*/  IADD3 R10, P4, PT, R25, R82, RZ ;  /* 0x00000052190a7210 */ /* 0x000fe20007f9e0ff */
[C---:B------:R-:W-:Y:S01]  /*23d0*/  IMAD R23, R112.reuse, 0x31, RZ ;  /* 0x0000003170177824 */ /* 0x040fe200078e02ff */
[----:B------:R-:W-:Y:S01]  /*23e0*/  SHF.R.U64 R54, R89, 0xb, RZ ;  /* 0x0000000b59367819 */ /* 0x000fe200000012ff */
[C---:B------:R-:W-:Y:S01]  /*23f0*/  IMAD R65, R112.reuse, 0x25, RZ ;  /* 0x0000002570417824 */ /* 0x040fe200078e02ff */
[----:B------:R-:W-:Y:S01]  /*2400*/  LEA.HI.X.SX32 R80, R25, R0, 0x1, P4 ;  /* 0x0000000019507211 */ /* 0x000fe200020f0eff */
[----:B0-----:R-:W-:Y:S01]  /*2410*/  @P0 IMAD.MOV.U32 R20, RZ, RZ, R17 ;  /* 0x000000ffff140224 */ /* 0x001fe200078e0011 */
[----:B------:R-:W-:Y:S01]  /*2420*/  SHF.R.U64 R62, R89, 0x12, RZ ;  /* 0x00000012593e7819 */ /* 0x000fe200000012ff */
[----:B------:R-:W-:Y:S01]  /*2430*/  @P0 IMAD.MOV.U32 R21, RZ, RZ, R18 ;  /* 0x000000ffff150224 */ /* 0x000fe200078e0012 */
[----:B------:R-:W-:Y:S01]  /*2440*/  IADD3 R181, P4, PT, R23, R82, RZ ;  /* 0x0000005217b57210 */ /* 0x000fe20007f9e0ff */
[----:B------:R-:W-:-:S02]  /*2450*/  IMAD R25, R112, 0x39, RZ ;  /* 0x0000003970197824 */ /* 0x000fc400078e02ff */
[----:B------:R-:W-:Y:S01]  /*2460*/  IMAD R67, R112, 0x2d, RZ ;  /* 0x0000002d70437824 */ /* 0x000fe200078e02ff */
[----:B------:R0:W2:Y:S01]  /*2470*/  @P0 LDG.E.U8 R156, desc[UR26][R20.64] ;  /* 0x0000001a149c0981 */ /* 0x0000a2000c1e1100 */
[----:B------:R-:W-:Y:S01]  /*2480*/  LOP3.LUT P0, RZ, R22, 0x1, RZ, 0xc0, !PT ;  /* 0x0000000116ff7812 */ /* 0x000fe2000780c0ff */
[----:B------:R-:W-:Y:S01]  /*2490*/  VIADD R22, R94, 0xfffffffe ;  /* 0xfffffffe5e167836 */ /* 0x000fe20000000000 */
[----:B------:R-:W-:Y:S01]  /*24a0*/  LEA.HI.X.SX32 R180, R23, R0, 0x1, P4 ;  /* 0x0000000017b47211 */ /* 0x000fe200020f0eff */
[C---:B------:R-:W-:Y:S01]  /*24b0*/  IMAD R71, R112.reuse, 0x26, RZ ;  /* 0x0000002670477824 */ /* 0x040fe200078e02ff */
[----:B------:R-:W-:Y:S01]  /*24c0*/  IADD3 R197, P4, PT, R25, R82, RZ ;  /* 0x0000005219c57210 */ /* 0x000fe20007f9e0ff */
[----:B------:R-:W-:Y:S01]  /*24d0*/  IMAD R73, R112, 0x2e, RZ ;  /* 0x0000002e70497824 */ /* 0x000fe200078e02ff */
[C---:B------:R-:W-:Y:S01]  /*24e0*/  SHF.R.U64 R64, R89.reuse, 0xa, RZ ;  /* 0x0000000a59407819 */ /* 0x040fe200000012ff */
[----:B------:R-:W-:Y:S01]  /*24f0*/  VIADD R75, R94, 0xfffffff8 ;  /* 0xfffffff85e4b7836 */ /* 0x000fe20000000000 */
[----:B------:R-:W-:Y:S01]  /*2500*/  SHF.R.U64 R72, R89, 0x9, RZ ;  /* 0x0000000959487819 */ /* 0x000fe200000012ff */
[----:B0-----:R-:W-:-:S02]  /*2510*/  @P1 IMAD.MOV.U32 R20, RZ, RZ, R10 ;  /* 0x000000ffff141224 */ /* 0x001fc400078e000a */
[C---:B------:R-:W-:Y:S02]  /*2520*/  IMAD R77, R112.reuse, 0x7, RZ ;  /* 0x00000007704d7824 */ /* 0x040fe400078e02ff */
[C---:B------:R-:W-:Y:S02]  /*2530*/  IMAD R79, R112.reuse, 0x17, RZ ;  /* 0x00000017704f7824 */ /* 0x040fe400078e02ff */
[C---:B------:R-:W-:Y:S01]  /*2540*/  IMAD R95, R112.reuse, 0x27, RZ ;  /* 0x00000027705f7824 */ /* 0x040fe200078e02ff */
[----:B------:R-:W-:Y:S01]  /*2550*/  SHF.R.U64 R84, R89, 0x10, RZ ;  /* 0x0000001059547819 */ /* 0x000fe200000012ff */
[----:B------:R-:W-:Y:S01]  /*2560*/  @P1 IMAD.MOV.U32 R21, RZ, RZ, R80 ;  /* 0x000000ffff151224 */ /* 0x000fe200078e0050 */
[C---:B------:R-:W-:Y:S01]  /*2570*/  LOP3.LUT R90, R87.reuse, 0x2, RZ, 0xfc, !PT ;  /* 0x00000002575a7812 */ /* 0x040fe200078efcff */
[----:B------:R-:W-:Y:S01]  /*2580*/  @P2 IMAD.MOV.U32 R23, RZ, RZ, R180 ;  /* 0x000000ffff172224 */ /* 0x000fe200078e00b4 */
[----:B------:R-:W-:Y:S01]  /*2590*/  LOP3.LUT R92, R87, 0x4, RZ, 0xfc, !PT ;  /* 0x00000004575c7812 */ /* 0x000fe200078efcff */
[----:B------:R-:W-:Y:S01]  /*25a0*/  IMAD R97, R112, 0x2f, RZ ;  /* 0x0000002f70617824 */ /* 0x000fe200078e02ff */
[----:B------:R0:W2:Y:S01]  /*25b0*/  @P1 LDG.E.U8 R159, desc[UR26][R20.64] ;  /* 0x0000001a149f1981 */ /* 0x0000a2000c1e1100 */
[----:B------:R-:W-:Y:S01]  /*25c0*/  ISETP.GE.U32.AND P1, PT, R22, 0x7fffffbf, PT ;  /* 0x7fffffbf1600780c */ /* 0x000fe20003f26070 */
[----:B------:R-:W-:Y:S01]  /*25d0*/  @P2 IMAD.MOV.U32 R22, RZ, RZ, R181 ;  /* 0x000000ffff162224 */ /* 0x000fe200078e00b5 */
[----:B------:R-:W-:Y:S01]  /*25e0*/  LEA.HI.X.SX32 R196, R25, R0, 0x1, P4 ;  /* 0x0000000019c47211 */ /* 0x000fe200020f0eff */
[----:B------:R-:W1:Y:S03]  /*25f0*/  LDCU UR7, c[0x0][0x3b0] ;  /* 0x00007600ff0777ac */ /* 0x000e660008000800 */
[----:B------:R1:W2:Y:S01]  /*2600*/  @P2 LDG.E.U8 R158, desc[UR26][R22.64] ;  /* 0x0000001a169e2981 */ /* 0x0002a2000c1e1100 */
[----:B------:R-:W-:Y:S01]  /*2610*/  ISETP.GE.U32.AND P2, PT, R24, 0x7fffffbe, PT ;  /* 0x7fffffbe1800780c */ /* 0x000fe20003f46070 */
[----:B------:R-:W-:-:S02]  /*2620*/  @P0 IMAD.MOV.U32 R24, RZ, RZ, R197 ;  /* 0x000000ffff180224 */ /* 0x000fc400078e00c5 */
[----:B------:R-:W-:Y:S02]  /*2630*/  @P0 IMAD.MOV.U32 R25, RZ, RZ, R196 ;  /* 0x000000ffff190224 */ /* 0x000fe400078e00c4 */
[----:B0-----:R-:W-:Y:S01]  /*2640*/  VIADD R21, R94, 0xfffffff5 ;  /* 0xfffffff55e157836 */ /* 0x001fe20000000000 */
[----:B------:R-:W-:Y:S02]  /*2650*/  IADD3 R20, P4, PT, R82, R112, RZ ;  /* 0x0000007052147210 */ /* 0x000fe40007f9e0ff */
[----:B------:R0:W2:Y:S02]  /*2660*/  @P0 LDG.E.U8 R162, desc[UR26][R24.64] ;  /* 0x0000001a18a20981 */ /* 0x0000a4000c1e1100 */
[----:B------:R-:W-:Y:S02]  /*2670*/  ISETP.GE.U32.AND P0, PT, R21, 0x7fffffb6, PT ;  /* 0x7fffffb61500780c */ /* 0x000fe40003f06070 */
[----:B------:R-:W-:Y:S02]  /*2680*/  LEA.HI.X.SX32 R21, R112, R0, 0x1, P4 ;  /* 0x0000000070157211 */ /* 0x000fe400020f0eff */
[----:B-1----:R-:W-:-:S02]  /*2690*/  SHF.R.U32.HI R23, RZ, 0xd, R74 ;  /* 0x0000000dff177819 */ /* 0x002fc4000001164a */
[----:B------:R-:W-:Y:S01]  /*26a0*/  IADD3 R22, P4, PT, R27, R82, RZ ;  /* 0x000000521b167210 */ /* 0x000fe20007f9e0ff */
[----:B------:R-:W2:Y:S01]  /*26b0*/  @!P1 LDG.E.U8 R164, desc[UR26][R20.64] ;  /* 0x0000001a14a49981 */ /* 0x000ea2000c1e1100 */
[----:B------:R-:W-:Y:S02]  /*26c0*/  LOP3.LUT P1, RZ, R23, 0x1, RZ, 0xc0, !PT ;  /* 0x0000000117ff7812 */ /* 0x000fe4000782c0ff */
[----:B------:R-:W-:Y:S01]  /*26d0*/  LEA.HI.X.SX32 R23, R27, R0, 0x1, P4 ;  /* 0x000000001b177211 */ /* 0x000fe200020f0eff */
[----:B------:R-:W-:Y:S01]  /*26e0*/  IMAD R27, R112, 0x12, RZ ;  /* 0x00000012701b7824 */ /* 0x000fe200078e02ff */
[C---:B0-----:R-:W-:Y:S02]  /*26f0*/  IADD3 R24, P4, PT, R29.reuse, R82, RZ ;  /* 0x000000521d187210 */ /* 0x041fe40007f9e0ff */
[----:B------:R-:W-:Y:S01]  /*2700*/  SHF.R.U32.HI R26, RZ, 0x5, R74 ;  /* 0x00000005ff1a7819 */ /* 0x000fe2000001164a */
[----:B------:R-:W2:Y:S01]  /*2710*/  @!P2 LDG.E.U8 R165, desc[UR26][R22.64] ;  /* 0x0000001a16a5a981 */ /* 0x000ea2000c1e1100 */
[----:B------:R-:W-:-:S02]  /*2720*/  LEA.HI.X.SX32 R25, R29, R0, 0x1, P4 ;  /* 0x000000001d197211 */ /* 0x000fc400020f0eff */
[----:B------:R-:W-:Y:S01]  /*2730*/  LOP3.LUT P2, RZ, R26, 0x1, RZ, 0xc0, !PT ;  /* 0x000000011aff7812 */ /* 0x000fe2000784c0ff */
[----:B------:R-:W-:Y:S01]  /*2740*/  IMAD R29, R112, 0x1a, RZ ;  /* 0x0000001a701d7824 */ /* 0x000fe200078e02ff */
[C---:B------:R-:W-:Y:S01]  /*2750*/  IADD3 R26, P4, PT, R27.reuse, R82, RZ ;  /* 0x000000521b1a7210 */ /* 0x040fe20007f9e0ff */
[----:B------:R-:W2:Y:S01]  /*2760*/  @!P0 LDG.E.U8 R166, desc[UR26][R24.64] ;  /* 0x0000001a18a68981 */ /* 0x000ea2000c1e1100 */
[----:B------:R-:W-:Y:S02]  /*2770*/  LOP3.LUT P0, RZ, R28, 0x1, RZ, 0xc0, !PT ;  /* 0x000000011cff7812 */ /* 0x000fe4000780c0ff */
[----:B------:R-:W-:Y:S02]  /*2780*/  LEA.HI.X.SX32 R27, R27, R0, 0x1, P4 ;  /* 0x000000001b1b7211 */ /* 0x000fe400020f0eff */
[----:B------:R-:W-:-:S03]  /*2790*/  IADD3 R28, P4, PT, R29, R82, RZ ;  /* 0x000000521d1c7210 */ /* 0x000fc60007f9e0ff */
[----:B------:R-:W2:Y:S01]  /*27a0*/  @P1 LDG.E.U8 R169, desc[UR26][R26.64] ;  /* 0x0000001a1aa91981 */ /* 0x000ea2000c1e1100 */
[----:B------:R-:W-:Y:S02]  /*27b0*/  LOP3.LUT P1, RZ, R30, 0x1, RZ, 0xc0, !PT ;  /* 0x000000011eff7812 */ /* 0x000fe4000782c0ff */
[----:B------:R-:W-:Y:S02]  /*27c0*/  LEA.HI.X.SX32 R29, R29, R0, 0x1, P4 ;  /* 0x000000001d1d7211 */ /* 0x000fe400020f0eff */
[----:B------:R-:W-:-:S03]  /*27d0*/  IADD3 R30, P4, PT, R31, R82, RZ ;  /* 0x000000521f1e7210 */ /* 0x000fc60007f9e0ff */
[----:B------:R-:W2:Y:S01]  /*27e0*/  @P2 LDG.E.U8 R168, desc[UR26][R28.64] ;  /* 0x0000001a1ca82981 */ /* 0x000ea2000c1e1100 */
[----:B------:R-:W-:Y:S02]  /*27f0*/  LEA.HI.X.SX32 R31, R31, R0, 0x1, P4 ;  /* 0x000000001f1f7211 */ /* 0x000fe400020f0eff */
[----:B------:R-:W-:Y:S02]  /*2800*/  IADD3 R81, P4, PT, R33, R82, RZ ;  /* 0x0000005221517210 */ /* 0x000fe40007f9e0ff */
[----:B------:R-:W-:Y:S01]  /*2810*/  LOP3.LUT P2, RZ, R32, 0x1, RZ, 0xc0, !PT ;  /* 0x0000000120ff7812 */ /* 0x000fe2000784c0ff */
[----:B------:R-:W2:Y:S01]  /*2820*/  @P0 LDG.E.U8 R206, desc[UR26][R30.64] ;  /* 0x0000001a1ece0981 */ /* 0x000ea2000c1e1100 */
[----:B------:R-:W-:Y:S02]  /*2830*/  SHF.R.U64 R34, R89, 0x5, RZ ;  /* 0x0000000559227819 */ /* 0x000fe400000012ff */
[----:B------:R-:W-:Y:S01]  /*2840*/  LEA.HI.X.SX32 R32, R33, R0, 0x1, P4 ;  /* 0x0000000021207211 */ /* 0x000fe200020f0eff */
[----:B------:R-:W-:Y:S01]  /*2850*/  IMAD R33, R112, 0x3a, RZ ;  /* 0x0000003a70217824 */ /* 0x000fe200078e02ff */
[----:B------:R-:W-:-:S02]  /*2860*/  IADD3 R183, P4, PT, R37, R82, RZ ;  /* 0x0000005225b77210 */ /* 0x000fc40007f9e0ff */
[----:B------:R-:W-:Y:S01]  /*2870*/  LOP3.LUT P0, RZ, R34, 0x1, RZ, 0xc0, !PT ;  /* 0x0000000122ff7812 */ /* 0x000fe2000780c0ff */
[----:B------:R-:W-:Y:S01]  /*2880*/  @P1 IMAD.MOV.U32 R34, RZ, RZ, R81 ;  /* 0x000000ffff221224 */ /* 0x000fe200078e0051 */
[----:B------:R-:W-:Y:S01]  /*2890*/  LEA.HI.X.SX32 R182, R37, R0, 0x1, P4 ;  /* 0x0000000025b67211 */ /* 0x000fe200020f0eff */
[----:B------:R-:W-:Y:S01]  /*28a0*/  @P1 IMAD.MOV.U32 R35, RZ, RZ, R32 ;  /* 0x000000ffff231224 */ /* 0x000fe200078e0020 */
[----:B------:R-:W-:Y:S01]  /*28b0*/  IADD3 R199, P4, PT, R33, R82, RZ ;  /* 0x0000005221c77210 */ /* 0x000fe20007f9e0ff */
[----:B------:R-:W-:-:S03]  /*28c0*/  IMAD R37, R112, 0x3, RZ ;  /* 0x0000000370257824 */ /* 0x000fc600078e02ff */
[----:B------:R0:W2:Y:S01]  /*28d0*/  @P1 LDG.E.U8 R205, desc[UR26][R34.64] ;  /* 0x0000001a22cd1981 */ /* 0x0000a2000c1e1100 */
[----:B------:R-:W-:Y:S01]  /*28e0*/  ISETP.GE.U32.AND P1, PT, R36, 0x7fffffbd, PT ;  /* 0x7fffffbd2400780c */ /* 0x000fe20003f26070 */
[----:B------:R-:W-:Y:S01]  /*28f0*/  VIADD R36, R94, 0xfffffff4 ;  /* 0xfffffff45e247836 */ /* 0x000fe20000000000 */
[----:B------:R-:W-:Y:S02]  /*2900*/  LEA.HI.X.SX32 R198, R33, R0, 0x1, P4 ;  /* 0x0000000021c67211 */ /* 0x000fe400020f0eff */
[----:B------:R-:W-:Y:S01]  /*2910*/  IADD3 R33, P4, PT, R37, R82, RZ ;  /* 0x0000005225217210 */ /* 0x000fe20007f9e0ff */
[----:B0-----:R-:W-:Y:S02]  /*2920*/  @P2 IMAD.MOV.U32 R34, RZ, RZ, R183 ;  /* 0x000000ffff222224 */ /* 0x001fe400078e00b7 */
[----:B------:R-:W-:Y:S02]  /*2930*/  @P2 IMAD.MOV.U32 R35, RZ, RZ, R182 ;  /* 0x000000ffff232224 */ /* 0x000fe400078e00b6 */
[----:B------:R-:W-:-:S02]  /*2940*/  @P0 IMAD.MOV.U32 R38, RZ, RZ, R199 ;  /* 0x000000ffff260224 */ /* 0x000fc400078e00c7 */
[----:B------:R-:W-:Y:S01]  /*2950*/  @P0 IMAD.MOV.U32 R39, RZ, RZ, R198 ;  /* 0x000000ffff270224 */ /* 0x000fe200078e00c6 */
[----:B------:R0:W2:Y:S01]  /*2960*/  @P2 LDG.E.U8 R214, desc[UR26][R34.64] ;  /* 0x0000001a22d62981 */ /* 0x0000a2000c1e1100 */
[----:B------:R-:W-:Y:S02]  /*2970*/  ISETP.GE.U32.AND P2, PT, R36, 0x7fffffb5, PT ;  /* 0x7fffffb52400780c */ /* 0x000fe40003f46070 */
[----:B------:R-:W-:Y:S01]  /*2980*/  SHF.R.U32.HI R36, RZ, 0xc, R74 ;  /* 0x0000000cff247819 */ /* 0x000fe2000001164a */
[----:B------:R1:W2:Y:S01]  /*2990*/  @P0 LDG.E.U8 R213, desc[UR26][R38.64] ;  /* 0x0000001a26d50981 */ /* 0x0002a2000c1e1100 */
[----:B0-----:R-:W-:Y:S02]  /*29a0*/  LEA.HI.X.SX32 R34, R37, R0, 0x1, P4 ;  /* 0x0000000025227211 */ /* 0x001fe400020f0eff */
[C---:B------:R-:W-:Y:S02]  /*29b0*/  IADD3 R35, P4, PT, R41.reuse, R82, RZ ;  /* 0x0000005229237210 */ /* 0x040fe40007f9e0ff */
[----:B------:R-:W-:Y:S01]  /*29c0*/  LOP3.LUT P0, RZ, R36, 0x1, RZ, 0xc0, !PT ;  /* 0x0000000124ff7812 */ /* 0x000fe2000780c0ff */
[----:B------:R-:W-:Y:S01]  /*29d0*/  @!P1 IMAD.MOV.U32 R40, RZ, RZ, R33 ;  /* 0x000000ffff289224 */ /* 0x000fe200078e0021 */
[----:B------:R-:W-:Y:S01]  /*29e0*/  LEA.HI.X.SX32 R36, R41, R0, 0x1, P4 ;  /* 0x0000000029247211 */ /* 0x000fe200020f0eff */
[----:B------:R-:W-:Y:S01]  /*29f0*/  @!P1 IMAD.MOV.U32 R41, RZ, RZ, R34 ;  /* 0x000000ffff299224 */ /* 0x000fe200078e0022 */
[----:B------:R-:W-:Y:S01]  /*2a00*/  SHF.R.U32.HI R37, RZ, 0x4, R74 ;  /* 0x00000004ff257819 */ /* 0x000fe2000001164a */
[----:B------:R-:W-:Y:S04]  /*2a10*/  STL [R1+0x36c], R2 ;  /* 0x00036c0201007387 */ /* 0x000fe80000100800 */
[----:B------:R0:W2:Y:S01]  /*2a20*/  @!P1 LDG.E.U8 R216, desc[UR26][R40.64] ;  /* 0x0000001a28d89981 */ /* 0x0000a2000c1e1100 */
[----:B------:R-:W-:-:S02]  /*2a30*/  LOP3.LUT P1, RZ, R37, 0x1, RZ, 0xc0, !PT ;  /* 0x0000000125ff7812 */ /* 0x000fc4000782c0ff */
[----:B------:R-:W-:Y:S01]  /*2a40*/  IADD3 R37, P4, PT, R43, R82, RZ ;  /* 0x000000522b257210 */ /* 0x000fe20007f9e0ff */
[----:B------:R-:W-:Y:S01]  /*2a50*/  STL [R1+0x368], R3 ;  /* 0x0003680301007387 */ /* 0x000fe20000100800 */
[----:B-1----:R-:W-:-:S03]  /*2a60*/  SHF.R.U64 R39, R89, 0x1c, RZ ;  /* 0x0000001c59277819 */ /* 0x002fc600000012ff */
[----:B------:R-:W-:Y:S01]  /*2a70*/  STL [R1+0x374], R4 ;  /* 0x0003740401007387 */ /* 0x000fe20000100800 */
[----:B0-----:R-:W-:Y:S02]  /*2a80*/  @!P2 IMAD.MOV.U32 R40, RZ, RZ, R35 ;  /* 0x000000ffff28a224 */ /* 0x001fe400078e0023 */
[----:B------:R-:W-:Y:S01]  /*2a90*/  @!P2 IMAD.MOV.U32 R41, RZ, RZ, R36 ;  /* 0x000000ffff29a224 */ /* 0x000fe200078e0024 */
[----:B------:R-:W-:Y:S01]  /*2aa0*/  STL [R1+0x370], R5 ;  /* 0x0003700501007387 */ /* 0x000fe20000100800 */
[----:B------:R-:W-:-:S03]  /*2ab0*/  LEA.HI.X.SX32 R38, R43, R0, 0x1, P4 ;  /* 0x000000002b267211 */ /* 0x000fc600020f0eff */
[----:B------:R-:W-:Y:S04]  /*2ac0*/  STL [R1+0x37c], R6 ;  /* 0x00037c0601007387 */ /* 0x000fe80000100800 */
[----:B------:R-:W-:Y:S04]  /*2ad0*/  STL [R1+0x378], R7 ;  /* 0x0003780701007387 */ /* 0x000fe80000100800 */
[----:B------:R-:W-:Y:S04]  /*2ae0*/  STL [R1+0x384], R8 ;  /* 0x0003840801007387 */ /* 0x000fe80000100800 */
[----:B------:R-:W-:Y:S04]  /*2af0*/  STL [R1+0x380], R9 ;  /* 0x0003800901007387 */ /* 0x000fe80000100800 */
[----:B------:R0:W2:Y:S01]  /*2b00*/  @!P2 LDG.E.U8 R221, desc[UR26][R40.64] ;  /* 0x0000001a28dda981 */ /* 0x0000a2000c1e1100 */
[----:B------:R-:W-:-:S02]  /*2b10*/  LOP3.LUT P2, RZ, R39, 0x1, RZ, 0xc0, !PT ;  /* 0x0000000127ff7812 */ /* 0x000fc4000784c0ff */
[----:B------:R-:W-:Y:S01]  /*2b20*/  IADD3 R39, P4, PT, R45, R82, RZ ;  /* 0x000000522d277210 */ /* 0x000fe20007f9e0ff */
[----:B------:R-:W-:Y:S01]  /*2b30*/  STL [R1+0x388], R111 ;  /* 0x0003886f01007387 */ /* 0x000fe20000100800 */
[----:B------:R-:W-:-:S03]  /*2b40*/  @P0 IMAD.MOV.U32 R42, RZ, RZ, R37 ;  /* 0x000000ffff2a0224 */ /* 0x000fc600078e0025 */
[----:B------:R-:W-:Y:S01]  /*2b50*/  STL [R1+0x38c], R19 ;  /* 0x00038c1301007387 */ /* 0x000fe20000100800 */
[----:B------:R-:W-:-:S03]  /*2b60*/  @P0 IMAD.MOV.U32 R43, RZ, RZ, R38 ;  /* 0x000000ffff2b0224 */ /* 0x000fc600078e0026 */
[----:B------:R-:W-:Y:S01]  /*2b70*/  STL [R1+0x394], R179 ;  /* 0x000394b301007387 */ /* 0x000fe20000100800 */
[----:B0-----:R-:W-:-:S03]  /*2b80*/  LEA.HI.X.SX32 R40, R45, R0, 0x1, P4 ;  /* 0x000000002d287211 */ /* 0x001fc600020f0eff */
[----:B------:R-:W-:Y:S01]  /*2b90*/  STL [R1+0x390], R178 ;  /* 0x000390b201007387 */ /* 0x000fe20000100800 */
[----:B------:R-:W-:-:S03]  /*2ba0*/  IADD3 R41, P4, PT, R47, R82, RZ ;  /* 0x000000522f297210 */ /* 0x000fc60007f9e0ff */
[----:B------:R-:W-:Y:S04]  /*2bb0*/  STL [R1+0x39c], R195 ;  /* 0x00039cc301007387 */ /* 0x000fe80000100800 */
[----:B------:R-:W-:Y:S04]  /*2bc0*/  STL [R1+0x398], R194 ;  /* 0x000398c201007387 */ /* 0x000fe80000100800 */
[----:B------:R-:W-:Y:S01]  /*2bd0*/  STL [R1+0x3a4], R11 ;  /* 0x0003a40b01007387 */ /* 0x000fe20000100800 */
[----:B------:R-:W-:-:S03]  /*2be0*/  @P1 IMAD.MOV.U32 R45, RZ, RZ, R40 ;  /* 0x000000ffff2d1224 */ /* 0x000fc600078e0028 */
[----:B------:R-:W-:Y:S04]  /*2bf0*/  STL [R1+0x3a0], R12 ;  /* 0x0003a00c01007387 */ /* 0x000fe80000100800 */
[----:B------:R-:W-:Y:S04]  /*2c00*/  STL [R1+0x3ac], R13 ;  /* 0x0003ac0d01007387 */ /* 0x000fe80000100800 */
[----:B------:R0:W2:Y:S01]  /*2c10*/  @P0 LDG.E.U8 R222, desc[UR26][R42.64] ;  /* 0x0000001a2ade0981 */ /* 0x0000a2000c1e1100 */
[----:B------:R-:W-:Y:S01]  /*2c20*/  LOP3.LUT P0, RZ, R44, 0x1, RZ, 0xc0, !PT ;  /* 0x000000012cff7812 */ /* 0x000fe2000780c0ff */
[----:B------:R-:W-:-:S02]  /*2c30*/  @P1 IMAD.MOV.U32 R44, RZ, RZ, R39 ;  /* 0x000000ffff2c1224 */ /* 0x000fc400078e0027 */
[----:B------:R-:W-:Y:S04]  /*2c40*/  STL [R1+0x3a8], R14 ;  /* 0x0003a80e01007387 */ /* 0x000fe80000100800 */
[----:B------:R-:W-:Y:S01]  /*2c50*/  STL [R1+0x3b4], R15 ;  /* 0x0003b40f01007387 */ /* 0x000fe20000100800 */
[----:B0-----:R-:W-:-:S03]  /*2c60*/  LEA.HI.X.SX32 R42, R47, R0, 0x1, P4 ;  /* 0x000000002f2a7211 */ /* 0x001fc600020f0eff */
[----:B------:R-:W-:Y:S01]  /*2c70*/  STL [R1+0x3b0], R16 ;  /* 0x0003b01001007387 */ /* 0x000fe20000100800 */
[----:B------:R-:W-:-:S03]  /*2c80*/  IADD3 R83, P4, PT, R49, R82, RZ ;  /* 0x0000005231537210 */ /* 0x000fc60007f9e0ff */
[----:B------:R-:W-:Y:S01]  /*2c90*/  STL [R1+0x3bc], R17 ;  /* 0x0003bc1101007387 */ /* 0x000fe20000100800 */
[----:B------:R-:W-:-:S03]  /*2ca0*/  IMAD R47, R112, 0x33, RZ ;  /* 0x00000033702f7824 */ /* 0x000fc600078e02ff */
[----:B------:R-:W-:Y:S01]  /*2cb0*/  STL [R1+0x3b8], R18 ;  /* 0x0003b81201007387 */ /* 0x000fe20000100800 */
[----:B------:R-:W-:-:S03]  /*2cc0*/  LEA.HI.X.SX32 R43, R49, R0, 0x1, P4 ;  /* 0x00000000312b7211 */ /* 0x000fc600020f0eff */
[----:B------:R-:W-:Y:S04]  /*2cd0*/  STL [R1+0x3c4], R10 ;  /* 0x0003c40a01007387 */ /* 0x000fe80000100800 */
[----:B------:R-:W-:Y:S04]  /*2ce0*/  STL [R1+0x3c0], R80 ;  /* 0x0003c05001007387 */ /* 0x000fe80000100800 */
[----:B------:R0:W2:Y:S01]  /*2cf0*/  @P1 LDG.E.U8 R224, desc[UR26][R44.64] ;  /* 0x0000001a2ce01981 */ /* 0x0000a2000c1e1100 */
[----:B------:R-:W-:-:S03]  /*2d00*/  LOP3.LUT P1, RZ, R46, 0x1, RZ, 0xc0, !PT ;  /* 0x000000012eff7812 */ /* 0x000fc6000782c0ff */
[----:B------:R-:W-:Y:S01]  /*2d10*/  STL [R1+0x3cc], R181 ;  /* 0x0003ccb501007387 */ /* 0x000fe20000100800 */
[----:B------:R-:W-:-:S03]  /*2d20*/  SHF.R.U64 R46, R89, 0x4, RZ ;  /* 0x00000004592e7819 */ /* 0x000fc600000012ff */
[----:B------:R-:W-:Y:S01]  /*2d30*/  STL [R1+0x3c8], R180 ;  /* 0x0003c8b401007387 */ /* 0x000fe20000100800 */
[----:B0-----:R-:W-:Y:S02]  /*2d40*/  @P2 IMAD.MOV.U32 R44, RZ, RZ, R41 ;  /* 0x000000ffff2c2224 */ /* 0x001fe400078e0029 */
[----:B------:R-:W-:Y:S01]  /*2d50*/  @P2 IMAD.MOV.U32 R45, RZ, RZ, R42 ;  /* 0x000000ffff2d2224 */ /* 0x000fe200078e002a */
[----:B------:R-:W-:Y:S01]  /*2d60*/  STL [R1+0x3d4], R197 ;  /* 0x0003d4c501007387 */ /* 0x000fe20000100800 */
[----:B------:R-:W-:-:S03]  /*2d70*/  IADD3 R185, P4, PT, R47, R82, RZ ;  /* 0x000000522fb97210 */ /* 0x000fc60007f9e0ff */
[----:B------:R-:W-:Y:S01]  /*2d80*/  STL [R1+0x3d0], R196 ;  /* 0x0003d0c401007387 */ /* 0x000fe20000100800 */
[----:B------:R-:W-:-:S03]  /*2d90*/  IMAD R49, R112, 0x3b, RZ ;  /* 0x0000003b70317824 */ /* 0x000fc600078e02ff */
[----:B------:R-:W-:Y:S01]  /*2da0*/  STL [R1+0x3dc], R20 ;  /* 0x0003dc1401007387 */ /* 0x000fe20000100800 */
[----:B------:R-:W-:-:S03]  /*2db0*/  LEA.HI.X.SX32 R184, R47, R0, 0x1, P4 ;  /* 0x000000002fb87211 */ /* 0x000fc600020f0eff */
[----:B------:R-:W-:Y:S04]  /*2dc0*/  STL [R1+0x3d8], R21 ;  /* 0x0003d81501007387 */ /* 0x000fe80000100800 */
[----:B------:R0:W2:Y:S01]  /*2dd0*/  @P2 LDG.E.U8 R223, desc[UR26][R44.64] ;  /* 0x0000001a2cdf2981 */ /* 0x0000a2000c1e1100 */
[----:B------:R-:W-:Y:S01]  /*2de0*/  LOP3.LUT P2, RZ, R46, 0x1, RZ, 0xc0, !PT ;  /* 0x000000012eff7812 */ /* 0x000fe2000784c0ff */
[----:B------:R-:W-:Y:S02]  /*2df0*/  VIADD R46, R94, 0xfffffffb ;  /* 0xfffffffb5e2e7836 */ /* 0x000fe40000000000 */
[----:B------:R-:W-:Y:S04]  /*2e00*/  STL [R1+0x3e4], R22 ;  /* 0x0003e41601007387 */ /* 0x000fe80000100800 */
[----:B------:R-:W-:Y:S01]  /*2e10*/  STL [R1+0x3e0], R23 ;  /* 0x0003e01701007387 */ /* 0x000fe20000100800 */
[----:B0-----:R-:W-:-:S02]  /*2e20*/  @P0 IMAD.MOV.U32 R44, RZ, RZ, R83 ;  /* 0x000000ffff2c0224 */ /* 0x001fc400078e0053 */
[----:B------:R-:W-:Y:S01]  /*2e30*/  @P0 IMAD.MOV.U32 R45, RZ, RZ, R43 ;  /* 0x000000ffff2d0224 */ /* 0x000fe200078e002b */
[----:B------:R-:W-:Y:S01]  /*2e40*/  STL [R1+0x3f4], R24 ;  /* 0x0003f41801007387 */ /* 0x000fe20000100800 */
[----:B------:R-:W-:-:S03]  /*2e50*/  IADD3 R52, P4, PT, R49, R82, RZ ;  /* 0x0000005231347210 */ /* 0x000fc60007f9e0ff */
[----:B------:R-:W-:Y:S01]  /*2e60*/  STL [R1+0x3f0], R25 ;  /* 0x0003f01901007387 */ /* 0x000fe20000100800 */
[----:B------:R-:W-:-:S03]  /*2e70*/  @P1 IMAD.MOV.U32 R47, RZ, RZ, R184 ;  /* 0x000000ffff2f1224 */ /* 0x000fc600078e00b8 */
[----:B------:R-:W-:Y:S04]  /*2e80*/  STL [R1+0x3fc], R26 ;  /* 0x0003fc1a01007387 */ /* 0x000fe80000100800 */
[----:B------:R-:W-:Y:S04]  /*2e90*/  STL [R1+0x3f8], R27 ;  /* 0x0003f81b01007387 */ /* 0x000fe80000100800 */
[----:B------:R0:W2:Y:S01]  /*2ea0*/  @P0 LDG.E.U8 R230, desc[UR26][R44.64] ;  /* 0x0000001a2ce60981 */ /* 0x0000a2000c1e1100 */
[----:B------:R-:W-:Y:S01]  /*2eb0*/  ISETP.GE.U32.AND P0, PT, R46, 0x7fffffbc, PT ;  /* 0x7fffffbc2e00780c */ /* 0x000fe20003f06070 */
[----:B------:R-:W-:-:S02]  /*2ec0*/  @P1 IMAD.MOV.U32 R46, RZ, RZ, R185 ;  /* 0x000000ffff2e1224 */ /* 0x000fc400078e00b9 */
[----:B------:R-:W-:Y:S01]  /*2ed0*/  STL [R1+0x404], R28 ;  /* 0x0004041c01007387 */ /* 0x000fe20000100800 */
[----:B------:R-:W-:-:S03]  /*2ee0*/  LEA.HI.X.SX32 R200, R49, R0, 0x1, P4 ;  /* 0x0000000031c87211 */ /* 0x000fc600020f0eff */
[----:B------:R-:W-:Y:S01]  /*2ef0*/  STL [R1+0x400], R29 ;  /* 0x0004001d01007387 */ /* 0x000fe20000100800 */
[----:B0-----:R-:W-:-:S03]  /*2f00*/  IMAD.SHL.U32 R45, R112, 0x4, RZ ;  /* 0x00000004702d7824 */ /* 0x001fc600078e00ff */
[----:B------:R-:W-:Y:S04]  /*2f10*/  STL [R1+0x40c], R30 ;  /* 0x00040c1e01007387 */ /* 0x000fe80000100800 */
[----:B------:R-:W-:Y:S04]  /*2f20*/  STL [R1+0x408], R31 ;  /* 0x0004081f01007387 */ /* 0x000fe80000100800 */
[----:B------:R-:W-:Y:S01]  /*2f30*/  STL [R1+0x414], R81 ;  /* 0x0004145101007387 */ /* 0x000fe20000100800 */
[----:B------:R-:W-:-:S03]  /*2f40*/  @P2 IMAD.MOV.U32 R49, RZ, RZ, R200 ;  /* 0x000000ffff312224 */ /* 0x000fc600078e00c8 */
[----:B------:R-:W-:Y:S01]  /*2f50*/  STL [R1+0x410], R32 ;  /* 0x0004102001007387 */ /* 0x000fe20000100800 */
[----:B------:R-:W-:-:S03]  /*2f60*/  IADD3 R44, P4, PT, R45, R82, RZ ;  /* 0x000000522d2c7210 */ /* 0x000fc60007f9e0ff */
[----:B------:R-:W-:Y:S04]  /*2f70*/  STL [R1+0x41c], R183 ;  /* 0x00041cb701007387 */ /* 0x000fe80000100800 */
[----:B------:R0:W2:Y:S01]  /*2f80*/  @P1 LDG.E.U8 R229, desc[UR26][R46.64] ;  /* 0x0000001a2ee51981 */ /* 0x0000a2000c1e1100 */
[----:B------:R-:W-:Y:S01]  /*2f90*/  ISETP.GE.U32.AND P1, PT, R48, 0x7fffffb4, PT ;  /* 0x7fffffb43000780c */ /* 0x000fe20003f26070 */
[----:B------:R-:W-:Y:S02]  /*2fa0*/  @P2 IMAD.MOV.U32 R48, RZ, RZ, R52 ;  /* 0x000000ffff302224 */ /* 0x000fe400078e0034 */
[----:B------:R-:W-:Y:S01]  /*2fb0*/  STL [R1+0x418], R182 ;  /* 0x000418b601007387 */ /* 0x000fe20000100800 */
[----:B------:R-:W-:-:S03]  /*2fc0*/  SHF.R.U32.HI R50, RZ, 0xb, R74 ;  /* 0x0000000bff327819 */ /* 0x000fc6000001164a */
[----:B------:R-:W-:Y:S04]  /*2fd0*/  STL [R1+0x424], R199 ;  /* 0x000424c701007387 */ /* 0x000fe80000100800 */
[----:B------:R-:W-:Y:S01]  /*2fe0*/  STL [R1+0x420], R198 ;  /* 0x000420c601007387 */ /* 0x000fe20000100800 */
[----:B------:R-:W-:-:S03]  /*2ff0*/  LEA.HI.X.SX32 R45, R45, R0, 0x1, P4 ;  /* 0x000000002d2d7211 */ /* 0x000fc600020f0eff */
[----:B------:R-:W-:Y:S01]  /*3000*/  STL [R1+0x42c], R33 ;  /* 0x00042c2101007387 */ /* 0x000fe20000100800 */
[----:B0-----:R-:W-:-:S03]  /*3010*/  IADD3 R46, P4, PT, R51, R82, RZ ;  /* 0x00000052332e7210 */ /* 0x001fc60007f9e0ff */
[----:B------:R-:W-:Y:S04]  /*3020*/  STL [R1+0x428], R34 ;  /* 0x0004282201007387 */ /* 0x000fe80000100800 */
[----:B------:R-:W-:Y:S04]  /*3030*/  STL [R1+0x434], R35 ;  /* 0x0004342301007387 */ /* 0x000fe80000100800 */
[----:B------:R-:W-:Y:S04]  /*3040*/  STL [R1+0x430], R36 ;  /* 0x0004302401007387 */ /* 0x000fe80000100800 */
[----:B------:R0:W2:Y:S01]  /*3050*/  @P2 LDG.E.U8 R231, desc[UR26][R48.64] ;  /* 0x0000001a30e72981 */ /* 0x0000a2000c1e1100 */
[----:B------:R-:W-:-:S02]  /*3060*/  LOP3.LUT P2, RZ, R50, 0x1, RZ, 0xc0, !PT ;  /* 0x0000000132ff7812 */ /* 0x000fc4000784c0ff */
[----:B------:R-:W-:Y:S01]  /*3070*/  SHF.R.U32.HI R50, RZ, 0x3, R74 ;  /* 0x00000003ff327819 */ /* 0x000fe2000001164a */
[----:B------:R-:W-:Y:S01]  /*3080*/  STL [R1+0x43c], R37 ;  /* 0x00043c2501007387 */ /* 0x000fe20000100800 */
[----:B------:R-:W-:-:S03]  /*3090*/  LEA.HI.X.SX32 R47, R51, R0, 0x1, P4 ;  /* 0x00000000332f7211 */ /* 0x000fc600020f0eff */
[----:B------:R-:W-:Y:S04]  /*30a0*/  STL [R1+0x438], R38 ;  /* 0x0004382601007387 */ /* 0x000fe80000100800 */
[----:B------:R-:W-:Y:S01]  /*30b0*/  STL [R1+0x444], R39 ;  /* 0x0004442701007387 */ /* 0x000fe20000100800 */
[----:B0-----:R-:W-:-:S03]  /*30c0*/  IADD3 R48, P4, PT, R53, R82, RZ ;  /* 0x0000005235307210 */ /* 0x001fc60007f9e0ff */
[----:B------:R-:W-:Y:S01]  /*30d0*/  STL [R1+0x440], R40 ;  /* 0x0004402801007387 */ /* 0x000fe20000100800 */
[----:B------:R-:W-:-:S03]  /*30e0*/  IMAD R51, R112, 0x1c, RZ ;  /* 0x0000001c70337824 */ /* 0x000fc600078e02ff */
[----:B------:R-:W-:Y:S04]  /*30f0*/  STL [R1+0x44c], R41 ;  /* 0x00044c2901007387 */ /* 0x000fe80000100800 */
[----:B------:R-:W2:Y:S01]  /*3100*/  @!P0 LDG.E.U8 R237, desc[UR26][R44.64] ;  /* 0x0000001a2ced8981 */ /* 0x000ea2000c1e1100 */
[----:B------:R-:W-:Y:S02]  /*3110*/  LOP3.LUT P0, RZ, R50, 0x1, RZ, 0xc0, !PT ;  /* 0x0000000132ff7812 */ /* 0x000fe4000780c0ff */
[----:B------:R-:W-:Y:S01]  /*3120*/  SHF.R.U64 R50, R89, 0x1b, RZ ;  /* 0x0000001b59327819 */ /* 0x000fe200000012ff */
[----:B------:R-:W-:Y:S01]  /*3130*/  STL [R1+0x448], R42 ;  /* 0x0004482a01007387 */ /* 0x000fe20000100800 */
[----:B------:R-:W-:-:S03]  /*3140*/  LEA.HI.X.SX32 R49, R53, R0, 0x1, P4 ;  /* 0x0000000035317211 */ /* 0x000fc600020f0eff */
[----:B------:R-:W-:Y:S04]  /*3150*/  STL [R1+0x454], R83 ;  /* 0x0004545301007387 */ /* 0x000fe80000100800 */
[----:B------:R-:W-:Y:S04]  /*3160*/  STL [R1+0x450], R43 ;  /* 0x0004502b01007387 */ /* 0x000fe80000100800 */
[----:B------:R-:W-:Y:S04]  /*3170*/  STL [R1+0x45c], R185 ;  /* 0x00045cb901007387 */ /* 0x000fe80000100800 */
[----:B------:R-:W-:Y:S04]  /*3180*/  STL [R1+0x458], R184 ;  /* 0x000458b801007387 */ /* 0x000fe80000100800 */
[----:B------:R-:W2:Y:S01]  /*3190*/  @!P1 LDG.E.U8 R232, desc[UR26][R46.64] ;  /* 0x0000001a2ee89981 */ /* 0x000ea2000c1e1100 */
[----:B------:R-:W-:-:S02]  /*31a0*/  LOP3.LUT P1, RZ, R50, 0x1, RZ, 0xc0, !PT ;  /* 0x0000000132ff7812 */ /* 0x000fc4000782c0ff */
[C---:B------:R-:W-:Y:S01]  /*31b0*/  IADD3 R50, P4, PT, R51.reuse, R82, RZ ;  /* 0x0000005233327210 */ /* 0x040fe20007f9e0ff */
[----:B------:R0:W-:Y:S01]  /*31c0*/  STL [R1+0x330], R52 ;  /* 0x0003303401007387 */ /* 0x0001e20000100800 */
[----:B------:R-:W-:Y:S02]  /*31d0*/  IMAD R53, R112, 0x2c, RZ ;  /* 0x0000002c70357824 */ /* 0x000fe400078e02ff */
[----:B------:R-:W-:Y:S01]  /*31e0*/  LEA.HI.X.SX32 R51, R51, R0, 0x1, P4 ;  /* 0x0000000033337211 */ /* 0x000fe200020f0eff */
[----:B------:R-:W2:Y:S04]  /*31f0*/  @P2 LDG.E.U8 R238, desc[UR26][R48.64] ;  /* 0x0000001a30ee2981 */ /* 0x000ea8000c1e1100 */
[----:B------:R-:W2:Y:S01]  /*3200*/  @P0 LDG.E.U8 R240, desc[UR26][R50.64] ;  /* 0x0000001a32f00981 */ /* 0x000ea2000c1e1100 */
[----:B0-----:R-:W-:-:S04]  /*3210*/  SHF.R.U64 R52, R89, 0x13, RZ ;  /* 0x0000001359347819 */ /* 0x001fc800000012ff */
[----:B------:R-:W-:Y:S02]  /*3220*/  LOP3.LUT P2, RZ, R52, 0x1, RZ, 0xc0, !PT ;  /* 0x0000000134ff7812 */ /* 0x000fe4000784c0ff */
[----:B------:R-:W-:-:S04]  /*3230*/  IADD3 R52, P4, PT, R115, R82, RZ ;  /* 0x0000005273347210 */ /* 0x000fc80007f9e0ff */
[----:B------:R-:W-:Y:S02]  /*3240*/  LEA.HI.X.SX32 R115, R115, R0, 0x1, P4 ;  /* 0x0000000073737211 */ /* 0x000fe400020f0eff */
[C---:B------:R-:W-:Y:S02]  /*3250*/  IADD3 R171, P4, PT, R53.reuse, R82, RZ ;  /* 0x0000005235ab7210 */ /* 0x040fe40007f9e0ff */
[----:B------:R-:W-:Y:S02]  /*3260*/  LOP3.LUT P0, RZ, R54, 0x1, RZ, 0xc0, !PT ;  /* 0x0000000136ff7812 */ /* 0x000fe4000780c0ff */
[----:B------:R-:W-:Y:S01]  /*3270*/  LEA.HI.X.SX32 R170, R53, R0, 0x1, P4 ;  /* 0x0000000035aa7211 */ /* 0x000fe200020f0eff */
[----:B------:R-:W-:Y:S01]  /*3280*/  @P1 IMAD.MOV.U32 R53, RZ, RZ, R115 ;  /* 0x000000ffff351224 */ /* 0x000fe200078e0073 */
[----:B------:R-:W-:Y:S02]  /*3290*/  SHF.R.U64 R54, R89, 0x3, RZ ;  /* 0x0000000359367819 */ /* 0x000fe400000012ff */
[----:B------:R-:W-:-:S02]  /*32a0*/  IADD3 R187, P4, PT, R57, R82, RZ ;  /* 0x0000005239bb7210 */ /* 0x000fc40007f9e0ff */
[----:B------:R-:W2:Y:S01]  /*32b0*/  @P1 LDG.E.U8 R239, desc[UR26][R52.64] ;  /* 0x0000001a34ef1981 */ /* 0x000ea2000c1e1100 */
[----:B------:R-:W-:Y:S01]  /*32c0*/  LOP3.LUT P1, RZ, R54, 0x1, RZ, 0xc0, !PT ;  /* 0x0000000136ff7812 */ /* 0x000fe2000782c0ff */
[----:B------:R-:W-:Y:S01]  /*32d0*/  @P2 IMAD.MOV.U32 R54, RZ, RZ, R171 ;  /* 0x000000ffff362224 */ /* 0x000fe200078e00ab */
[----:B------:R-:W-:Y:S01]  /*32e0*/  LEA.HI.X.SX32 R186, R57, R0, 0x1, P4 ;  /* 0x0000000039ba7211 */ /* 0x000fe200020f0eff */
[----:B------:R-:W-:Y:S01]  /*32f0*/  @P2 IMAD.MOV.U32 R55, RZ, RZ, R170 ;  /* 0x000000ffff372224 */ /* 0x000fe200078e00aa */
[----:B------:R-:W-:-:S04]  /*3300*/  IADD3 R58, P4, PT, R59, R82, RZ ;  /* 0x000000523b3a7210 */ /* 0x000fc80007f9e0ff */
[----:B------:R0:W2:Y:S01]  /*3310*/  @P2 LDG.E.U8 R246, desc[UR26][R54.64] ;  /* 0x0000001a36f62981 */ /* 0x0000a2000c1e1100 */
[----:B------:R-:W-:Y:S01]  /*3320*/  LEA.HI.X.SX32 R60, R59, R0, 0x1, P4 ;  /* 0x000000003b3c7211 */ /* 0x000fe200020f0eff */
[----:B------:R-:W-:Y:S01]  /*3330*/  IMAD R57, R112, 0x5, RZ ;  /* 0x0000000570397824 */ /* 0x000fe200078e02ff */
[----:B------:R-:W-:Y:S01]  /*3340*/  ISETP.GE.U32.AND P2, PT, R56, 0x7fffffbb, PT ;  /* 0x7fffffbb3800780c */ /* 0x000fe20003f46070 */
[----:B------:R-:W-:Y:S01]  /*3350*/  STL [R1+0x460], R200 ;  /* 0x000460c801007387 */ /* 0x000fe20000100800 */
[----:B0-----:R-:W-:Y:S02]  /*3360*/  @P0 IMAD.MOV.U32 R54, RZ, RZ, R187 ;  /* 0x000000ffff360224 */ /* 0x001fe400078e00bb */
[----:B------:R-:W-:Y:S01]  /*3370*/  @P0 IMAD.MOV.U32 R55, RZ, RZ, R186 ;  /* 0x000000ffff370224 */ /* 0x000fe200078e00ba */
[----:B------:R-:W-:Y:S01]  /*3380*/  STL [R1+0x468], R44 ;  /* 0x0004682c01007387 */ /* 0x000fe20000100800 */
[----:B------:R-:W-:-:S03]  /*3390*/  VIADD R56, R94, 0xfffffff2 ;  /* 0xfffffff25e387836 */ /* 0x000fc60000000000 */
[----:B------:R0:W2:Y:S01]  /*33a0*/  @P0 LDG.E.U8 R245, desc[UR26][R54.64] ;  /* 0x0000001a36f50981 */ /* 0x0000a2000c1e1100 */
[----:B------:R-:W-:Y:S01]  /*33b0*/  IMAD R59, R112, 0xd, RZ ;  /* 0x0000000d703b7824 */ /* 0x000fe200078e02ff */
[----:B------:R-:W-:Y:S02]  /*33c0*/  IADD3 R53, P4, PT, R57, R82, RZ ;  /* 0x0000005239357210 */ /* 0x000fe40007f9e0ff */
[----:B------:R-:W-:Y:S01]  /*33d0*/  STL [R1+0x464], R45 ;  /* 0x0004642d01007387 */ /* 0x000fe20000100800 */
[----:B------:R-:W-:-:S03]  /*33e0*/  ISETP.GE.U32.AND P0, PT, R56, 0x7fffffb3, PT ;  /* 0x7fffffb33800780c */ /* 0x000fc60003f06070 */
[----:B------:R-:W-:Y:S01]  /*33f0*/  STL [R1+0x470], R46 ;  /* 0x0004702e01007387 */ /* 0x000fe20000100800 */
[----:B0-----:R-:W-:Y:S02]  /*3400*/  @P1 IMAD.MOV.U32 R54, RZ, RZ, R58 ;  /* 0x000000ffff361224 */ /* 0x001fe400078e003a */
[----:B------:R-:W-:Y:S01]  /*3410*/  @P1 IMAD.MOV.U32 R55, RZ, RZ, R60 ;  /* 0x000000ffff371224 */ /* 0x000fe200078e003c */
[----:B------:R-:W-:Y:S01]  /*3420*/  STL [R1+0x46c], R47 ;  /* 0x00046c2f01007387 */ /* 0x000fe20000100800 */
[----:B------:R-:W-:-:S03]  /*3430*/  SHF.R.U32.HI R56, RZ, 0xa, R74 ;  /* 0x0000000aff387819 */ /* 0x000fc6000001164a */
[----:B------:R-:W-:Y:S04]  /*3440*/  STL [R1+0x478], R48 ;  /* 0x0004783001007387 */ /* 0x000fe80000100800 */
[----:B------:R-:W-:Y:S04]  /*3450*/  STL [R1+0x474], R49 ;  /* 0x0004743101007387 */ /* 0x000fe80000100800 */
[----:B------:R0:W2:Y:S04]  /*3460*/  @P1 LDG.E.U8 R247, desc[UR26][R54.64] ;  /* 0x0000001a36f71981 */ /* 0x0000a8000c1e1100 */
[----:B------:R-:W-:Y:S01]  /*3470*/  STL [R1+0x480], R50 ;  /* 0x0004803201007387 */ /* 0x000fe20000100800 */
[----:B------:R-:W-:-:S03]  /*3480*/  LOP3.LUT P1, RZ, R56, 0x1, RZ, 0xc0, !PT ;  /* 0x0000000138ff7812 */ /* 0x000fc6000782c0ff */
[----:B------:R-:W-:Y:S01]  /*3490*/  STL [R1+0x47c], R51 ;  /* 0x00047c3301007387 */ /* 0x000fe20000100800 */
[----:B0-----:R-:W-:Y:S02]  /*34a0*/  LEA.HI.X.SX32 R54, R57, R0, 0x1, P4 ;  /* 0x0000000039367211 */ /* 0x001fe400020f0eff */
[C---:B------:R-:W-:Y:S01]  /*34b0*/  IADD3 R55, P4, PT, R59.reuse, R82, RZ ;  /* 0x000000523b377210 */ /* 0x040fe20007f9e0ff */
[----:B------:R-:W-:Y:S04]  /*34c0*/  STL [R1+0x484], R115 ;  /* 0x0004847301007387 */ /* 0x000fe80000100800 */
[----:B------:R-:W-:Y:S01]  /*34d0*/  STL [R1+0x488], R52 ;  /* 0x0004883401007387 */ /* 0x000fe20000100800 */
[----:B------:R-:W-:Y:S01]  /*34e0*/  LEA.HI.X.SX32 R56, R59, R0, 0x1, P4 ;  /* 0x000000003b387211 */ /* 0x000fe200020f0eff */
[----:B------:R-:W-:-:S02]  /*34f0*/  @!P2 IMAD.MOV.U32 R59, RZ, RZ, R54 ;  /* 0x000000ffff3ba224 */ /* 0x000fc400078e0036 */
[----:B------:R0:W-:Y:S04]  /*3500*/  STL [R1+0x48c], R170 ;  /* 0x00048caa01007387 */ /* 0x0001e80000100800 */
[----:B------:R1:W-:Y:S01]  /*3510*/  STL [R1+0x338], R58 ;  /* 0x0003383a01007387 */ /* 0x0003e20000100800 */
[----:B------:R-:W-:Y:S02]  /*3520*/  SHF.R.U32.HI R57, RZ, 0x2, R74 ;  /* 0x00000002ff397819 */ /* 0x000fe4000001164a */
[----:B0-----:R-:W-:Y:S01]  /*3530*/  PRMT R170, RZ, 0x7610, R170 ;  /* 0x00007610ffaa7816 */ /* 0x001fe200000000aa */
[----:B-1----:R-:W-:Y:S01]  /*3540*/  @!P2 IMAD.MOV.U32 R58, RZ, RZ, R53 ;  /* 0x000000ffff3aa224 */ /* 0x002fe200078e0035 */
[----:B------:R-:W-:-:S04]  /*3550*/  PRMT R52, RZ, 0x7610, R52 ;  /* 0x00007610ff347816 */ /* 0x000fc80000000034 */
[----:B------:R0:W2:Y:S01]  /*3560*/  @!P2 LDG.E.U8 R170, desc[UR26][R58.64] ;  /* 0x0000001a3aaaa981 */ /* 0x0000a2000c1e1100 */
[----:B------:R-:W-:Y:S02]  /*3570*/  LOP3.LUT P2, RZ, R57, 0x1, RZ, 0xc0, !PT ;  /* 0x0000000139ff7812 */ /* 0x000fe4000784c0ff */
[----:B------:R-:W-:Y:S01]  /*3580*/  IADD3 R57, P4, PT, R61, R82, RZ ;  /* 0x000000523d397210 */ /* 0x000fe20007f9e0ff */
[----:B------:R1:W-:Y:S01]  /*3590*/  STL [R1+0x334], R60 ;  /* 0x0003343c01007387 */ /* 0x0003e20000100800 */
[----:B0-----:R-:W-:Y:S02]  /*35a0*/  @!P0 IMAD.MOV.U32 R58, RZ, RZ, R55 ;  /* 0x000000ffff3a8224 */ /* 0x001fe400078e0037 */
[----:B------:R-:W-:Y:S01]  /*35b0*/  @!P0 IMAD.MOV.U32 R59, RZ, RZ, R56 ;  /* 0x000000ffff3b8224 */ /* 0x000fe200078e0038 */
[----:B-1----:R-:W-:-:S04]  /*35c0*/  SHF.R.U64 R60, R89, 0x1a, RZ ;  /* 0x0000001a593c7819 */ /* 0x002fc800000012ff */
[----:B------:R0:W2:Y:S01]  /*35d0*/  @!P0 LDG.E.U8 R52, desc[UR26][R58.64] ;  /* 0x0000001a3a348981 */ /* 0x0000a2000c1e1100 */
[----:B------:R-:W-:Y:S02]  /*35e0*/  PRMT R115, RZ, 0x7610, R115 ;  /* 0x00007610ff737816 */ /* 0x000fe40000000073 */
[----:B------:R-:W-:Y:S01]  /*35f0*/  LOP3.LUT P0, RZ, R60, 0x1, RZ, 0xc0, !PT ;  /* 0x000000013cff7812 */ /* 0x000fe2000780c0ff */
[----:B------:R-:W-:Y:S01]  /*3600*/  @P1 IMAD.MOV.U32 R60, RZ, RZ, R57 ;  /* 0x000000ffff3c1224 */ /* 0x000fe200078e0039 */
[----:B0-----:R-:W-:Y:S02]  /*3610*/  LEA.HI.X.SX32 R58, R61, R0, 0x1, P4 ;  /* 0x000000003d3a7211 */ /* 0x001fe400020f0eff */
[----:B------:R-:W-:-:S03]  /*3620*/  IADD3 R59, P4, PT, R63, R82, RZ ;  /* 0x000000523f3b7210 */ /* 0x000fc60007f9e0ff */
[----:B------:R-:W-:-:S05]  /*3630*/  @P1 IMAD.MOV.U32 R61, RZ, RZ, R58 ;  /* 0x000000ffff3d1224 */ /* 0x000fca00078e003a */
[----:B------:R0:W2:Y:S01]  /*3640*/  @P1 LDG.E.U8 R115, desc[UR26][R60.64] ;  /* 0x0000001a3c731981 */ /* 0x0000a2000c1e1100 */
[----:B------:R-:W-:Y:S01]  /*3650*/  LOP3.LUT P1, RZ, R62, 0x1, RZ, 0xc0, !PT ;  /* 0x000000013eff7812 */ /* 0x000fe2000782c0ff */
[----:B------:R-:W-:Y:S01]  /*3660*/  @P2 IMAD.MOV.U32 R62, RZ, RZ, R59 ;  /* 0x000000ffff3e2224 */ /* 0x000fe200078e003b */
[----:B------:R-:W-:Y:S02]  /*3670*/  PRMT R50, RZ, 0x7610, R50 ;  /* 0x00007610ff327816 */ /* 0x000fe40000000032 */
[----:B0-----:R-:W-:Y:S02]  /*3680*/  LEA.HI.X.SX32 R60, R63, R0, 0x1, P4 ;  /* 0x000000003f3c7211 */ /* 0x001fe400020f0eff */
[----:B------:R-:W-:-:S03]  /*3690*/  IADD3 R93, P4, PT, R65, R82, RZ ;  /* 0x00000052415d7210 */ /* 0x000fc60007f9e0ff */
[----:B------:R-:W-:Y:S01]  /*36a0*/  @P2 IMAD.MOV.U32 R63, RZ, RZ, R60 ;  /* 0x000000ffff3f2224 */ /* 0x000fe200078e003c */
[----:B------:R-:W-:Y:S01]  /*36b0*/  LEA.HI.X.SX32 R70, R65, R0, 0x1, P4 ;  /* 0x0000000041467211 */ /* 0x000fe200020f0eff */
[----:B------:R-:W-:Y:S01]  /*36c0*/  IMAD R61, R112, 0x35, RZ ;  /* 0x00000035703d7824 */ /* 0x000fe200078e02ff */
[C---:B------:R-:W-:Y:S02]  /*36d0*/  IADD3 R173, P4, PT, R67.reuse, R82, RZ ;  /* 0x0000005243ad7210 */ /* 0x040fe40007f9e0ff */
[----:B------:R0:W2:Y:S01]  /*36e0*/  @P2 LDG.E.U8 R50, desc[UR26][R62.64] ;  /* 0x0000001a3e322981 */ /* 0x0000a2000c1e1100 */
[----:B------:R-:W-:Y:S02]  /*36f0*/  LOP3.LUT P2, RZ, R64, 0x1, RZ, 0xc0, !PT ;  /* 0x0000000140ff7812 */ /* 0x000fe4000784c0ff */
[----:B------:R-:W-:Y:S02]  /*3700*/  PRMT R51, RZ, 0x7610, R51 ;  /* 0x00007610ff337816 */ /* 0x000fe40000000033 */
[----:B------:R-:W-:-:S02]  /*3710*/  LEA.HI.X.SX32 R172, R67, R0, 0x1, P4 ;  /* 0x0000000043ac7211 */ /* 0x000fc400020f0eff */
[----:B------:R-:W-:Y:S01]  /*3720*/  IADD3 R189, P4, PT, R61, R82, RZ ;  /* 0x000000523dbd7210 */ /* 0x000fe20007f9e0ff */
[----:B0-----:R-:W-:Y:S02]  /*3730*/  @P0 IMAD.MOV.U32 R62, RZ, RZ, R93 ;  /* 0x000000ffff3e0224 */ /* 0x001fe400078e005d */
[----:B------:R-:W-:Y:S01]  /*3740*/  @P0 IMAD.MOV.U32 R63, RZ, RZ, R70 ;  /* 0x000000ffff3f0224 */ /* 0x000fe200078e0046 */
[----:B------:R-:W-:Y:S02]  /*3750*/  PRMT R48, RZ, 0x7610, R48 ;  /* 0x00007610ff307816 */ /* 0x000fe40000000030 */
[----:B------:R-:W-:Y:S02]  /*3760*/  SHF.R.U64 R64, R89, 0x2, RZ ;  /* 0x0000000259407819 */ /* 0x000fe400000012ff */
[----:B------:R0:W2:Y:S01]  /*3770*/  @P0 LDG.E.U8 R51, desc[UR26][R62.64] ;  /* 0x0000001a3e330981 */ /* 0x0000a2000c1e1100 */
[----:B------:R-:W-:Y:S01]  /*3780*/  LEA.HI.X.SX32 R188, R61, R0, 0x1, P4 ;  /* 0x000000003dbc7211 */ /* 0x000fe200020f0eff */
[----:B------:R-:W-:Y:S01]  /*3790*/  IMAD R65, R112, 0x3d, RZ ;  /* 0x0000003d70417824 */ /* 0x000fe200078e02ff */
[----:B------:R-:W-:-:S02]  /*37a0*/  LOP3.LUT P0, RZ, R64, 0x1, RZ, 0xc0, !PT ;  /* 0x0000000140ff7812 */ /* 0x000fc4000780c0ff */
[----:B------:R-:W-:Y:S01]  /*37b0*/  PRMT R49, RZ, 0x7610, R49 ;  /* 0x00007610ff317816 */ /* 0x000fe20000000031 */
[----:B0-----:R-:W-:Y:S02]  /*37c0*/  @P1 IMAD.MOV.U32 R62, RZ, RZ, R173 ;  /* 0x000000ffff3e1224 */ /* 0x001fe400078e00ad */
[----:B------:R-:W-:Y:S01]  /*37d0*/  @P1 IMAD.MOV.U32 R63, RZ, RZ, R172 ;  /* 0x000000ffff3f1224 */ /* 0x000fe200078e00ac */
[----:B------:R-:W-:Y:S01]  /*37e0*/  IADD3 R68, P4, PT, R65, R82, RZ ;  /* 0x0000005241447210 */ /* 0x000fe20007f9e0ff */
[----:B------:R-:W-:-:S03]  /*37f0*/  VIADD R61, R94, 0xfffffff1 ;  /* 0xfffffff15e3d7836 */ /* 0x000fc60000000000 */
[----:B------:R0:W2:Y:S01]  /*3800*/  @P1 LDG.E.U8 R48, desc[UR26][R62.64] ;  /* 0x0000001a3e301981 */ /* 0x0000a2000c1e1100 */
[----:B------:R-:W-:Y:S01]  /*3810*/  VIADD R64, R94, 0xfffffff9 ;  /* 0xfffffff95e407836 */ /* 0x000fe20000000000 */
[----:B------:R-:W-:Y:S01]  /*3820*/  LEA.HI.X.SX32 R69, R65, R0, 0x1, P4 ;  /* 0x0000000041457211 */ /* 0x000fe200020f0eff */
[----:B0-----:R-:W-:Y:S02]  /*3830*/  @P2 IMAD.MOV.U32 R62, RZ, RZ, R189 ;  /* 0x000000ffff3e2224 */ /* 0x001fe400078e00bd */
[----:B------:R-:W-:Y:S01]  /*3840*/  @P2 IMAD.MOV.U32 R63, RZ, RZ, R188 ;  /* 0x000000ffff3f2224 */ /* 0x000fe200078e00bc */
[----:B------:R-:W-:-:S04]  /*3850*/  ISETP.GE.U32.AND P1, PT, R64, 0x7fffffba, PT ;  /* 0x7fffffba4000780c */ /* 0x000fc80003f26070 */
[----:B------:R0:W2:Y:S01]  /*3860*/  @P2 LDG.E.U8 R49, desc[UR26][R62.64] ;  /* 0x0000001a3e312981 */ /* 0x0000a2000c1e1100 */
[----:B------:R-:W-:Y:S01]  /*3870*/  ISETP.GE.U32.AND P2, PT, R61, 0x7fffffb2, PT ;  /* 0x7fffffb23d00780c */ /* 0x000fe20003f46070 */
[C---:B------:R-:W-:Y:S01]  /*3880*/  IMAD R61, R112.reuse, 0x6, RZ ;  /* 0x00000006703d7824 */ /* 0x040fe200078e02ff */
[----:B------:R-:W-:Y:S01]  /*3890*/  PRMT R46, RZ, 0x7610, R46 ;  /* 0x00007610ff2e7816 */ /* 0x000fe2000000002e */
[----:B------:R-:W-:Y:S02]  /*38a0*/  @P0 IMAD.MOV.U32 R64, RZ, RZ, R68 ;  /* 0x000000ffff400224 */ /* 0x000fe400078e0044 */
[----:B------:R-:W-:Y:S01]  /*38b0*/  @P0 IMAD.MOV.U32 R65, RZ, RZ, R69 ;  /* 0x000000ffff410224 */ /* 0x000fe200078e0045 */
[----:B------:R-:W-:Y:S01]  /*38c0*/  SHF.R.U32.HI R66, RZ, 0x9, R74 ;  /* 0x00000009ff427819 */ /* 0x000fe2000001164a */
[----:B------:R-:W-:Y:S01]  /*38d0*/  IMAD R67, R112, 0xe, RZ ;  /* 0x0000000e70437824 */ /* 0x000fe200078e02ff */
[----:B0-----:R-:W-:Y:S02]  /*38e0*/  IADD3 R62, P4, PT, R61, R82, RZ ;  /* 0x000000523d3e7210 */ /* 0x001fe40007f9e0ff */
[----:B------:R0:W2:Y:S01]  /*38f0*/  @P0 LDG.E.U8 R46, desc[UR26][R64.64] ;  /* 0x0000001a402e0981 */ /* 0x0000a2000c1e1100 */
[----:B------:R-:W-:-:S02]  /*3900*/  PRMT R47, RZ, 0x7610, R47 ;  /* 0x00007610ff2f7816 */ /* 0x000fc4000000002f */
[----:B------:R-:W-:Y:S01]  /*3910*/  LEA.HI.X.SX32 R63, R61, R0, 0x1, P4 ;  /* 0x000000003d3f7211 */ /* 0x000fe200020f0eff */
[----:B------:R-:W-:Y:S01]  /*3920*/  IMAD R61, R112, 0x16, RZ ;  /* 0x00000016703d7824 */ /* 0x000fe200078e02ff */
[----:B------:R-:W-:Y:S02]  /*3930*/  LOP3.LUT P0, RZ, R66, 0x1, RZ, 0xc0, !PT ;  /* 0x0000000142ff7812 */ /* 0x000fe4000780c0ff */
[----:B------:R-:W-:Y:S01]  /*3940*/  SHF.R.U32.HI R66, RZ, 0x1, R74 ;  /* 0x00000001ff427819 */ /* 0x000fe2000001164a */
[----:B------:R-:W2:Y:S01]  /*3950*/  @!P1 LDG.E.U8 R47, desc[UR26][R62.64] ;  /* 0x0000001a3e2f9981 */ /* 0x000ea2000c1e1100 */
[C---:B0-----:R-:W-:Y:S02]  /*3960*/  IADD3 R64, P4, PT, R67.reuse, R82, RZ ;  /* 0x0000005243407210 */ /* 0x041fe40007f9e0ff */
[----:B------:R-:W-:Y:S01]  /*3970*/  PRMT R44, RZ, 0x7610, R44 ;  /* 0x00007610ff2c7816 */ /* 0x000fe2000000002c */
[----:B------:R0:W-:Y:S01]  /*3980*/  STL [R1+0x340], R68 ;  /* 0x0003404401007387 */ /* 0x0001e20000100800 */
[----:B------:R-:W-:-:S02]  /*3990*/  LEA.HI.X.SX32 R65, R67, R0, 0x1, P4 ;  /* 0x0000000043417211 */ /* 0x000fc400020f0eff */
[----:B------:R-:W-:Y:S01]  /*39a0*/  LOP3.LUT P1, RZ, R66, 0x1, RZ, 0xc0, !PT ;  /* 0x0000000142ff7812 */ /* 0x000fe2000782c0ff */
[----:B------:R1:W-:Y:S01]  /*39b0*/  STL [R1+0x33c], R69 ;  /* 0x00033c4501007387 */ /* 0x0003e20000100800 */
[----:B------:R-:W-:Y:S02]  /*39c0*/  IADD3 R66, P4, PT, R61, R82, RZ ;  /* 0x000000523d427210 */ /* 0x000fe40007f9e0ff */
[----:B------:R-:W-:Y:S01]  /*39d0*/  PRMT R45, RZ, 0x7610, R45 ;  /* 0x00007610ff2d7816 */ /* 0x000fe2000000002d */
[----:B------:R-:W2:Y:S01]  /*39e0*/  @!P2 LDG.E.U8 R44, desc[UR26][R64.64] ;  /* 0x0000001a402ca981 */ /* 0x000ea2000c1e1100 */
[----:B0-----:R-:W-:Y:S01]  /*39f0*/  SHF.R.U64 R68, R89, 0x19, RZ ;  /* 0x0000001959447819 */ /* 0x001fe200000012ff */
[----:B-1----:R-:W-:Y:S01]  /*3a00*/  IMAD R69, R112, 0x1e, RZ ;  /* 0x0000001e70457824 */ /* 0x002fe200078e02ff */
[----:B------:R-:W-:Y:S02]  /*3a10*/  LEA.HI.X.SX32 R67, R61, R0, 0x1, P4 ;  /* 0x000000003d437211 */ /* 0x000fe400020f0eff */
[----:B------:R-:W-:-:S02]  /*3a20*/  LOP3.LUT P2, RZ, R68, 0x1, RZ, 0xc0, !PT ;  /* 0x0000000144ff7812 */ /* 0x000fc4000784c0ff */
[----:B------:R-:W-:Y:S01]  /*3a30*/  SHF.R.U64 R61, R89, 0x11, RZ ;  /* 0x00000011593d7819 */ /* 0x000fe200000012ff */
[----:B------:R-:W2:Y:S01]  /*3a40*/  @P0 LDG.E.U8 R45, desc[UR26][R66.64] ;  /* 0x0000001a422d0981 */ /* 0x000ea2000c1e1100 */
[----:B------:R-:W-:Y:S02]  /*3a50*/  IADD3 R68, P4, PT, R69, R82, RZ ;  /* 0x0000005245447210 */ /* 0x000fe40007f9e0ff */
[----:B------:R-:W-:Y:S02]  /*3a60*/  LOP3.LUT P0, RZ, R61, 0x1, RZ, 0xc0, !PT ;  /* 0x000000013dff7812 */ /* 0x000fe4000780c0ff */
[----:B------:R-:W-:Y:S02]  /*3a70*/  LEA.HI.X.SX32 R69, R69, R0, 0x1, P4 ;  /* 0x0000000045457211 */ /* 0x000fe400020f0eff */
[----:B------:R-:W-:Y:S02]  /*3a80*/  IADD3 R61, P4, PT, R71, R82, RZ ;  /* 0x00000052473d7210 */ /* 0x000fe40007f9e0ff */
[----:B------:R-:W-:-:S02]  /*3a90*/  PRMT R200, RZ, 0x7610, R200 ;  /* 0x00007610ffc87816 */ /* 0x000fc400000000c8 */
[----:B------:R-:W-:Y:S02]  /*3aa0*/  LEA.HI.X.SX32 R98, R71, R0, 0x1, P4 ;  /* 0x0000000047627211 */ /* 0x000fe400020f0eff */
[C---:B------:R-:W-:Y:S02]  /*3ab0*/  IADD3 R175, P4, PT, R73.reuse, R82, RZ ;  /* 0x0000005249af7210 */ /* 0x040fe40007f9e0ff */
[----:B------:R-:W2:Y:S01]  /*3ac0*/  @P1 LDG.E.U8 R200, desc[UR26][R68.64] ;  /* 0x0000001a44c81981 */ /* 0x000ea2000c1e1100 */
[----:B------:R-:W-:Y:S01]  /*3ad0*/  LOP3.LUT P1, RZ, R72, 0x1, RZ, 0xc0, !PT ;  /* 0x0000000148ff7812 */ /* 0x000fe2000782c0ff */
[----:B------:R-:W-:Y:S01]  /*3ae0*/  @P2 IMAD.MOV.U32 R72, RZ, RZ, R61 ;  /* 0x000000ffff482224 */ /* 0x000fe200078e003d */
[----:B------:R-:W-:Y:S02]  /*3af0*/  PRMT R185, RZ, 0x7610, R185 ;  /* 0x00007610ffb97816 */ /* 0x000fe400000000b9 */
[----:B------:R-:W-:Y:S01]  /*3b00*/  LEA.HI.X.SX32 R174, R73, R0, 0x1, P4 ;  /* 0x0000000049ae7211 */ /* 0x000fe200020f0eff */
[----:B------:R-:W-:-:S02]  /*3b10*/  @P2 IMAD.MOV.U32 R73, RZ, RZ, R98 ;  /* 0x000000ffff492224 */ /* 0x000fc400078e0062 */
[C---:B------:R-:W-:Y:S01]  /*3b20*/  IMAD R71, R112.reuse, 0x36, RZ ;  /* 0x0000003670477824 */ /* 0x040fe200078e02ff */
[----:B------:R-:W-:Y:S02]  /*3b30*/  PRMT R184, RZ, 0x7610, R184 ;  /* 0x00007610ffb87816 */ /* 0x000fe400000000b8 */
[----:B------:R0:W2:Y:S01]  /*3b40*/  @P2 LDG.E.U8 R185, desc[UR26][R72.64] ;  /* 0x0000001a48b92981 */ /* 0x0000a2000c1e1100 */
[----:B------:R-:W-:Y:S02]  /*3b50*/  ISETP.GE.U32.AND P2, PT, R75, 0x7fffffb9, PT ;  /* 0x7fffffb94b00780c */ /* 0x000fe40003f46070 */
[----:B------:R-:W-:Y:S02]  /*3b60*/  IADD3 R191, P4, PT, R71, R82, RZ ;  /* 0x0000005247bf7210 */ /* 0x000fe40007f9e0ff */
[----:B------:R-:W-:Y:S01]  /*3b70*/  SHF.R.U64 R75, R89, 0x1, RZ ;  /* 0x00000001594b7819 */ /* 0x000fe200000012ff */
[----:B0-----:R-:W-:Y:S02]  /*3b80*/  @P0 IMAD.MOV.U32 R72, RZ, RZ, R175 ;  /* 0x000000ffff480224 */ /* 0x001fe400078e00af */
[----:B------:R-:W-:Y:S01]  /*3b90*/  @P0 IMAD.MOV.U32 R73, RZ, RZ, R174 ;  /* 0x000000ffff490224 */ /* 0x000fe200078e00ae */
[----:B------:R-:W-:Y:S01]  /*3ba0*/  LEA.HI.X.SX32 R190, R71, R0, 0x1, P4 ;  /* 0x0000000047be7211 */ /* 0x000fe200020f0eff */
[----:B------:R-:W-:-:S03]  /*3bb0*/  IMAD R71, R112, 0x3e, RZ ;  /* 0x0000003e70477824 */ /* 0x000fc600078e02ff */
[----:B------:R0:W2:Y:S01]  /*3bc0*/  @P0 LDG.E.U8 R184, desc[UR26][R72.64] ;  /* 0x0000001a48b80981 */ /* 0x0000a2000c1e1100 */
[----:B------:R-:W-:Y:S02]  /*3bd0*/  LOP3.LUT P0, RZ, R75, 0x1, RZ, 0xc0, !PT ;  /* 0x000000014bff7812 */ /* 0x000fe4000780c0ff */
[C---:B------:R-:W-:Y:S02]  /*3be0*/  IADD3 R76, P4, PT, R71.reuse, R82, RZ ;  /* 0x00000052474c7210 */ /* 0x040fe40007f9e0ff */
[----:B------:R-:W-:Y:S02]  /*3bf0*/  PRMT R83, RZ, 0x7610, R83 ;  /* 0x00007610ff537816 */ /* 0x000fe40000000053 */
[----:B------:R-:W-:Y:S01]  /*3c00*/  LEA.HI.X.SX32 R78, R71, R0, 0x1, P4 ;  /* 0x00000000474e7211 */ /* 0x000fe200020f0eff */
[----:B0-----:R-:W-:Y:S02]  /*3c10*/  @P1 IMAD.MOV.U32 R72, RZ, RZ, R191 ;  /* 0x000000ffff481224 */ /* 0x001fe400078e00bf */
[----:B------:R-:W-:Y:S01]  /*3c20*/  @P1 IMAD.MOV.U32 R73, RZ, RZ, R190 ;  /* 0x000000ffff491224 */ /* 0x000fe200078e00be */
[----:B------:R-:W-:-:S02]  /*3c30*/  LOP3.LUT R75, R87, 0xfe, RZ, 0xfc, !PT ;  /* 0x000000fe574b7812 */ /* 0x000fc400078efcff */
[----:B------:R-:W-:Y:S02]  /*3c40*/  PRMT R43, RZ, 0x7610, R43 ;  /* 0x00007610ff2b7816 */ /* 0x000fe4000000002b */
[----:B------:R0:W2:Y:S01]  /*3c50*/  @P1 LDG.E.U8 R83, desc[UR26][R72.64] ;  /* 0x0000001a48531981 */ /* 0x0000a2000c1e1100 */
[----:B------:R-:W-:Y:S02]  /*3c60*/  ISETP.GE.AND P1, PT, R75, RZ, PT ;  /* 0x000000ff4b00720c */ /* 0x000fe40003f26270 */
[----:B------:R-:W-:Y:S01]  /*3c70*/  IABS R85, R75 ;  /* 0x0000004b00557213 */ /* 0x000fe20000000000 */
[----:B------:R-:W-:Y:S01]  /*3c80*/  VIADD R75, R94, 0xfffffff0 ;  /* 0xfffffff05e4b7836 */ /* 0x000fe20000000000 */
[----:B------:R-:W-:Y:S01]  /*3c90*/  IADD3 R71, P4, PT, R77, R82, RZ ;  /* 0x000000524d477210 */ /* 0x000fe20007f9e0ff */
[----:B0-----:R-:W-:Y:S02]  /*3ca0*/  @P0 IMAD.MOV.U32 R72, RZ, RZ, R76 ;  /* 0x000000ffff480224 */ /* 0x001fe400078e004c */
[----:B------:R-:W-:-:S05]  /*3cb0*/  @P0 IMAD.MOV.U32 R73, RZ, RZ, R78 ;  /* 0x000000ffff490224 */ /* 0x000fca00078e004e */
[----:B------:R0:W2:Y:S01]  /*3cc0*/  @P0 LDG.E.U8 R43, desc[UR26][R72.64] ;  /* 0x0000001a482b0981 */ /* 0x0000a2000c1e1100 */
[----:B------:R-:W-:Y:S01]  /*3cd0*/  ISETP.GE.U32.AND P0, PT, R75, 0x7fffffb1, PT ;  /* 0x7fffffb14b00780c */ /* 0x000fe20003f06070 */
[----:B------:R-:W-:Y:S01]  /*3ce0*/  IMAD.HI.U32 R75, R86, R85, RZ ;  /* 0x00000055564b7227 */ /* 0x000fe200078e00ff */
[----:B------:R-:W-:Y:S01]  /*3cf0*/  PRMT R41, RZ, 0x7610, R41 ;  /* 0x00007610ff297816 */ /* 0x000fe20000000029 */
[----:B------:R1:W-:Y:S02]  /*3d00*/  STL [R1+0x348], R76 ;  /* 0x0003484c01007387 */ /* 0x0003e40000100800 */
[----:B------:R-:W-:Y:S01]  /*3d10*/  IMAD.MOV R218, RZ, RZ, -R75 ;  /* 0x000000ffffda7224 */ /* 0x000fe200078e0a4b */
[----:B0-----:R-:W-:Y:S01]  /*3d20*/  LEA.HI.X.SX32 R72, R77, R0, 0x1, P4 ;  /* 0x000000004d487211 */ /* 0x001fe200020f0eff */
[----:B------:R-:W-:Y:S01]  /*3d30*/  IMAD R77, R112, 0xf, RZ ;  /* 0x0000000f704d7824 */ /* 0x000fe200078e02ff */
[----:B-1----:R-:W-:Y:S01]  /*3d40*/  SHF.R.U32.HI R76, RZ, 0x8, R74 ;  /* 0x00000008ff4c7819 */ /* 0x002fe2000001164a */
[----:B------:R-:W-:-:S02]  /*3d50*/  @!P2 IMAD.MOV.U32 R74, RZ, RZ, R71 ;  /* 0x000000ffff4aa224 */ /* 0x000fc400078e0047 */
[----:B------:R-:W-:Y:S01]  /*3d60*/  @!P2 IMAD.MOV.U32 R75, RZ, RZ, R72 ;  /* 0x000000ffff4ba224 */ /* 0x000fe200078e0048 */
[----:B------:R-:W-:-:S04]  /*3d70*/  IADD3 R73, P4, PT, R77, R82, RZ ;  /* 0x000000524d497210 */ /* 0x000fc80007f9e0ff */
[----:B------:R0:W2:Y:S01]  /*3d80*/  @!P2 LDG.E.U8 R41, desc[UR26][R74.64] ;  /* 0x0000001a4a29a981 */ /* 0x0000a2000c1e1100 */
[----:B------:R-:W-:Y:S02]  /*3d90*/  LOP3.LUT P2, RZ, R76, 0x1, RZ, 0xc0, !PT ;  /* 0x000000014cff7812 */ /* 0x000fe4000784c0ff */
[----:B------:R-:W-:Y:S01]  /*3da0*/  PRMT R42, RZ, 0x7610, R42 ;  /* 0x00007610ff2a7816 */ /* 0x000fe2000000002a */
[----:B------:R1:W-:Y:S01]  /*3db0*/  STL [R1+0x344], R78 ;  /* 0x0003444e01007387 */ /* 0x0003e20000100800 */
[----:B0-----:R-:W-:Y:S02]  /*3dc0*/  LEA.HI.X.SX32 R74, R77, R0, 0x1, P4 ;  /* 0x000000004d4a7211 */ /* 0x001fe400020f0eff */
[----:B------:R-:W-:Y:S01]  /*3dd0*/  IADD3 R75, P4, PT, R79, R82, RZ ;  /* 0x000000524f4b7210 */ /* 0x000fe20007f9e0ff */
[----:B-1----:R-:W-:-:S03]  /*3de0*/  @!P0 IMAD.MOV.U32 R78, RZ, RZ, R73 ;  /* 0x000000ffff4e8224 */ /* 0x002fc600078e0049 */
[----:B------:R-:W-:Y:S01]  /*3df0*/  LEA.HI.X.SX32 R76, R79, R0, 0x1, P4 ;  /* 0x000000004f4c7211 */ /* 0x000fe200020f0eff */
[----:B------:R-:W-:Y:S01]  /*3e00*/  @!P0 IMAD.MOV.U32 R79, RZ, RZ, R74 ;  /* 0x000000ffff4f8224 */ /* 0x000fe200078e004a */
[----:B------:R-:W-:Y:S01]  /*3e10*/  SHF.R.U64 R77, R89, 0x18, RZ ;  /* 0x00000018594d7819 */ /* 0x000fe200000012ff */
[----:B------:R-:W-:Y:S02]  /*3e20*/  IMAD R218, R88, R218, R85 ;  /* 0x000000da58da7224 */ /* 0x000fe400078e0255 */
[----:B------:R-:W-:Y:S01]  /*3e30*/  IMAD R85, R112, 0x1f, RZ ;  /* 0x0000001f70557824 */ /* 0x000fe200078e02ff */
[----:B------:R-:W-:Y:S01]  /*3e40*/  PRMT R39, RZ, 0x7610, R39 ;  /* 0x00007610ff277816 */ /* 0x000fe20000000027 */
[----:B------:R0:W2:Y:S01]  /*3e50*/  @!P0 LDG.E.U8 R42, desc[UR26][R78.64] ;  /* 0x0000001a4e2a8981 */ /* 0x0000a2000c1e1100 */
[----:B------:R-:W-:Y:S02]  /*3e60*/  LOP3.LUT P4, RZ, R77, 0x1, RZ, 0xc0, !PT ;  /* 0x000000014dff7812 */ /* 0x000fe4000788c0ff */
[----:B------:R-:W-:Y:S01]  /*3e70*/  IADD3 R77, P0, PT, R85, R82, RZ ;  /* 0x00000052554d7210 */ /* 0x000fe20007f1e0ff */
[----:B0-----:R-:W-:-:S02]  /*3e80*/  @P2 IMAD.MOV.U32 R78, RZ, RZ, R75 ;  /* 0x000000ffff4e2224 */ /* 0x001fc400078e004b */
[----:B------:R-:W-:-:S05]  /*3e90*/  @P2 IMAD.MOV.U32 R79, RZ, RZ, R76 ;  /* 0x000000ffff4f2224 */ /* 0x000fca00078e004c */
[----:B------:R0:W2:Y:S01]  /*3ea0*/  @P2 LDG.E.U8 R39, desc[UR26][R78.64] ;  /* 0x0000001a4e272981 */ /* 0x0000a2000c1e1100 */
[----:B------:R-:W-:Y:S02]  /*3eb0*/  PRMT R40, RZ, 0x7610, R40 ;  /* 0x00007610ff287816 */ /* 0x000fe40000000028 */
[----:B------:R-:W-:Y:S01]  /*3ec0*/  LOP3.LUT P2, RZ, R84, 0x1, RZ, 0xc0, !PT ;  /* 0x0000000154ff7812 */ /* 0x000fe2000784c0ff */
[----:B------:R-:W-:Y:S01]  /*3ed0*/  @!P6 IMAD.MOV.U32 R84, RZ, RZ, R77 ;  /* 0x000000ffff54e224 */ /* 0x000fe200078e004d */
[----:B0-----:R-:W-:Y:S02]  /*3ee0*/  LEA.HI.X.SX32 R78, R85, R0, 0x1, P0 ;  /* 0x00000000554e7211 */ /* 0x001fe400000f0eff */
[----:B------:R-:W-:-:S03]  /*3ef0*/  IADD3 R106, P0, PT, R95, R82, RZ ;  /* 0x000000525f6a7210 */ /* 0x000fc60007f1e0ff */
[----:B------:R-:W-:Y:S01]  /*3f00*/  @!P6 IMAD.MOV.U32 R85, RZ, RZ, R78 ;  /* 0x000000ffff55e224 */ /* 0x000fe200078e004e */
[----:B------:R-:W-:Y:S02]  /*3f10*/  LEA.HI.X.SX32 R79, R95, R0, 0x1, P0 ;  /* 0x000000005f4f7211 */ /* 0x000fe400000f0eff */
[----:B------:R-:W-:Y:S02]  /*3f20*/  SHF.R.U64 R89, R89, 0x8, RZ ;  /* 0x0000000859597819 */ /* 0x000fe400000012ff */
[----:B------:R0:W2:Y:S01]  /*3f30*/  @!P6 LDG.E.U8 R40, desc[UR26][R84.64] ;  /* 0x0000001a5428e981 */ /* 0x0000a2000c1e1100 */
[----:B------:R-:W-:Y:S02]  /*3f40*/  PRMT R37, RZ, 0x7610, R37 ;  /* 0x00007610ff257816 */ /* 0x000fe40000000025 */
[----:B------:R-:W-:Y:S02]  /*3f50*/  IADD3 R177, P6, PT, R97, R82, RZ ;  /* 0x0000005261b17210 */ /* 0x000fe40007fde0ff */
[----:B------:R-:W-:Y:S01]  /*3f60*/  LOP3.LUT P0, RZ, R89, 0x1, RZ, 0xc0, !PT ;  /* 0x0000000159ff7812 */ /* 0x000fe2000780c0ff */
[----:B------:R-:W-:-:S02]  /*3f70*/  IMAD R89, R112, 0x37, RZ ;  /* 0x0000003770597824 */ /* 0x000fc400078e02ff */
[----:B0-----:R-:W-:Y:S02]  /*3f80*/  @P4 IMAD.MOV.U32 R84, RZ, RZ, R106 ;  /* 0x000000ffff544224 */ /* 0x001fe400078e006a */
[----:B------:R-:W-:Y:S01]  /*3f90*/  @P4 IMAD.MOV.U32 R85, RZ, RZ, R79 ;  /* 0x000000ffff554224 */ /* 0x000fe200078e004f */
[----:B------:R-:W-:Y:S02]  /*3fa0*/  LEA.HI.X.SX32 R176, R97, R0, 0x1, P6 ;  /* 0x0000000061b07211 */ /* 0x000fe400030f0eff */
[----:B------:R-:W-:Y:S02]  /*3fb0*/  ISETP.GT.U32.AND P6, PT, R88, R218, PT ;  /* 0x000000da5800720c */ /* 0x000fe40003fc4070 */
[----:B------:R0:W2:Y:S01]  /*3fc0*/  @P4 LDG.E.U8 R37, desc[UR26][R84.64] ;  /* 0x0000001a54254981 */ /* 0x0000a2000c1e1100 */
[----:B------:R-:W-:Y:S02]  /*3fd0*/  IADD3 R193, P4, PT, R89, R82, RZ ;  /* 0x0000005259c17210 */ /* 0x000fe40007f9e0ff */
[----:B------:R-:W-:-:S02]  /*3fe0*/  PRMT R38, RZ, 0x7610, R38 ;  /* 0x00007610ff267816 */ /* 0x000fc40000000026 */
[----:B------:R-:W-:Y:S01]  /*3ff0*/  LEA.HI.X.SX32 R192, R89, R0, 0x1, P4 ;  /* 0x0000000059c07211 */ /* 0x000fe200020f0eff */
[----:B0-----:R-:W-:Y:S02]  /*4000*/  @P2 IMAD.MOV.U32 R84, RZ, RZ, R177 ;  /* 0x000000ffff542224 */ /* 0x001fe400078e00b1 */
[----:B------:R-:W-:Y:S01]  /*4010*/  @P2 IMAD.MOV.U32 R85, RZ, RZ, R176 ;  /* 0x000000ffff552224 */ /* 0x000fe200078e00b0 */
[----:B------:R-:W-:Y:S02]  /*4020*/  PRMT R35, RZ, 0x7610, R35 ;  /* 0x00007610ff237816 */ /* 0x000fe40000000023 */
[----:B------:R-:W-:Y:S02]  /*4030*/  IABS R97, R90 ;  /* 0x0000005a00617213 */ /* 0x000fe40000000000 */
[----:B------:R0:W2:Y:S01]  /*4040*/  @P2 LDG.E.U8 R38, desc[UR26][R84.64] ;  /* 0x0000001a54262981 */ /* 0x0000a2000c1e1100 */
[----:B------:R-:W-:Y:S01]  /*4050*/  ISETP.GE.AND P4, PT, R92, RZ, PT ;  /* 0x000000ff5c00720c */ /* 0x000fe20003f86270 */
[----:B------:R-:W-:Y:S01]  /*4060*/  @!P6 IMAD.IADD R218, R218, 0x1, -R88 ;  /* 0x00000001dadae824 */ /* 0x000fe200078e0a58 */
[----:B------:R-:W-:Y:S01]  /*4070*/  IABS R99, R92 ;  /* 0x0000005c00637213 */ /* 0x000fe20000000000 */
[----:B------:R-:W-:-:S04]  /*4080*/  IMAD.HI.U32 R92, R86, R97, RZ ;  /* 0x00000061565c7227 */ /* 0x000fc800078e00ff */
[----:B0-----:R-:W-:Y:S02]  /*4090*/  @P0 IMAD.MOV.U32 R84, RZ, RZ, R193 ;  /* 0x000000ffff540224 */ /* 0x001fe400078e00c1 */
[----:B------:R-:W-:-:S05]  /*40a0*/  @P0 IMAD.MOV.U32 R85, RZ, RZ, R192 ;  /* 0x000000ffff550224 */ /* 0x000fca00078e00c0 */
[----:B------:R0:W2:Y:S01]  /*40b0*/  @P0 LDG.E.U8 R35, desc[UR26][R84.64] ;  /* 0x0000001a54230981 */ /* 0x0000a2000c1e1100 */
[----:B------:R-:W-:Y:S01]  /*40c0*/  ISETP.GT.U32.AND P0, PT, R88, R210, PT ;  /* 0x000000d25800720c */ /* 0x000fe20003f04070 */
[----:B------:R-:W-:Y:S01]  /*40d0*/  IMAD.MOV R92, RZ, RZ, -R92 ;  /* 0x000000ffff5c7224 */ /* 0x000fe200078e0a5c */
[C---:B------:R-:W-:Y:S01]  /*40e0*/  LOP3.LUT R95, R87.reuse, 0x8, RZ, 0xfc, !PT ;  /* 0x00000008575f7812 */ /* 0x040fe200078efcff */
[----:B------:R-:W-:Y:S01]  /*40f0*/  IMAD.HI.U32 R96, R86, R99, RZ ;  /* 0x0000006356607227 */ /* 0x000fe200078e00ff */
[C---:B------:R-:W-:Y:S02]  /*4100*/  ISETP.GT.U32.AND P6, PT, R88.reuse, R218, PT ;  /* 0x000000da5800720c */ /* 0x040fe40003fc4070 */
[C---:B------:R-:W-:Y:S01]  /*4110*/  LOP3.LUT R89, R87.reuse, 0xc, RZ, 0xfc, !PT ;  /* 0x0000000c57597812 */ /* 0x040fe200078efcff */
[----:B------:R-:W-:Y:S01]  /*4120*/  IMAD R118, R88, R92, R97 ;  /* 0x0000005c58767224 */ /* 0x000fe200078e0261 */
[----:B------:R-:W-:Y:S01]  /*4130*/  ISETP.GE.AND P2, PT, R90, RZ, PT ;  /* 0x000000ff5a00720c */ /* 0x000fe20003f46270 */
[----:B------:R-:W-:Y:S01]  /*4140*/  IMAD.MOV R96, RZ, RZ, -R96 ;  /* 0x000000ffff607224 */ /* 0x000fe200078e0a60 */
[----:B------:R-:W-:Y:S01]  /*4150*/  IABS R201, R95 ;  /* 0x0000005f00c97213 */ /* 0x000fe20000000000 */
[----:B------:R-:W-:Y:S01]  /*4160*/  IMAD R97, R112, 0x3f, RZ ;  /* 0x0000003f70617824 */ /* 0x000fe200078e02ff */
[----:B------:R-:W-:-:S02]  /*4170*/  LOP3.LUT R90, R87, 0xa, RZ, 0xfc, !PT ;  /* 0x0000000a575a7812 */ /* 0x000fc400078efcff */
[----:B0-----:R-:W-:Y:S01]  /*4180*/  IABS R85, R89 ;  /* 0x0000005900557213 */ /* 0x001fe20000000000 */
[----:B------:R-:W-:Y:S01]  /*4190*/  IMAD R128, R88, R96, R99 ;  /* 0x0000006058807224 */ /* 0x000fe200078e0263 */
[----:B------:R-:W-:Y:S01]  /*41a0*/  IABS R117, R90 ;  /* 0x0000005a00757213 */ /* 0x000fe20000000000 */
[----:B------:R-:W-:-:S04]  /*41b0*/  IMAD.HI.U32 R84, R86, R201, RZ ;  /* 0x000000c956547227 */ /* 0x000fc800078e00ff */
[----:B------:R-:W-:Y:S01]  /*41c0*/  @!P0 IMAD.IADD R210, R210, 0x1, -R88 ;  /* 0x00000001d2d28824 */ /* 0x000fe200078e0a58 */
[C---:B------:R-:W-:Y:S01]  /*41d0*/  IADD3 R100, P0, PT, R97.reuse, R82, RZ ;  /* 0x0000005261647210 */ /* 0x040fe20007f1e0ff */
[----:B------:R-:W-:Y:S02]  /*41e0*/  IMAD.MOV.U32 R99, RZ, RZ, R85 ;  /* 0x000000ffff637224 */ /* 0x000fe400078e0055 */
[----:B------:R-:W-:Y:S01]  /*41f0*/  IMAD.MOV R92, RZ, RZ, -R84 ;  /* 0x000000ffff5c7224 */ /* 0x000fe200078e0a54 */
[----:B------:R-:W-:Y:S01]  /*4200*/  LEA.HI.X.SX32 R101, R97, R0, 0x1, P0 ;  /* 0x0000000061657211 */ /* 0x000fe200000f0eff */
[----:B------:R-:W-:Y:S01]  /*4210*/  @!P6 IMAD.IADD R218, R218, 0x1, -R88 ;  /* 0x00000001dadae824 */ /* 0x000fe200078e0a58 */
[----:B------:R-:W-:Y:S01]  /*4220*/  ISETP.GT.U32.AND P6, PT, R88, R210, PT ;  /* 0x000000d25800720c */ /* 0x000fe20003fc4070 */
[----:B------:R-:W-:Y:S01]  /*4230*/  IMAD.HI.U32 R85, R86, R117, RZ ;  /* 0x0000007556557227 */ /* 0x000fe200078e00ff */
[----:B------:R-:W-:-:S03]  /*4240*/  ISETP.GT.U32.AND P0, PT, R88, R118, PT ;  /* 0x000000765800720c */ /* 0x000fc60003f04070 */
[----:B------:R-:W-:-:S04]  /*4250*/  IMAD.HI.U32 R84, R86, R99, RZ ;  /* 0x0000006356547227 */ /* 0x000fc800078e00ff */
[----:B------:R-:W-:Y:S02]  /*4260*/  IMAD.MOV R85, RZ, RZ, -R85 ;  /* 0x000000ffff557224 */ /* 0x000fe400078e0a55 */
[----:B------:R-:W-:Y:S01]  /*4270*/  IMAD.MOV R84, RZ, RZ, -R84 ;  /* 0x000000ffff547224 */ /* 0x000fe200078e0a54 */
[----:B------:R-:W-:Y:S01]  /*4280*/  PRMT R36, RZ, 0x7610, R36 ;  /* 0x00007610ff247816 */ /* 0x000fe20000000024 */
[C---:B------:R-:W-:Y:S02]  /*4290*/  IMAD R117, R88.reuse, R85, R117 ;  /* 0x0000005558757224 */ /* 0x040fe400078e0275 */
[----:B------:R-:W-:Y:S02]  /*42a0*/  IMAD R130, R88, R84, R99 ;  /* 0x0000005458827224 */ /* 0x000fe400078e0263 */
[----:B------:R-:W-:Y:S02]  /*42b0*/  @!P5 IMAD.MOV.U32 R84, RZ, RZ, R100 ;  /* 0x000000ffff54d224 */ /* 0x000fe400078e0064 */
[----:B------:R-:W-:-:S02]  /*42c0*/  @!P5 IMAD.MOV.U32 R85, RZ, RZ, R101 ;  /* 0x000000ffff55d224 */ /* 0x000fc400078e0065 */
[----:B------:R-:W-:Y:S02]  /*42d0*/  IMAD R201, R88, R92, R201 ;  /* 0x0000005c58c97224 */ /* 0x000fe400078e02c9 */
[--C-:B------:R-:W-:Y:S01]  /*42e0*/  @!P6 IMAD.IADD R210, R210, 0x1, -R88.reuse ;  /* 0x00000001d2d2e824 */ /* 0x100fe200078e0a58 */
[----:B------:R0:W2:Y:S01]  /*42f0*/  @!P5 LDG.E.U8 R36, desc[UR26][R84.64] ;  /* 0x0000001a5424d981 */ /* 0x0000a2000c1e1100 */
[----:B------:R-:W-:Y:S01]  /*4300*/  ISETP.GT.U32.AND P6, PT, R88, R128, PT ;  /* 0x000000805800720c */ /* 0x000fe20003fc4070 */
[----:B------:R-:W-:Y:S01]  /*4310*/  @!P0 IMAD.IADD R118, R118, 0x1, -R88 ;  /* 0x0000000176768824 */ /* 0x000fe200078e0a58 */
[C---:B------:R-:W-:Y:S02]  /*4320*/  ISETP.GE.AND P5, PT, R87.reuse, RZ, PT ;  /* 0x000000ff5700720c */ /* 0x040fe40003fa6270 */
[----:B------:R-:W-:Y:S02]  /*4330*/  ISETP.GT.U32.AND P0, PT, R88, R201, PT ;  /* 0x000000c95800720c */ /* 0x000fe40003f04070 */
[----:B------:R-:W-:Y:S01]  /*4340*/  LOP3.LUT R102, R87, 0x12, RZ, 0xfc, !PT ;  /* 0x0000001257667812 */ /* 0x000fe200078efcff */
[----:B------:R1:W-:Y:S03]  /*4350*/  STL [R1+0x350], R100 ;  /* 0x0003506401007387 */ /* 0x0003e60000100800 */
[----:B------:R-:W-:-:S03]  /*4360*/  IABS R99, R102 ;  /* 0x0000006600637213 */ /* 0x000fc60000000000 */
[----:B------:R-:W-:Y:S01]  /*4370*/  @!P6 IMAD.IADD R128, R128, 0x1, -R88 ;  /* 0x000000018080e824 */ /* 0x000fe200078e0a58 */
[----:B-1----:R-:W-:-:S03]  /*4380*/  LOP3.LUT R100, R87, 0x10, RZ, 0xfc, !PT ;  /* 0x0000001057647812 */ /* 0x002fc600078efcff */
[----:B------:R-:W-:Y:S02]  /*4390*/  @!P0 IMAD.IADD R201, R201, 0x1, -R88 ;  /* 0x00000001c9c98824 */ /* 0x000fe400078e0a58 */
[----:B------:R-:W-:Y:S01]  /*43a0*/  @!P5 IMAD.MOV R210, RZ, RZ, -R210 ;  /* 0x000000ffffd2d224 */ /* 0x000fe200078e0ad2 */
[----:B------:R-:W-:Y:S01]  /*43b0*/  IABS R97, R100 ;  /* 0x0000006400617213 */ /* 0x000fe20000000000 */
[----:B0-----:R-:W-:Y:S01]  /*43c0*/  IMAD.HI.U32 R85, R86, R99, RZ ;  /* 0x0000006356557227 */ /* 0x001fe200078e00ff */
[C---:B------:R-:W-:Y:S02]  /*43d0*/  ISETP.GT.U32.AND P5, PT, R88.reuse, R117, PT ;  /* 0x000000755800720c */ /* 0x040fe40003fa4070 */
[----:B------:R-:W-:Y:S01]  /*43e0*/  ISETP.GT.U32.AND P6, PT, R88, R128, PT ;  /* 0x000000805800720c */ /* 0x000fe20003fc4070 */
[----:B------:R-:W-:Y:S01]  /*43f0*/  IMAD.HI.U32 R84, R86, R97, RZ ;  /* 0x0000006156547227 */ /* 0x000fe200078e00ff */
[----:B------:R-:W-:-:S03]  /*4400*/  ISETP.GT.U32.AND P0, PT, R88, R201, PT ;  /* 0x000000c95800720c */ /* 0x000fc60003f04070 */
[----:B------:R-:W-:Y:S02]  /*4410*/  IMAD.MOV R116, RZ, RZ, -R85 ;  /* 0x000000ffff747224 */ /* 0x000fe400078e0a55 */
[----:B------:R-:W-:Y:S01]  /*4420*/  @!P1 IMAD.MOV R218, RZ, RZ, -R218 ;  /* 0x000000ffffda9224 */ /* 0x000fe200078e0ada */
[C---:B------:R-:W-:Y:S01]  /*4430*/  ISETP.GT.U32.AND P1, PT, R88.reuse, R118, PT ;  /* 0x000000765800720c */ /* 0x040fe20003f24070 */
[----:B------:R-:W-:Y:S01]  /*4440*/  IMAD.MOV R84, RZ, RZ, -R84 ;  /* 0x000000ffff547224 */ /* 0x000fe200078e0a54 */
[----:B------:R-:W-:Y:S01]  /*4450*/  LOP3.LUT R96, R87, 0x14, RZ, 0xfc, !PT ;  /* 0x0000001457607812 */ /* 0x000fe200078efcff */
[C---:B------:R-:W-:Y:S01]  /*4460*/  IMAD R116, R88.reuse, R116, R99 ;  /* 0x0000007458747224 */ /* 0x040fe200078e0263 */
[----:B------:R0:W-:Y:S01]  /*4470*/  STL [R1+0x34c], R101 ;  /* 0x00034c6501007387 */ /* 0x0001e20000100800 */
[C---:B------:R-:W-:Y:S02]  /*4480*/  IMAD R85, R88.reuse, R84, R97 ;  /* 0x0000005458557224 */ /* 0x040fe400078e0261 */
[--C-:B------:R-:W-:Y:S01]  /*4490*/  @!P5 IMAD.IADD R117, R117, 0x1, -R88.reuse ;  /* 0x000000017575d824 */ /* 0x100fe200078e0a58 */
[----:B------:R-:W-:Y:S01]  /*44a0*/  ISETP.GT.U32.AND P5, PT, R88, R116, PT ;  /* 0x000000745800720c */ /* 0x000fe20003fa4070 */
[----:B------:R-:W-:Y:S01]  /*44b0*/  @!P6 IMAD.IADD R128, R128, 0x1, -R88 ;  /* 0x000000018080e824 */ /* 0x000fe200078e0a58 */
[----:B------:R-:W-:-:S02]  /*44c0*/  ISETP.GE.AND P6, PT, R95, RZ, PT ;  /* 0x000000ff5f00720c */ /* 0x000fc40003fc6270 */
[----:B0-----:R-:W-:Y:S01]  /*44d0*/  IABS R101, R96 ;  /* 0x0000006000657213 */ /* 0x001fe20000000000 */
[----:B------:R-:W-:Y:S01]  /*44e0*/  @!P0 IMAD.IADD R201, R201, 0x1, -R88 ;  /* 0x00000001c9c98824 */ /* 0x000fe200078e0a58 */
[----:B------:R-:W-:-:S03]  /*44f0*/  ISETP.GT.U32.AND P0, PT, R88, R85, PT ;  /* 0x000000555800720c */ /* 0x000fc60003f04070 */
[----:B------:R-:W-:Y:S01]  /*4500*/  IMAD.HI.U32 R84, R86, R101, RZ ;  /* 0x0000006556547227 */ /* 0x000fe200078e00ff */
[----:B------:R-:W-:-:S03]  /*4510*/  LOP3.LUT R92, R87, 0x18, RZ, 0xfc, !PT ;  /* 0x00000018575c7812 */ /* 0x000fc600078efcff */
[----:B------:R-:W-:Y:S01]  /*4520*/  @!P1 IMAD.IADD R118, R118, 0x1, -R88 ;  /* 0x0000000176769824 */ /* 0x000fe200078e0a58 */
[----:B------:R-:W-:Y:S01]  /*4530*/  ISETP.GT.U32.AND P1, PT, R88, R130, PT ;  /* 0x000000825800720c */ /* 0x000fe20003f24070 */
[----:B------:R-:W-:Y:S01]  /*4540*/  IMAD.MOV R84, RZ, RZ, -R84 ;  /* 0x000000ffff547224 */ /* 0x000fe200078e0a54 */
[----:B------:R-:W-:Y:S01]  /*4550*/  IABS R209, R92 ;  /* 0x0000005c00d17213 */ /* 0x000fe20000000000 */
[--C-:B------:R-:W-:Y:S02]  /*4560*/  @!P5 IMAD.IADD R116, R116, 0x1, -R88.reuse ;  /* 0x000000017474d824 */ /* 0x100fe400078e0a58 */
[C---:B------:R-:W-:Y:S02]  /*4570*/  IMAD R132, R88.reuse, R84, R101 ;  /* 0x0000005458847224 */ /* 0x040fe400078e0265 */
[----:B------:R-:W-:Y:S01]  /*4580*/  @!P6 IMAD.MOV R201, RZ, RZ, -R201 ;  /* 0x000000ffffc9e224 */ /* 0x000fe200078e0ac9 */
[C---:B------:R-:W-:Y:S01]  /*4590*/  ISETP.GT.U32.AND P5, PT, R88.reuse, R116, PT ;  /* 0x000000745800720c */ /* 0x040fe20003fa4070 */
[----:B------:R-:W-:Y:S01]  /*45a0*/  @!P0 IMAD.IADD R85, R85, 0x1, -R88 ;  /* 0x0000000155558824 */ /* 0x000fe200078e0a58 */
[----:B------:R-:W-:Y:S01]  /*45b0*/  ISETP.GT.U32.AND P6, PT, R88, R132, PT ;  /* 0x000000845800720c */ /* 0x000fe20003fc4070 */
[----:B------:R-:W-:Y:S01]  /*45c0*/  IMAD.HI.U32 R95, R86, R209, RZ ;  /* 0x000000d1565f7227 */ /* 0x000fe200078e00ff */
[----:B------:R-:W-:-:S03]  /*45d0*/  ISETP.GT.U32.AND P0, PT, R88, R117, PT ;  /* 0x000000755800720c */ /* 0x000fc60003f04070 */
[----:B------:R-:W-:Y:S01]  /*45e0*/  @!P1 IMAD.IADD R130, R130, 0x1, -R88 ;  /* 0x0000000182829824 */ /* 0x000fe200078e0a58 */
[----:B------:R-:W-:Y:S01]  /*45f0*/  ISETP.GE.AND P1, PT, R90, RZ, PT ;  /* 0x000000ff5a00720c */ /* 0x000fe20003f26270 */
[----:B------:R-:W-:Y:S01]  /*4600*/  IMAD.MOV R95, RZ, RZ, -R95 ;  /* 0x000000ffff5f7224 */ /* 0x000fe200078e0a5f */
[C---:B------:R-:W-:Y:S01]  /*4610*/  LOP3.LUT R97, R87.reuse, 0x1a, RZ, 0xfc, !PT ;  /* 0x0000001a57617812 */ /* 0x040fe200078efcff */
[----:B------:R-:W-:Y:S01]  /*4620*/  @!P2 IMAD.MOV R118, RZ, RZ, -R118 ;  /* 0x000000ffff76a224 */ /* 0x000fe200078e0a76 */
[----:B------:R-:W-:Y:S01]  /*4630*/  LOP3.LUT R99, R87, 0x1c, RZ, 0xfc, !PT ;  /* 0x0000001c57637812 */ /* 0x000fe200078efcff */
[----:B------:R-:W-:Y:S01]  /*4640*/  @!P4 IMAD.MOV R128, RZ, RZ, -R128 ;  /* 0x000000ffff80c224 */ /* 0x000fe200078e0a80 */
[C---:B------:R-:W-:Y:S01]  /*4650*/  ISETP.GT.U32.AND P2, PT, R88.reuse, R130, PT ;  /* 0x000000825800720c */ /* 0x040fe20003f44070 */
[C---:B------:R-:W-:Y:S01]  /*4660*/  IMAD R209, R88.reuse, R95, R209 ;  /* 0x0000005f58d17224 */ /* 0x040fe200078e02d1 */
[----:B------:R-:W-:Y:S02]  /*4670*/  ISETP.GT.U32.AND P4, PT, R88, R85, PT ;  /* 0x000000555800720c */ /* 0x000fe40003f84070 */
[----:B------:R-:W-:-:S02]  /*4680*/  IABS R95, R97 ;  /* 0x00000061005f7213 */ /* 0x000fc40000000000 */
[----:B------:R-:W-:Y:S01]  /*4690*/  IABS R133, R99 ;  /* 0x0000006300857213 */ /* 0x000fe20000000000 */
[--C-:B------:R-:W-:Y:S01]  /*46a0*/  @!P6 IMAD.IADD R132, R132, 0x1, -R88.reuse ;  /* 0x000000018484e824 */ /* 0x100fe200078e0a58 */
[----:B------:R-:W-:Y:S01]  /*46b0*/  ISETP.GE.AND P6, PT, R96, RZ, PT ;  /* 0x000000ff6000720c */ /* 0x000fe20003fc6270 */
[--C-:B------:R-:W-:Y:S01]  /*46c0*/  @!P0 IMAD.IADD R117, R117, 0x1, -R88.reuse ;  /* 0x0000000175758824 */ /* 0x100fe200078e0a58 */
[----:B------:R-:W-:Y:S01]  /*46d0*/  ISETP.GE.AND P0, PT, R89, RZ, PT ;  /* 0x000000ff5900720c */ /* 0x000fe20003f06270 */
[----:B------:R-:W-:Y:S01]  /*46e0*/  @!P5 IMAD.IADD R116, R116, 0x1, -R88 ;  /* 0x000000017474d824 */ /* 0x000fe200078e0a58 */
[----:B------:R-:W-:Y:S01]  /*46f0*/  ISETP.GE.AND P5, PT, R102, RZ, PT ;  /* 0x000000ff6600720c */ /* 0x000fe20003fa6270 */
[----:B------:R-:W-:Y:S01]  /*4700*/  IMAD.HI.U32 R84, R86, R95, RZ ;  /* 0x0000005f56547227 */ /* 0x000fe200078e00ff */
[----:B------:R-:W-:-:S03]  /*4710*/  LOP3.LUT R96, R87, 0x20, RZ, 0xfc, !PT ;  /* 0x0000002057607812 */ /* 0x000fc600078efcff */
[----:B------:R-:W-:Y:S01]  /*4720*/  IMAD.HI.U32 R89, R86, R133, RZ ;  /* 0x0000008556597227 */ /* 0x000fe200078e00ff */
[----:B------:R-:W-:-:S03]  /*4730*/  IABS R217, R96 ;  /* 0x0000006000d97213 */ /* 0x000fc60000000000 */
[----:B------:R-:W-:Y:S01]  /*4740*/  @!P1 IMAD.MOV R117, RZ, RZ, -R117 ;  /* 0x000000ffff759224 */ /* 0x000fe200078e0a75 */
[----:B------:R-:W-:Y:S01]  /*4750*/  ISETP.GT.U32.AND P1, PT, R88, R132, PT ;  /* 0x000000845800720c */ /* 0x000fe20003f24070 */
[----:B------:R-:W-:Y:S02]  /*4760*/  IMAD.MOV R84, RZ, RZ, -R84 ;  /* 0x000000ffff547224 */ /* 0x000fe400078e0a54 */
[----:B------:R-:W-:Y:S02]  /*4770*/  IMAD.MOV R89, RZ, RZ, -R89 ;  /* 0x000000ffff597224 */ /* 0x000fe400078e0a59 */
[--C-:B------:R-:W-:Y:S01]  /*4780*/  @!P2 IMAD.IADD R130, R130, 0x1, -R88.reuse ;  /* 0x000000018282a824 */ /* 0x100fe200078e0a58 */
[----:B------:R-:W-:Y:S01]  /*4790*/  ISETP.GT.U32.AND P2, PT, R88, R209, PT ;  /* 0x000000d15800720c */ /* 0x000fe20003f44070 */
[----:B------:R-:W-:Y:S01]  /*47a0*/  @!P4 IMAD.IADD R85, R85, 0x1, -R88 ;  /* 0x000000015555c824 */ /* 0x000fe200078e0a58 */
[----:B------:R-:W-:Y:S01]  /*47b0*/  ISETP.GE.AND P4, PT, R100, RZ, PT ;  /* 0x000000ff6400720c */ /* 0x000fe20003f86270 */
[----:B------:R-:W-:-:S02]  /*47c0*/  IMAD R114, R88, R84, R95 ;  /* 0x0000005458727224 */ /* 0x000fc400078e025f */
[----:B------:R-:W-:Y:S02]  /*47d0*/  IMAD R133, R88, R89, R133 ;  /* 0x0000005958857224 */ /* 0x000fe400078e0285 */
[----:B------:R-:W-:-:S04]  /*47e0*/  IMAD.HI.U32 R84, R86, R217, RZ ;  /* 0x000000d956547227 */ /* 0x000fc800078e00ff */
[----:B------:R-:W-:Y:S01]  /*47f0*/  @!P5 IMAD.MOV R116, RZ, RZ, -R116 ;  /* 0x000000ffff74d224 */ /* 0x000fe200078e0a74 */
[----:B------:R-:W-:Y:S01]  /*4800*/  ISETP.GT.U32.AND P5, PT, R88, R133, PT ;  /* 0x000000855800720c */ /* 0x000fe20003fa4070 */
[----:B------:R-:W-:Y:S02]  /*4810*/  IMAD.MOV R84, RZ, RZ, -R84 ;  /* 0x000000ffff547224 */ /* 0x000fe400078e0a54 */
[----:B------:R-:W-:Y:S02]  /*4820*/  IMAD.MOV.U32 R90, RZ, RZ, R85 ;  /* 0x000000ffff5a7224 */ /* 0x000fe400078e0055 */
[--C-:B------:R-:W-:Y:S02]  /*4830*/  @!P1 IMAD.IADD R132, R132, 0x1, -R88.reuse ;  /* 0x0000000184849824 */ /* 0x100fe400078e0a58 */
[C---:B------:R-:W-:Y:S02]  /*4840*/  IMAD R217, R88.reuse, R84, R217 ;  /* 0x0000005458d97224 */ /* 0x040fe400078e02d9 */
[----:B------:R-:W-:Y:S01]  /*4850*/  @!P2 IMAD.IADD R209, R209, 0x1, -R88 ;  /* 0x00000001d1d1a824 */ /* 0x000fe200078e0a58 */
[----:B------:R-:W-:Y:S01]  /*4860*/  ISETP.GT.U32.AND P2, PT, R88, R114, PT ;  /* 0x000000725800720c */ /* 0x000fe20003f44070 */
[----:B------:R-:W-:Y:S01]  /*4870*/  @!P4 IMAD.MOV R90, RZ, RZ, -R90 ;  /* 0x000000ffff5ac224 */ /* 0x000fe200078e0a5a */
[----:B------:R-:W-:Y:S01]  /*4880*/  ISETP.GE.AND P4, PT, R92, RZ, PT ;  /* 0x000000ff5c00720c */ /* 0x000fe20003f86270 */
[----:B------:R-:W-:Y:S01]  /*4890*/  @!P6 IMAD.MOV R132, RZ, RZ, -R132 ;  /* 0x000000ffff84e224 */ /* 0x000fe200078e0a84 */
[----:B------:R-:W-:-:S02]  /*48a0*/  ISETP.GT.U32.AND P6, PT, R88, R217, PT ;  /* 0x000000d95800720c */ /* 0x000fc40003fc4070 */
[----:B------:R-:W-:Y:S01]  /*48b0*/  LOP3.LUT R92, R87, 0x22, RZ, 0xfc, !PT ;  /* 0x00000022575c7812 */ /* 0x000fe200078efcff */
[----:B------:R-:W-:-:S03]  /*48c0*/  @!P5 IMAD.IADD R133, R133, 0x1, -R88 ;  /* 0x000000018585d824 */ /* 0x000fc600078e0a58 */
[----:B------:R-:W-:Y:S01]  /*48d0*/  IABS R85, R92 ;  /* 0x0000005c00557213 */ /* 0x000fe20000000000 */
[----:B------:R-:W-:Y:S01]  /*48e0*/  @!P0 IMAD.MOV R130, RZ, RZ, -R130 ;  /* 0x000000ffff828224 */ /* 0x000fe200078e0a82 */
[----:B------:R-:W-:Y:S02]  /*48f0*/  LOP3.LUT R95, R87, 0x24, RZ, 0xfc, !PT ;  /* 0x00000024575f7812 */ /* 0x000fe400078efcff */
[----:B------:R-:W-:Y:S01]  /*4900*/  ISETP.GT.U32.AND P5, PT, R88, R133, PT ;  /* 0x000000855800720c */ /* 0x000fe20003fa4070 */
[----:B------:R-:W-:Y:S01]  /*4910*/  IMAD.HI.U32 R84, R86, R85, RZ ;  /* 0x0000005556547227 */ /* 0x000fe200078e00ff */
[----:B------:R-:W-:Y:S02]  /*4920*/  ISETP.GT.U32.AND P0, PT, R88, R209, PT ;  /* 0x000000d15800720c */ /* 0x000fe40003f04070 */
[----:B------:R-:W-:Y:S01]  /*4930*/  IABS R89, R95 ;  /* 0x0000005f00597213 */ /* 0x000fe20000000000 */
[--C-:B------:R-:W-:Y:S02]  /*4940*/  @!P2 IMAD.IADD R114, R114, 0x1, -R88.reuse ;  /* 0x000000017272a824 */ /* 0x100fe400078e0a58 */
[----:B------:R-:W-:-:S02]  /*4950*/  @!P6 IMAD.IADD R217, R217, 0x1, -R88 ;  /* 0x00000001d9d9e824 */ /* 0x000fc400078e0a58 */
[----:B------:R-:W-:Y:S01]  /*4960*/  IMAD.MOV R84, RZ, RZ, -R84 ;  /* 0x000000ffff547224 */ /* 0x000fe200078e0a54 */
[C---:B------:R-:W-:Y:S02]  /*4970*/  ISETP.GT.U32.AND P2, PT, R88.reuse, R114, PT ;  /* 0x000000725800720c */ /* 0x040fe40003f44070 */
[C---:B------:R-:W-:Y:S01]  /*4980*/  ISETP.GT.U32.AND P6, PT, R88.reuse, R217, PT ;  /* 0x000000d95800720c */ /* 0x040fe20003fc4070 */
[----:B------:R-:W-:Y:S02]  /*4990*/  IMAD R110, R88, R84, R85 ;  /* 0x00000054586e7224 */ /* 0x000fe400078e0255 */
[----:B------:R-:W-:-:S04]  /*49a0*/  IMAD.HI.U32 R84, R86, R89, RZ ;  /* 0x0000005956547227 */ /* 0x000fc800078e00ff */
[----:B------:R-:W-:Y:S01]  /*49b0*/  @!P5 IMAD.IADD R133, R133, 0x1, -R88 ;  /* 0x000000018585d824 */ /* 0x000fe200078e0a58 */
[C---:B------:R-:W-:Y:S01]  /*49c0*/  ISETP.GT.U32.AND P5, PT, R88.reuse, R110, PT ;  /* 0x0000006e5800720c */ /* 0x040fe20003fa4070 */
[----:B------:R-:W-:Y:S02]  /*49d0*/  IMAD.MOV R84, RZ, RZ, -R84 ;  /* 0x000000ffff547224 */ /* 0x000fe400078e0a54 */
[--C-:B------:R-:W-:Y:S02]  /*49e0*/  @!P0 IMAD.IADD R209, R209, 0x1, -R88.reuse ;  /* 0x00000001d1d18824 */ /* 0x100fe400078e0a58 */
[----:B------:R-:W-:Y:S02]  /*49f0*/  IMAD R134, R88, R84, R89 ;  /* 0x0000005458867224 */ /* 0x000fe400078e0259 */
[----:B------:R-:W-:Y:S01]  /*4a00*/  @!P4 IMAD.MOV R209, RZ, RZ, -R209 ;  /* 0x000000ffffd1c224 */ /* 0x000fe200078e0ad1 */
[----:B------:R-:W-:Y:S01]  /*4a10*/  ISETP.GE.AND P4, PT, R96, RZ, PT ;  /* 0x000000ff6000720c */ /* 0x000fe20003f86270 */
[--C-:B------:R-:W-:Y:S01]  /*4a20*/  @!P2 IMAD.IADD R114, R114, 0x1, -R88.reuse ;  /* 0x000000017272a824 */ /* 0x100fe200078e0a58 */
[----:B------:R-:W-:Y:S01]  /*4a30*/  LOP3.LUT R96, R87, 0x28, RZ, 0xfc, !PT ;  /* 0x0000002857607812 */ /* 0x000fe200078efcff */
[----:B------:R-:W-:Y:S01]  /*4a40*/  @!P6 IMAD.IADD R217, R217, 0x1, -R88 ;  /* 0x00000001d9d9e824 */ /* 0x000fe200078e0a58 */
[----:B------:R-:W-:-:S02]  /*4a50*/  ISETP.GE.AND P2, PT, R92, RZ, PT ;  /* 0x000000ff5c00720c */ /* 0x000fc40003f46270 */
[----:B------:R-:W-:Y:S02]  /*4a60*/  ISETP.GT.U32.AND P6, PT, R88, R134, PT ;  /* 0x000000865800720c */ /* 0x000fe40003fc4070 */
[----:B------:R-:W-:Y:S02]  /*4a70*/  LOP3.LUT R92, R87, 0x2a, RZ, 0xfc, !PT ;  /* 0x0000002a575c7812 */ /* 0x000fe400078efcff */
[----:B------:R-:W-:Y:S01]  /*4a80*/  IABS R215, R96 ;  /* 0x0000006000d77213 */ /* 0x000fe20000000000 */
[----:B------:R-:W-:Y:S01]  /*4a90*/  @!P5 IMAD.IADD R110, R110, 0x1, -R88 ;  /* 0x000000016e6ed824 */ /* 0x000fe200078e0a58 */
[----:B------:R-:W-:Y:S02]  /*4aa0*/  IABS R109, R92 ;  /* 0x0000005c006d7213 */ /* 0x000fe40000000000 */
[----:B------:R-:W-:Y:S01]  /*4ab0*/  ISETP.GE.AND P0, PT, R99, RZ, PT ;  /* 0x000000ff6300720c */ /* 0x000fe20003f06270 */
[----:B------:R-:W-:Y:S01]  /*4ac0*/  IMAD.HI.U32 R85, R86, R215, RZ ;  /* 0x000000d756557227 */ /* 0x000fe200078e00ff */
[----:B------:R-:W-:-:S02]  /*4ad0*/  ISETP.GE.AND P1, PT, R97, RZ, PT ;  /* 0x000000ff6100720c */ /* 0x000fc40003f26270 */
[----:B------:R-:W-:Y:S01]  /*4ae0*/  ISETP.GT.U32.AND P5, PT, R88, R110, PT ;  /* 0x0000006e5800720c */ /* 0x000fe20003fa4070 */
[----:B------:R-:W-:Y:S01]  /*4af0*/  IMAD.HI.U32 R84, R86, R109, RZ ;  /* 0x0000006d56547227 */ /* 0x000fe200078e00ff */
[----:B------:R-:W-:-:S03]  /*4b00*/  LOP3.LUT R97, R87, 0x2c, RZ, 0xfc, !PT ;  /* 0x0000002c57617812 */ /* 0x000fc600078efcff */
[----:B------:R-:W-:Y:S01]  /*4b10*/  IMAD.MOV R85, RZ, RZ, -R85 ;  /* 0x000000ffff557224 */ /* 0x000fe200078e0a55 */
[----:B------:R-:W-:Y:S01]  /*4b20*/  IABS R135, R97 ;  /* 0x0000006100877213 */ /* 0x000fe20000000000 */
[----:B------:R-:W-:Y:S02]  /*4b30*/  @!P6 IMAD.IADD R134, R134, 0x1, -R88 ;  /* 0x000000018686e824 */ /* 0x000fe400078e0a58 */
[----:B------:R-:W-:Y:S02]  /*4b40*/  IMAD.MOV R84, RZ, RZ, -R84 ;  /* 0x000000ffff547224 */ /* 0x000fe400078e0a54 */
[C---:B------:R-:W-:Y:S01]  /*4b50*/  IMAD R215, R88.reuse, R85, R215 ;  /* 0x0000005558d77224 */ /* 0x040fe200078e02d7 */
[C---:B------:R-:W-:Y:S01]  /*4b60*/  ISETP.GT.U32.AND P6, PT, R88.reuse, R134, PT ;  /* 0x000000865800720c */ /* 0x040fe20003fc4070 */
[C---:B------:R-:W-:Y:S02]  /*4b70*/  IMAD R109, R88.reuse, R84, R109 ;  /* 0x00000054586d7224 */ /* 0x040fe400078e026d */
[----:B------:R-:W-:Y:S01]  /*4b80*/  @!P4 IMAD.MOV R217, RZ, RZ, -R217 ;  /* 0x000000ffffd9c224 */ /* 0x000fe200078e0ad9 */
[----:B------:R-:W-:Y:S01]  /*4b90*/  ISETP.GT.U32.AND P4, PT, R88, R215, PT ;  /* 0x000000d75800720c */ /* 0x000fe20003f84070 */
[----:B------:R-:W-:-:S04]  /*4ba0*/  IMAD.HI.U32 R84, R86, R135, RZ ;  /* 0x0000008756547227 */ /* 0x000fc800078e00ff */
[----:B------:R-:W-:Y:S01]  /*4bb0*/  @!P0 IMAD.MOV R133, RZ, RZ, -R133 ;  /* 0x000000ffff858224 */ /* 0x000fe200078e0a85 */
[----:B------:R-:W-:Y:S01]  /*4bc0*/  ISETP.GE.AND P0, PT, R96, RZ, PT ;  /* 0x000000ff6000720c */ /* 0x000fe20003f06270 */
[----:B------:R-:W-:Y:S01]  /*4bd0*/  @!P5 IMAD.IADD R110, R110, 0x1, -R88 ;  /* 0x000000016e6ed824 */ /* 0x000fe200078e0a58 */
[C---:B------:R-:W-:Y:S01]  /*4be0*/  LOP3.LUT R96, R87.reuse, 0x30, RZ, 0xfc, !PT ;  /* 0x0000003057607812 */ /* 0x040fe200078efcff */
[----:B------:R-:W-:Y:S01]  /*4bf0*/  IMAD.MOV R84, RZ, RZ, -R84 ;  /* 0x000000ffff547224 */ /* 0x000fe200078e0a54 */
[----:B------:R-:W-:Y:S01]  /*4c00*/  ISETP.GE.AND P5, PT, R92, RZ, PT ;  /* 0x000000ff5c00720c */ /* 0x000fe20003fa6270 */
[----:B------:R-:W-:Y:S01]  /*4c10*/  @!P2 IMAD.MOV R110, RZ, RZ, -R110 ;  /* 0x000000ffff6ea224 */ /* 0x000fe200078e0a6e */
[----:B------:R-:W-:Y:S01]  /*4c20*/  IABS R89, R96 ;  /* 0x0000006000597213 */ /* 0x000fe20000000000 */
[C---:B------:R-:W-:Y:S01]  /*4c30*/  IMAD R135, R88.reuse, R84, R135 ;  /* 0x0000005458877224 */ /* 0x040fe200078e0287 */
[----:B------:R-:W-:Y:S02]  /*4c40*/  ISETP.GT.U32.AND P2, PT, R88, R109, PT ;  /* 0x0000006d5800720c */ /* 0x000fe40003f44070 */
[----:B------:R-:W-:Y:S01]  /*4c50*/  LOP3.LUT R92, R87, 0x32, RZ, 0xfc, !PT ;  /* 0x00000032575c7812 */ /* 0x000fe200078efcff */
[----:B------:R-:W-:Y:S01]  /*4c60*/  @!P1 IMAD.MOV R114, RZ, RZ, -R114 ;  /* 0x000000ffff729224 */ /* 0x000fe200078e0a72 */
[----:B------:R-:W-:Y:S01]  /*4c70*/  ISETP.GE.AND P1, PT, R95, RZ, PT ;  /* 0x000000ff5f00720c */ /* 0x000fe20003f26270 */
[----:B------:R-:W-:Y:S01]  /*4c80*/  @!P6 IMAD.IADD R134, R134, 0x1, -R88 ;  /* 0x000000018686e824 */ /* 0x000fe200078e0a58 */
[----:B------:R-:W-:Y:S01]  /*4c90*/  ISETP.GT.U32.AND P6, PT, R88, R135, PT ;  /* 0x000000875800720c */ /* 0x000fe20003fc4070 */
[----:B------:R-:W-:Y:S01]  /*4ca0*/  IMAD.HI.U32 R85, R86, R89, RZ ;  /* 0x0000005956557227 */ /* 0x000fe200078e00ff */
[----:B------:R-:W-:-:S03]  /*4cb0*/  IABS R95, R92 ;  /* 0x0000005c005f7213 */ /* 0x000fc60000000000 */
[----:B------:R-:W-:Y:S02]  /*4cc0*/  @!P4 IMAD.IADD R215, R215, 0x1, -R88 ;  /* 0x00000001d7d7c824 */ /* 0x000fe400078e0a58 */
[----:B------:R-:W-:Y:S01]  /*4cd0*/  IMAD.MOV R85, RZ, RZ, -R85 ;  /* 0x000000ffff557224 */ /* 0x000fe200078e0a55 */
[----:B------:R-:W-:Y:S01]  /*4ce0*/  LOP3.LUT R102, R87, 0x34, RZ, 0xfc, !PT ;  /* 0x0000003457667812 */ /* 0x000fe200078efcff */
[----:B------:R-:W-:Y:S01]  /*4cf0*/  IMAD.HI.U32 R84, R86, R95, RZ ;  /* 0x0000005f56547227 */ /* 0x000fe200078e00ff */
[----:B------:R-:W-:-:S03]  /*4d00*/  ISETP.GT.U32.AND P4, PT, R88, R215, PT ;  /* 0x000000d75800720c */ /* 0x000fc60003f84070 */
[C---:B------:R-:W-:Y:S01]  /*4d10*/  IMAD R212, R88.reuse, R85, R89 ;  /* 0x0000005558d47224 */ /* 0x040fe200078e0259 */
[----:B------:R-:W-:Y:S01]  /*4d20*/  IABS R85, R102 ;  /* 0x0000006600557213 */ /* 0x000fe20000000000 */
[----:B------:R-:W-:Y:S02]  /*4d30*/  @!P2 IMAD.IADD R109, R109, 0x1, -R88 ;  /* 0x000000016d6da824 */ /* 0x000fe400078e0a58 */
[----:B------:R-:W-:Y:S01]  /*4d40*/  IMAD.MOV R84, RZ, RZ, -R84 ;  /* 0x000000ffff547224 */ /* 0x000fe200078e0a54 */
[C---:B------:R-:W-:Y:S01]  /*4d50*/  ISETP.GT.U32.AND P2, PT, R88.reuse, R212, PT ;  /* 0x000000d45800720c */ /* 0x040fe20003f44070 */
[----:B------:R-:W-:Y:S01]  /*4d60*/  @!P6 IMAD.IADD R135, R135, 0x1, -R88 ;  /* 0x000000018787e824 */ /* 0x000fe200078e0a58 */
[C---:B------:R-:W-:Y:S01]  /*4d70*/  ISETP.GT.U32.AND P6, PT, R88.reuse, R109, PT ;  /* 0x0000006d5800720c */ /* 0x040fe20003fc4070 */
[----:B------:R-:W-:Y:S02]  /*4d80*/  IMAD R108, R88, R84, R95 ;  /* 0x00000054586c7224 */ /* 0x000fe400078e025f */
[----:B------:R-:W-:-:S04]  /*4d90*/  IMAD.HI.U32 R84, R86, R85, RZ ;  /* 0x0000005556547227 */ /* 0x000fc800078e00ff */
[----:B------:R-:W-:Y:S02]  /*4da0*/  @!P4 IMAD.IADD R215, R215, 0x1, -R88 ;  /* 0x00000001d7d7c824 */ /* 0x000fe400078e0a58 */
[----:B------:R-:W-:Y:S02]  /*4db0*/  IMAD.MOV R84, RZ, RZ, -R84 ;  /* 0x000000ffff547224 */ /* 0x000fe400078e0a54 */
[----:B------:R-:W-:Y:S01]  /*4dc0*/  @!P0 IMAD.MOV R215, RZ, RZ, -R215 ;  /* 0x000000ffffd78224 */ /* 0x000fe200078e0ad7 */
[C---:B------:R-:W-:Y:S01]  /*4dd0*/  ISETP.GT.U32.AND P0, PT, R88.reuse, R108, PT ;  /* 0x0000006c5800720c */ /* 0x040fe20003f04070 */
[----:B------:R-:W-:Y:S02]  /*4de0*/  IMAD R136, R88, R84, R85 ;  /* 0x0000005458887224 */ /* 0x000fe400078e0255 */
[--C-:B------:R-:W-:Y:S02]  /*4df0*/  @!P2 IMAD.IADD R212, R212, 0x1, -R88.reuse ;  /* 0x00000001d4d4a824 */ /* 0x100fe400078e0a58 */
[----:B------:R-:W-:Y:S01]  /*4e00*/  @!P6 IMAD.IADD R109, R109, 0x1, -R88 ;  /* 0x000000016d6de824 */ /* 0x000fe200078e0a58 */
[----:B------:R-:W-:-:S02]  /*4e10*/  ISETP.GT.U32.AND P6, PT, R88, R136, PT ;  /* 0x000000885800720c */ /* 0x000fc40003fc4070 */
[----:B------:R-:W-:Y:S02]  /*4e20*/  ISETP.GT.U32.AND P2, PT, R88, R212, PT ;  /* 0x000000d45800720c */ /* 0x000fe40003f44070 */
[C---:B------:R-:W-:Y:S02]  /*4e30*/  LOP3.LUT R89, R87.reuse, 0x38, RZ, 0xfc, !PT ;  /* 0x0000003857597812 */ /* 0x040fe400078efcff */
[----:B------:R-:W-:Y:S01]  /*4e40*/  LOP3.LUT R99, R87, 0x3a, RZ, 0xfc, !PT ;  /* 0x0000003a57637812 */ /* 0x000fe200078efcff */
[--C-:B------:R-:W-:Y:S01]  /*4e50*/  @!P0 IMAD.IADD R108, R108, 0x1, -R88.reuse ;  /* 0x000000016c6c8824 */ /* 0x100fe200078e0a58 */
[----:B------:R-:W-:Y:S02]  /*4e60*/  IABS R211, R89 ;  /* 0x0000005900d37213 */ /* 0x000fe40000000000 */
[----:B------:R-:W-:Y:S02]  /*4e70*/  IABS R107, R99 ;  /* 0x00000063006b7213 */ /* 0x000fe40000000000 */
[----:B------:R-:W-:Y:S01]  /*4e80*/  ISETP.GT.U32.AND P0, PT, R88, R108, PT ;  /* 0x0000006c5800720c */ /* 0x000fe20003f04070 */
[----:B------:R-:W-:-:S02]  /*4e90*/  @!P6 IMAD.IADD R136, R136, 0x1, -R88 ;  /* 0x000000018888e824 */ /* 0x000fc400078e0a58 */
[----:B------:R-:W-:Y:S01]  /*4ea0*/  IMAD.HI.U32 R84, R86, R211, RZ ;  /* 0x000000d356547227 */ /* 0x000fe200078e00ff */
[----:B------:R-:W-:-:S03]  /*4eb0*/  ISETP.GE.AND P4, PT, R97, RZ, PT ;  /* 0x000000ff6100720c */ /* 0x000fc60003f86270 */
[----:B------:R-:W-:Y:S01]  /*4ec0*/  @!P2 IMAD.IADD R212, R212, 0x1, -R88 ;  /* 0x00000001d4d4a824 */ /* 0x000fe200078e0a58 */
[----:B------:R-:W-:Y:S01]  /*4ed0*/  ISETP.GE.AND P2, PT, R92, RZ, PT ;  /* 0x000000ff5c00720c */ /* 0x000fe20003f46270 */
[----:B------:R-:W-:Y:S01]  /*4ee0*/  IMAD.MOV R92, RZ, RZ, -R84 ;  /* 0x000000ffff5c7224 */ /* 0x000fe200078e0a54 */
[----:B------:R-:W-:Y:S01]  /*4ef0*/  ISETP.GT.U32.AND P6, PT, R88, R136, PT ;  /* 0x000000885800720c */ /* 0x000fe20003fc4070 */
[----:B------:R-:W-:Y:S01]  /*4f00*/  IMAD.HI.U32 R84, R86, R107, RZ ;  /* 0x0000006b56547227 */ /* 0x000fe200078e00ff */
[C---:B------:R-:W-:Y:S02]  /*4f10*/  LOP3.LUT R97, R87.reuse, 0x3c, RZ, 0xfc, !PT ;  /* 0x0000003c57617812 */ /* 0x040fe400078efcff */
[----:B------:R-:W-:Y:S01]  /*4f20*/  LOP3.LUT R100, R87, 0x40, RZ, 0xfc, !PT ;  /* 0x0000004057647812 */ /* 0x000fe200078efcff */
[----:B------:R-:W-:Y:S01]  /*4f30*/  IMAD R211, R88, R92, R211 ;  /* 0x0000005c58d37224 */ /* 0x000fe200078e02d3 */
[----:B------:R-:W-:Y:S01]  /*4f40*/  IABS R95, R97 ;  /* 0x00000061005f7213 */ /* 0x000fe20000000000 */
[----:B------:R-:W-:Y:S01]  /*4f50*/  IMAD.MOV R84, RZ, RZ, -R84 ;  /* 0x000000ffff547224 */ /* 0x000fe200078e0a54 */
[----:B------:R-:W-:Y:S01]  /*4f60*/  IABS R103, R100 ;  /* 0x0000006400677213 */ /* 0x000fe20000000000 */
[----:B------:R-:W-:Y:S01]  /*4f70*/  @!P0 IMAD.IADD R108, R108, 0x1, -R88 ;  /* 0x000000016c6c8824 */ /* 0x000fe200078e0a58 */
[C---:B------:R-:W-:Y:S01]  /*4f80*/  ISETP.GT.U32.AND P0, PT, R88.reuse, R211, PT ;  /* 0x000000d35800720c */ /* 0x040fe20003f04070 */
[----:B------:R-:W-:-:S02]  /*4f90*/  IMAD R107, R88, R84, R107 ;  /* 0x00000054586b7224 */ /* 0x000fc400078e026b */
[----:B------:R-:W-:-:S04]  /*4fa0*/  IMAD.HI.U32 R85, R86, R95, RZ ;  /* 0x0000005f56557227 */ /* 0x000fc800078e00ff */
[----:B------:R-:W-:Y:S01]  /*4fb0*/  @!P6 IMAD.IADD R136, R136, 0x1, -R88 ;  /* 0x000000018888e824 */ /* 0x000fe200078e0a58 */
[----:B------:R-:W-:Y:S01]  /*4fc0*/  ISETP.GT.U32.AND P6, PT, R88, R107, PT ;  /* 0x0000006b5800720c */ /* 0x000fe20003fc4070 */
[----:B------:R-:W-:Y:S02]  /*4fd0*/  IMAD.MOV R85, RZ, RZ, -R85 ;  /* 0x000000ffff557224 */ /* 0x000fe400078e0a55 */
[----:B------:R-:W-:Y:S01]  /*4fe0*/  IMAD.HI.U32 R84, R86, R103, RZ ;  /* 0x0000006756547227 */ /* 0x000fe200078e00ff */
[----:B------:R-:W-:-:S03]  /*4ff0*/  LOP3.LUT R101, R87, 0x42, RZ, 0xfc, !PT ;  /* 0x0000004257657812 */ /* 0x000fc600078efcff */
[C---:B------:R-:W-:Y:S02]  /*5000*/  IMAD R138, R88.reuse, R85, R95 ;  /* 0x00000055588a7224 */ /* 0x040fe400078e025f */
[----:B------:R-:W-:Y:S02]  /*5010*/  IMAD.MOV R84, RZ, RZ, -R84 ;  /* 0x000000ffff547224 */ /* 0x000fe400078e0a54 */
[----:B------:R-:W-:Y:S01]  /*5020*/  @!P0 IMAD.IADD R211, R211, 0x1, -R88 ;  /* 0x00000001d3d38824 */ /* 0x000fe200078e0a58 */
[C---:B------:R-:W-:Y:S01]  /*5030*/  ISETP.GT.U32.AND P0, PT, R88.reuse, R138, PT ;  /* 0x0000008a5800720c */ /* 0x040fe20003f04070 */
[C---:B------:R-:W-:Y:S01]  /*5040*/  IMAD R208, R88.reuse, R84, R103 ;  /* 0x0000005458d07224 */ /* 0x040fe200078e0267 */
[----:B------:R-:W-:Y:S01]  /*5050*/  IABS R105, R101 ;  /* 0x0000006500697213 */ /* 0x000fe20000000000 */
[----:B------:R-:W-:Y:S01]  /*5060*/  @!P1 IMAD.MOV R134, RZ, RZ, -R134 ;  /* 0x000000ffff869224 */ /* 0x000fe200078e0a86 */
[C---:B------:R-:W-:Y:S01]  /*5070*/  ISETP.GT.U32.AND P1, PT, R88.reuse, R135, PT ;  /* 0x000000875800720c */ /* 0x040fe20003f24070 */
[----:B------:R-:W-:Y:S01]  /*5080*/  @!P6 IMAD.IADD R107, R107, 0x1, -R88 ;  /* 0x000000016b6be824 */ /* 0x000fe200078e0a58 */
[----:B------:R-:W-:Y:S01]  /*5090*/  ISETP.GT.U32.AND P6, PT, R88, R208, PT ;  /* 0x000000d05800720c */ /* 0x000fe20003fc4070 */
[----:B------:R-:W-:Y:S01]  /*50a0*/  IMAD.HI.U32 R84, R86, R105, RZ ;  /* 0x0000006956547227 */ /* 0x000fe200078e00ff */
[----:B------:R-:W-:-:S03]  /*50b0*/  LOP3.LUT R95, R87, 0x48, RZ, 0xfc, !PT ;  /* 0x00000048575f7812 */ /* 0x000fc600078efcff */
[----:B------:R-:W-:Y:S01]  /*50c0*/  IMAD.MOV R103, RZ, RZ, -R84 ;  /* 0x000000ffff677224 */ /* 0x000fe200078e0a54 */
[----:B------:R-:W-:Y:S01]  /*50d0*/  LOP3.LUT R92, R87, 0x44, RZ, 0xfc, !PT ;  /* 0x00000044575c7812 */ /* 0x000fe200078efcff */
[--C-:B------:R-:W-:Y:S01]  /*50e0*/  @!P0 IMAD.IADD R138, R138, 0x1, -R88.reuse ;  /* 0x000000018a8a8824 */ /* 0x100fe200078e0a58 */
[----:B------:R-:W-:Y:S01]  /*50f0*/  IABS R207, R95 ;  /* 0x0000005f00cf7213 */ /* 0x000fe20000000000 */
[----:B------:R-:W-:Y:S02]  /*5100*/  IMAD R105, R88, R103, R105 ;  /* 0x0000006758697224 */ /* 0x000fe400078e0269 */
[--C-:B------:R-:W-:Y:S01]  /*5110*/  @!P1 IMAD.IADD R135, R135, 0x1, -R88.reuse ;  /* 0x0000000187879824 */ /* 0x100fe200078e0a58 */
[----:B------:R-:W-:Y:S01]  /*5120*/  ISETP.GE.AND P1, PT, R96, RZ, PT ;  /* 0x000000ff6000720c */ /* 0x000fe20003f26270 */
[----:B------:R-:W-:Y:S01]  /*5130*/  @!P6 IMAD.IADD R208, R208, 0x1, -R88 ;  /* 0x00000001d0d0e824 */ /* 0x000fe200078e0a58 */
[----:B------:R-:W-:Y:S01]  /*5140*/  IABS R119, R92 ;  /* 0x0000005c00777213 */ /* 0x000fe20000000000 */
[----:B------:R-:W-:Y:S01]  /*5150*/  IMAD.HI.U32 R84, R86, R207, RZ ;  /* 0x000000cf56547227 */ /* 0x000fe200078e00ff */
[----:B------:R-:W-:-:S03]  /*5160*/  ISETP.GT.U32.AND P6, PT, R88, R138, PT ;  /* 0x0000008a5800720c */ /* 0x000fc60003fc4070 */
[----:B------:R-:W-:Y:S01]  /*5170*/  @!P2 IMAD.MOV R108, RZ, RZ, -R108 ;  /* 0x000000ffff6ca224 */ /* 0x000fe200078e0a6c */
[----:B------:R-:W-:Y:S01]  /*5180*/  ISETP.GT.U32.AND P2, PT, R88, R105, PT ;  /* 0x000000695800720c */ /* 0x000fe20003f44070 */
[----:B------:R-:W-:Y:S01]  /*5190*/  IMAD.HI.U32 R85, R86, R119, RZ ;  /* 0x0000007756557227 */ /* 0x000fe200078e00ff */
[----:B------:R-:W-:Y:S02]  /*51a0*/  LOP3.LUT R96, R87, 0x4a, RZ, 0xfc, !PT ;  /* 0x0000004a57607812 */ /* 0x000fe400078efcff */
[----:B------:R-:W-:Y:S01]  /*51b0*/  ISETP.GE.AND P0, PT, R102, RZ, PT ;  /* 0x000000ff6600720c */ /* 0x000fe20003f06270 */
[----:B------:R-:W-:Y:S01]  /*51c0*/  IMAD.MOV R84, RZ, RZ, -R84 ;  /* 0x000000ffff547224 */ /* 0x000fe200078e0a54 */
[----:B------:R-:W-:Y:S01]  /*51d0*/  IABS R102, R96 ;  /* 0x0000006000667213 */ /* 0x000fe20000000000 */
[----:B------:R-:W-:Y:S02]  /*51e0*/  IMAD.MOV R85, RZ, RZ, -R85 ;  /* 0x000000ffff557224 */ /* 0x000fe400078e0a55 */
[----:B------:R-:W-:Y:S01]  /*51f0*/  @!P5 IMAD.MOV R109, RZ, RZ, -R109 ;  /* 0x000000ffff6dd224 */ /* 0x000fe200078e0a6d */
[C---:B------:R-:W-:Y:S01]  /*5200*/  ISETP.GT.U32.AND P5, PT, R88.reuse, R211, PT ;  /* 0x000000d35800720c */ /* 0x040fe20003fa4070 */
[----:B------:R-:W-:Y:S01]  /*5210*/  @!P4 IMAD.MOV R135, RZ, RZ, -R135 ;  /* 0x000000ffff87c224 */ /* 0x000fe200078e0a87 */
[C---:B------:R-:W-:Y:S01]  /*5220*/  ISETP.GT.U32.AND P4, PT, R88.reuse, R107, PT ;  /* 0x0000006b5800720c */ /* 0x040fe20003f84070 */
[----:B------:R-:W-:-:S02]  /*5230*/  IMAD R207, R88, R84, R207 ;  /* 0x0000005458cf7224 */ /* 0x000fc400078e02cf */
[----:B------:R-:W-:Y:S01]  /*5240*/  @!P1 IMAD.MOV R212, RZ, RZ, -R212 ;  /* 0x000000ffffd49224 */ /* 0x000fe200078e0ad4 */
[C---:B------:R-:W-:Y:S01]  /*5250*/  ISETP.GT.U32.AND P1, PT, R88.reuse, R208, PT ;  /* 0x000000d05800720c */ /* 0x040fe20003f24070 */
[----:B------:R-:W-:Y:S02]  /*5260*/  IMAD R140, R88, R85, R119 ;  /* 0x00000055588c7224 */ /* 0x000fe400078e0277 */
[----:B------:R-:W-:Y:S02]  /*5270*/  IMAD.MOV.U32 R85, RZ, RZ, R102 ;  /* 0x000000ffff557224 */ /* 0x000fe400078e0066 */
[--C-:B------:R-:W-:Y:S01]  /*5280*/  @!P6 IMAD.IADD R138, R138, 0x1, -R88.reuse ;  /* 0x000000018a8ae824 */ /* 0x100fe200078e0a58 */
[----:B------:R-:W-:Y:S01]  /*5290*/  ISETP.GT.U32.AND P6, PT, R88, R207, PT ;  /* 0x000000cf5800720c */ /* 0x000fe20003fc4070 */
[----:B------:R-:W-:Y:S01]  /*52a0*/  @!P2 IMAD.IADD R105, R105, 0x1, -R88 ;  /* 0x000000016969a824 */ /* 0x000fe200078e0a58 */
[----:B------:R-:W-:Y:S01]  /*52b0*/  ISETP.GE.AND P2, PT, R100, RZ, PT ;  /* 0x000000ff6400720c */ /* 0x000fe20003f46270 */
[----:B------:R-:W-:-:S04]  /*52c0*/  IMAD.HI.U32 R84, R86, R85, RZ ;  /* 0x0000005556547227 */ /* 0x000fc800078e00ff */
[----:B------:R-:W-:Y:S01]  /*52d0*/  @!P0 IMAD.MOV R136, RZ, RZ, -R136 ;  /* 0x000000ffff888224 */ /* 0x000fe200078e0a88 */
[----:B------:R-:W-:Y:S01]  /*52e0*/  ISETP.GT.U32.AND P0, PT, R88, R140, PT ;  /* 0x0000008c5800720c */ /* 0x000fe20003f04070 */
[----:B------:R-:W-:Y:S02]  /*52f0*/  IMAD.MOV R84, RZ, RZ, -R84 ;  /* 0x000000ffff547224 */ /* 0x000fe400078e0a54 */
[--C-:B------:R-:W-:Y:S01]  /*5300*/  @!P5 IMAD.IADD R211, R211, 0x1, -R88.reuse ;  /* 0x00000001d3d3d824 */ /* 0x100fe200078e0a58 */
[----:B------:R-:W-:Y:S01]  /*5310*/  ISETP.GE.AND P5, PT, R89, RZ, PT ;  /* 0x000000ff5900720c */ /* 0x000fe20003fa6270 */
[--C-:B------:R-:W-:Y:S01]  /*5320*/  @!P4 IMAD.IADD R107, R107, 0x1, -R88.reuse ;  /* 0x000000016b6bc824 */ /* 0x100fe200078e0a58 */
[----:B------:R-:W-:Y:S01]  /*5330*/  ISETP.GE.AND P4, PT, R99, RZ, PT ;  /* 0x000000ff6300720c */ /* 0x000fe20003f86270 */
[----:B------:R-:W-:Y:S02]  /*5340*/  @!P1 IMAD.IADD R208, R208, 0x1, -R88 ;  /* 0x00000001d0d09824 */ /* 0x000fe400078e0a58 */
[----:B------:R-:W-:-:S02]  /*5350*/  IMAD R104, R88, R84, R85 ;  /* 0x0000005458687224 */ /* 0x000fc400078e0255 */
[----:B------:R-:W-:Y:S01]  /*5360*/  @!P6 IMAD.IADD R207, R207, 0x1, -R88 ;  /* 0x00000001cfcfe824 */ /* 0x000fe200078e0a58 */
[C---:B------:R-:W-:Y:S01]  /*5370*/  ISETP.GT.U32.AND P6, PT, R88.reuse, R105, PT ;  /* 0x000000695800720c */ /* 0x040fe20003fc4070 */
[----:B------:R-:W-:Y:S01]  /*5380*/  @!P2 IMAD.MOV R208, RZ, RZ, -R208 ;  /* 0x000000ffffd0a224 */ /* 0x000fe200078e0ad0 */
[----:B------:R-:W-:Y:S01]  /*5390*/  ISETP.GT.U32.AND P2, PT, R88, R104, PT ;  /* 0x000000685800720c */ /* 0x000fe20003f44070 */
[----:B------:R-:W-:Y:S01]  /*53a0*/  @!P0 IMAD.IADD R140, R140, 0x1, -R88 ;  /* 0x000000018c8c8824 */ /* 0x000fe200078e0a58 */
[----:B------:R-:W-:Y:S02]  /*53b0*/  ISETP.GE.AND P1, PT, R97, RZ, PT ;  /* 0x000000ff6100720c */ /* 0x000fe40003f26270 */
[----:B------:R-:W-:Y:S02]  /*53c0*/  ISETP.GE.AND P0, PT, R101, RZ, PT ;  /* 0x000000ff6500720c */ /* 0x000fe40003f06270 */
[----:B------:R-:W-:Y:S01]  /*53d0*/  LOP3.LUT R97, R87, 0x4c, RZ, 0xfc, !PT ;  /* 0x0000004c57617812 */ /* 0x000fe200078efcff */
[----:B------:R-:W-:Y:S01]  /*53e0*/  @!P5 IMAD.MOV R211, RZ, RZ, -R211 ;  /* 0x000000ffffd3d224 */ /* 0x000fe200078e0ad3 */
[C---:B------:R-:W-:Y:S01]  /*53f0*/  ISETP.GT.U32.AND P5, PT, R88.reuse, R207, PT ;  /* 0x000000cf5800720c */ /* 0x040fe20003fa4070 */
[----:B------:R-:W-:Y:S01]  /*5400*/  @!P4 IMAD.MOV R107, RZ, RZ, -R107 ;  /* 0x000000ffff6bc224 */ /* 0x000fe200078e0a6b */
[----:B------:R-:W-:-:S02]  /*5410*/  ISETP.GT.U32.AND P4, PT, R88, R140, PT ;  /* 0x0000008c5800720c */ /* 0x000fc40003f84070 */
[----:B------:R-:W-:Y:S01]  /*5420*/  IABS R141, R97 ;  /* 0x00000061008d7213 */ /* 0x000fe20000000000 */
[--C-:B------:R-:W-:Y:S01]  /*5430*/  @!P6 IMAD.IADD R105, R105, 0x1, -R88.reuse ;  /* 0x000000016969e824 */ /* 0x100fe200078e0a58 */
[----:B------:R-:W-:Y:S01]  /*5440*/  ISETP.GE.AND P6, PT, R95, RZ, PT ;  /* 0x000000ff5f00720c */ /* 0x000fe20003fc6270 */
[----:B------:R-:W-:Y:S01]  /*5450*/  @!P2 IMAD.IADD R104, R104, 0x1, -R88 ;  /* 0x000000016868a824 */ /* 0x000fe200078e0a58 */
[----:B------:R-:W-:Y:S01]  /*5460*/  LOP3.LUT R99, R87, 0x50, RZ, 0xfc, !PT ;  /* 0x0000005057637812 */ /* 0x000fe200078efcff */
[----:B------:R-:W-:-:S03]  /*5470*/  IMAD.HI.U32 R84, R86, R141, RZ ;  /* 0x0000008d56547227 */ /* 0x000fc600078e00ff */
[----:B------:R-:W-:Y:S01]  /*5480*/  IABS R89, R99 ;  /* 0x0000006300597213 */ /* 0x000fe20000000000 */
[----:B------:R-:W-:Y:S02]  /*5490*/  IMAD.MOV R84, RZ, RZ, -R84 ;  /* 0x000000ffff547224 */ /* 0x000fe400078e0a54 */
[----:B------:R-:W-:Y:S01]  /*54a0*/  @!P0 IMAD.MOV R105, RZ, RZ, -R105 ;  /* 0x000000ffff698224 */ /* 0x000fe200078e0a69 */
[----:B------:R-:W-:Y:S01]  /*54b0*/  ISETP.GT.U32.AND P0, PT, R88, R104, PT ;  /* 0x000000685800720c */ /* 0x000fe20003f04070 */
[--C-:B------:R-:W-:Y:S01]  /*54c0*/  @!P4 IMAD.IADD R140, R140, 0x1, -R88.reuse ;  /* 0x000000018c8cc824 */ /* 0x100fe200078e0a58 */
[----:B------:R-:W-:Y:S01]  /*54d0*/  ISETP.GE.AND P4, PT, R96, RZ, PT ;  /* 0x000000ff6000720c */ /* 0x000fe20003f86270 */
[----:B------:R-:W-:Y:S02]  /*54e0*/  @!P5 IMAD.IADD R207, R207, 0x1, -R88 ;  /* 0x00000001cfcfd824 */ /* 0x000fe400078e0a58 */
[----:B------:R-:W-:Y:S02]  /*54f0*/  IMAD R141, R88, R84, R141 ;  /* 0x00000054588d7224 */ /* 0x000fe400078e028d */
[----:B------:R-:W-:-:S04]  /*5500*/  IMAD.HI.U32 R85, R86, R89, RZ ;  /* 0x0000005956557227 */ /* 0x000fc800078e00ff */
[----:B------:R-:W-:Y:S01]  /*5510*/  @!P6 IMAD.MOV R207, RZ, RZ, -R207 ;  /* 0x000000ffffcfe224 */ /* 0x000fe200078e0acf */
[----:B------:R-:W-:Y:S01]  /*5520*/  ISETP.GT.U32.AND P6, PT, R88, R141, PT ;  /* 0x0000008d5800720c */ /* 0x000fe20003fc4070 */
[----:B------:R-:W-:Y:S02]  /*5530*/  IMAD.MOV R85, RZ, RZ, -R85 ;  /* 0x000000ffff557224 */ /* 0x000fe400078e0a55 */
[----:B------:R-:W-:Y:S01]  /*5540*/  @!P1 IMAD.MOV R138, RZ, RZ, -R138 ;  /* 0x000000ffff8a9224 */ /* 0x000fe200078e0a8a */
[----:B------:R-:W-:Y:S01]  /*5550*/  ISETP.GE.AND P1, PT, R92, RZ, PT ;  /* 0x000000ff5c00720c */ /* 0x000fe20003f26270 */
[----:B------:R-:W-:Y:S02]  /*5560*/  IMAD R204, R88, R85, R89 ;  /* 0x0000005558cc7224 */ /* 0x000fe400078e0259 */
[----:B------:R-:W-:Y:S01]  /*5570*/  @!P0 IMAD.IADD R104, R104, 0x1, -R88 ;  /* 0x0000000168688824 */ /* 0x000fe200078e0a58 */
[----:B------:R-:W-:-:S03]  /*5580*/  LOP3.LUT R84, R87, 0x52, RZ, 0xfc, !PT ;  /* 0x0000005257547812 */ /* 0x000fc600078efcff */
[----:B------:R-:W-:Y:S01]  /*5590*/  @!P4 IMAD.MOV R104, RZ, RZ, -R104 ;  /* 0x000000ffff68c224 */ /* 0x000fe200078e0a68 */
[----:B------:R-:W-:Y:S01]  /*55a0*/  ISETP.GT.U32.AND P4, PT, R88, R204, PT ;  /* 0x000000cc5800720c */ /* 0x000fe20003f84070 */
[----:B------:R-:W-:Y:S01]  /*55b0*/  @!P6 IMAD.IADD R141, R141, 0x1, -R88 ;  /* 0x000000018d8de824 */ /* 0x000fe200078e0a58 */
[----:B------:R-:W-:Y:S02]  /*55c0*/  IABS R103, R84 ;  /* 0x0000005400677213 */ /* 0x000fe40000000000 */
[----:B------:R-:W-:Y:S01]  /*55d0*/  LOP3.LUT R219, R87, 0x54, RZ, 0xfc, !PT ;  /* 0x0000005457db7812 */ /* 0x000fe200078efcff */
[----:B------:R-:W-:Y:S01]  /*55e0*/  @!P1 IMAD.MOV R140, RZ, RZ, -R140 ;  /* 0x000000ffff8c9224 */ /* 0x000fe200078e0a8c */
[----:B------:R-:W-:Y:S02]  /*55f0*/  ISETP.GE.AND P5, PT, R97, RZ, PT ;  /* 0x000000ff6100720c */ /* 0x000fe40003fa6270 */
[----:B------:R-:W-:Y:S01]  /*5600*/  ISETP.GE.AND P1, PT, R84, RZ, PT ;  /* 0x000000ff5400720c */ /* 0x000fe20003f26270 */
[----:B------:R-:W-:Y:S01]  /*5610*/  IMAD.HI.U32 R84, R86, R103, RZ ;  /* 0x0000006756547227 */ /* 0x000fe200078e00ff */
[----:B------:R-:W-:-:S02]  /*5620*/  IABS R97, R219 ;  /* 0x000000db00617213 */ /* 0x000fc40000000000 */
[----:B------:R-:W-:Y:S02]  /*5630*/  ISETP.GT.U32.AND P6, PT, R88, R141, PT ;  /* 0x0000008d5800720c */ /* 0x000fe40003fc4070 */
[----:B------:R-:W-:Y:S01]  /*5640*/  LOP3.LUT R85, R87, 0x58, RZ, 0xfc, !PT ;  /* 0x0000005857557812 */ /* 0x000fe200078efcff */
[----:B------:R-:W-:Y:S02]  /*5650*/  IMAD.MOV R92, RZ, RZ, -R84 ;  /* 0x000000ffff5c7224 */ /* 0x000fe400078e0a54 */
[----:B------:R-:W-:Y:S01]  /*5660*/  IMAD.HI.U32 R84, R86, R97, RZ ;  /* 0x0000006156547227 */ /* 0x000fe200078e00ff */
[----:B------:R-:W-:-:S03]  /*5670*/  IABS R203, R85 ;  /* 0x0000005500cb7213 */ /* 0x000fc60000000000 */
[----:B------:R-:W-:Y:S02]  /*5680*/  @!P4 IMAD.IADD R204, R204, 0x1, -R88 ;  /* 0x00000001ccccc824 */ /* 0x000fe400078e0a58 */
[C---:B------:R-:W-:Y:S02]  /*5690*/  IMAD R103, R88.reuse, R92, R103 ;  /* 0x0000005c58677224 */ /* 0x040fe400078e0267 */
[----:B------:R-:W-:Y:S01]  /*56a0*/  IMAD.MOV R92, RZ, RZ, -R84 ;  /* 0x000000ffff5c7224 */ /* 0x000fe200078e0a54 */
[----:B------:R-:W-:Y:S01]  /*56b0*/  ISETP.GT.U32.AND P4, PT, R88, R204, PT ;  /* 0x000000cc5800720c */ /* 0x000fe20003f84070 */
[----:B------:R-:W-:Y:S01]  /*56c0*/  IMAD.HI.U32 R84, R86, R203, RZ ;  /* 0x000000cb56547227 */ /* 0x000fe200078e00ff */
[----:B------:R-:W-:-:S03]  /*56d0*/  LOP3.LUT R95, R87, 0x5a, RZ, 0xfc, !PT ;  /* 0x0000005a575f7812 */ /* 0x000fc600078efcff */
[C---:B------:R-:W-:Y:S02]  /*56e0*/  IMAD R92, R88.reuse, R92, R97 ;  /* 0x0000005c585c7224 */ /* 0x040fe400078e0261 */
[----:B------:R-:W-:Y:S01]  /*56f0*/  @!P6 IMAD.IADD R141, R141, 0x1, -R88 ;  /* 0x000000018d8de824 */ /* 0x000fe200078e0a58 */
[C---:B------:R-:W-:Y:S01]  /*5700*/  ISETP.GT.U32.AND P6, PT, R88.reuse, R103, PT ;  /* 0x000000675800720c */ /* 0x040fe20003fc4070 */
[----:B------:R-:W-:Y:S02]  /*5710*/  IMAD.MOV R84, RZ, RZ, -R84 ;  /* 0x000000ffff547224 */ /* 0x000fe400078e0a54 */
[----:B------:R-:W-:Y:S01]  /*5720*/  @!P5 IMAD.MOV R141, RZ, RZ, -R141 ;  /* 0x000000ffff8dd224 */ /* 0x000fe200078e0a8d */
[C---:B------:R-:W-:Y:S01]  /*5730*/  ISETP.GT.U32.AND P5, PT, R88.reuse, R92, PT ;  /* 0x0000005c5800720c */ /* 0x040fe20003fa4070 */
[----:B------:R-:W-:Y:S01]  /*5740*/  IMAD R203, R88, R84, R203 ;  /* 0x0000005458cb7224 */ /* 0x000fe200078e02cb */
[----:B------:R-:W-:Y:S02]  /*5750*/  ISETP.GE.AND P0, PT, R85, RZ, PT ;  /* 0x000000ff5500720c */ /* 0x000fe40003f06270 */
[----:B------:R-:W-:Y:S01]  /*5760*/  IABS R85, R95 ;  /* 0x0000005f00557213 */ /* 0x000fe20000000000 */
[----:B------:R-:W-:Y:S01]  /*5770*/  @!P4 IMAD.IADD R204, R204, 0x1, -R88 ;  /* 0x00000001ccccc824 */ /* 0x000fe200078e0a58 */
[----:B------:R-:W-:-:S02]  /*5780*/  LOP3.LUT R89, R87, 0x60, RZ, 0xfc, !PT ;  /* 0x0000006057597812 */ /* 0x000fc400078efcff */
[----:B------:R-:W-:Y:S01]  /*5790*/  ISETP.GT.U32.AND P4, PT, R88, R203, PT ;  /* 0x000000cb5800720c */ /* 0x000fe20003f84070 */
[----:B------:R-:W-:Y:S01]  /*57a0*/  IMAD.HI.U32 R96, R86, R85, RZ ;  /* 0x0000005556607227 */ /* 0x000fe200078e00ff */
[----:B------:R-:W-:Y:S02]  /*57b0*/  ISETP.GE.AND P2, PT, R99, RZ, PT ;  /* 0x000000ff6300720c */ /* 0x000fe40003f46270 */
[----:B------:R-:W-:Y:S01]  /*57c0*/  IABS R167, R89 ;  /* 0x0000005900a77213 */ /* 0x000fe20000000000 */
[----:B------:R-:W-:Y:S02]  /*57d0*/  @!P6 IMAD.IADD R103, R103, 0x1, -R88 ;  /* 0x000000016767e824 */ /* 0x000fe400078e0a58 */
[----:B------:R-:W-:Y:S02]  /*57e0*/  IMAD.MOV R96, RZ, RZ, -R96 ;  /* 0x000000ffff607224 */ /* 0x000fe400078e0a60 */
[----:B------:R-:W-:Y:S01]  /*57f0*/  @!P5 IMAD.IADD R92, R92, 0x1, -R88 ;  /* 0x000000015c5cd824 */ /* 0x000fe200078e0a58 */
[----:B------:R-:W-:Y:S01]  /*5800*/  ISETP.GT.U32.AND P5, PT, R88, R103, PT ;  /* 0x000000675800720c */ /* 0x000fe20003fa4070 */
[----:B------:R-:W-:-:S04]  /*5810*/  IMAD.HI.U32 R97, R86, R167, RZ ;  /* 0x000000a756617227 */ /* 0x000fc800078e00ff */
[C---:B------:R-:W-:Y:S01]  /*5820*/  IMAD R102, R88.reuse, R96, R85 ;  /* 0x0000006058667224 */ /* 0x040fe200078e0255 */
[----:B------:R-:W-:Y:S01]  /*5830*/  LOP3.LUT R96, R87, 0x62, RZ, 0xfc, !PT ;  /* 0x0000006257607812 */ /* 0x000fe200078efcff */
[----:B------:R-:W-:Y:S02]  /*5840*/  IMAD.MOV R97, RZ, RZ, -R97 ;  /* 0x000000ffff617224 */ /* 0x000fe400078e0a61 */
[----:B------:R-:W-:Y:S01]  /*5850*/  @!P4 IMAD.IADD R203, R203, 0x1, -R88 ;  /* 0x00000001cbcbc824 */ /* 0x000fe200078e0a58 */
[----:B------:R-:W-:Y:S01]  /*5860*/  IABS R101, R96 ;  /* 0x0000006000657213 */ /* 0x000fe20000000000 */
[C---:B------:R-:W-:Y:S01]  /*5870*/  IMAD R167, R88.reuse, R97, R167 ;  /* 0x0000006158a77224 */ /* 0x040fe200078e02a7 */
[C---:B------:R-:W-:Y:S01]  /*5880*/  ISETP.GT.U32.AND P6, PT, R88.reuse, R102, PT ;  /* 0x000000665800720c */ /* 0x040fe20003fc4070 */
[----:B------:R-:W-:Y:S01]  /*5890*/  @!P2 IMAD.MOV R204, RZ, RZ, -R204 ;  /* 0x000000ffffcca224 */ /* 0x000fe200078e0acc */
[----:B------:R-:W-:Y:S01]  /*58a0*/  ISETP.GT.U32.AND P2, PT, R88, R203, PT ;  /* 0x000000cb5800720c */ /* 0x000fe20003f44070 */
[----:B------:R-:W-:Y:S01]  /*58b0*/  IMAD.HI.U32 R97, R86, R101, RZ ;  /* 0x0000006556617227 */ /* 0x000fe200078e00ff */
[----:B------:R-:W-:-:S03]  /*58c0*/  ISETP.GT.U32.AND P4, PT, R88, R92, PT ;  /* 0x0000005c5800720c */ /* 0x000fc60003f84070 */
[----:B------:R-:W-:Y:S01]  /*58d0*/  @!P5 IMAD.IADD R103, R103, 0x1, -R88 ;  /* 0x000000016767d824 */ /* 0x000fe200078e0a58 */
[----:B------:R-:W-:Y:S01]  /*58e0*/  ISETP.GT.U32.AND P5, PT, R88, R167, PT ;  /* 0x000000a75800720c */ /* 0x000fe20003fa4070 */
[----:B------:R-:W-:Y:S01]  /*58f0*/  IMAD.MOV R97, RZ, RZ, -R97 ;  /* 0x000000ffff617224 */ /* 0x000fe200078e0a61 */
[----:B------:R-:W-:-:S03]  /*5900*/  LOP3.LUT R84, R87, 0x68, RZ, 0xfc, !PT ;  /* 0x0000006857547812 */ /* 0x000fc600078efcff */
[----:B------:R-:W-:Y:S01]  /*5910*/  IMAD R101, R88, R97, R101 ;  /* 0x0000006158657224 */ /* 0x000fe200078e0265 */
[----:B------:R-:W-:Y:S01]  /*5920*/  LOP3.LUT R85, R87, 0x6a, RZ, 0xfc, !PT ;  /* 0x0000006a57557812 */ /* 0x000fe200078efcff */
[--C-:B------:R-:W-:Y:S01]  /*5930*/  @!P6 IMAD.IADD R102, R102, 0x1, -R88.reuse ;  /* 0x000000016666e824 */ /* 0x100fe200078e0a58 */
[----:B------:R-:W-:Y:S01]  /*5940*/  IABS R163, R84 ;  /* 0x0000005400a37213 */ /* 0x000fe20000000000 */
[--C-:B------:R-:W-:Y:S01]  /*5950*/  @!P2 IMAD.IADD R203, R203, 0x1, -R88.reuse ;  /* 0x00000001cbcba824 */ /* 0x100fe200078e0a58 */
[----:B------:R-:W-:Y:S01]  /*5960*/  ISETP.GT.U32.AND P2, PT, R88, R101, PT ;  /* 0x000000655800720c */ /* 0x000fe20003f44070 */
[--C-:B------:R-:W-:Y:S01]  /*5970*/  @!P4 IMAD.IADD R92, R92, 0x1, -R88.reuse ;  /* 0x000000015c5cc824 */ /* 0x100fe200078e0a58 */
[----:B------:R-:W-:Y:S01]  /*5980*/  LOP3.LUT R202, R87, 0x5c, RZ, 0xfc, !PT ;  /* 0x0000005c57ca7812 */ /* 0x000fe200078efcff */
[----:B------:R-:W-:Y:S01]  /*5990*/  @!P5 IMAD.IADD R167, R167, 0x1, -R88 ;  /* 0x00000001a7a7d824 */ /* 0x000fe200078e0a58 */
[----:B------:R-:W-:Y:S02]  /*59a0*/  IABS R100, R85 ;  /* 0x0000005500647213 */ /* 0x000fe40000000000 */
[----:B------:R-:W-:-:S02]  /*59b0*/  ISETP.GT.U32.AND P6, PT, R88, R102, PT ;  /* 0x000000665800720c */ /* 0x000fc40003fc4070 */
[----:B------:R-:W-:Y:S01]  /*59c0*/  ISETP.GE.AND P4, PT, R95, RZ, PT ;  /* 0x000000ff5f00720c */ /* 0x000fe20003f86270 */
[----:B------:R-:W-:Y:S01]  /*59d0*/  IMAD.HI.U32 R95, R86, R163, RZ ;  /* 0x000000a3565f7227 */ /* 0x000fe200078e00ff */
[----:B------:R-:W-:Y:S02]  /*59e0*/  IABS R99, R202 ;  /* 0x000000ca00637213 */ /* 0x000fe40000000000 */
[----:B------:R-:W-:Y:S01]  /*59f0*/  ISETP.GT.U32.AND P5, PT, R88, R167, PT ;  /* 0x000000a75800720c */ /* 0x000fe20003fa4070 */
[----:B------:R-:W-:-:S04]  /*5a00*/  IMAD.HI.U32 R97, R86, R100, RZ ;  /* 0x0000006456617227 */ /* 0x000fc800078e00ff */
[----:B------:R-:W-:Y:S02]  /*5a10*/  IMAD.MOV R95, RZ, RZ, -R95 ;  /* 0x000000ffff5f7224 */ /* 0x000fe400078e0a5f */
[----:B------:R-:W-:-:S04]  /*5a20*/  IMAD.HI.U32 R119, R86, R99, RZ ;  /* 0x0000006356777227 */ /* 0x000fc800078e00ff */
[----:B------:R-:W-:Y:S02]  /*5a30*/  IMAD.MOV R97, RZ, RZ, -R97 ;  /* 0x000000ffff617224 */ /* 0x000fe400078e0a61 */
[----:B------:R-:W-:Y:S01]  /*5a40*/  IMAD R163, R88, R95, R163 ;  /* 0x0000005f58a37224 */ /* 0x000fe200078e02a3 */
[----:B------:R-:W-:Y:S01]  /*5a50*/  LOP3.LUT R95, R87, 0x70, RZ, 0xfc, !PT ;  /* 0x00000070575f7812 */ /* 0x000fe200078efcff */
[--C-:B------:R-:W-:Y:S02]  /*5a60*/  @!P2 IMAD.IADD R101, R101, 0x1, -R88.reuse ;  /* 0x000000016565a824 */ /* 0x100fe400078e0a58 */
[----:B------:R-:W-:Y:S01]  /*5a70*/  IMAD.MOV R119, RZ, RZ, -R119 ;  /* 0x000000ffff777224 */ /* 0x000fe200078e0a77 */
[----:B------:R-:W-:Y:S01]  /*5a80*/  IABS R160, R95 ;  /* 0x0000005f00a07213 */ /* 0x000fe20000000000 */
[----:B------:R-:W-:Y:S02]  /*5a90*/  @!P6 IMAD.IADD R102, R102, 0x1, -R88 ;  /* 0x000000016666e824 */ /* 0x000fe400078e0a58 */
[----:B------:R-:W-:-:S02]  /*5aa0*/  IMAD R100, R88, R97, R100 ;  /* 0x0000006158647224 */ /* 0x000fc400078e0264 */
[----:B------:R-:W-:Y:S01]  /*5ab0*/  @!P1 IMAD.MOV R103, RZ, RZ, -R103 ;  /* 0x000000ffff679224 */ /* 0x000fe200078e0a67 */
[C---:B------:R-:W-:Y:S01]  /*5ac0*/  ISETP.GT.U32.AND P1, PT, R88.reuse, R101, PT ;  /* 0x000000655800720c */ /* 0x040fe20003f24070 */
[----:B------:R-:W-:Y:S01]  /*5ad0*/  @!P0 IMAD.MOV R203, RZ, RZ, -R203 ;  /* 0x000000ffffcb8224 */ /* 0x000fe200078e0acb */
[C---:B------:R-:W-:Y:S01]  /*5ae0*/  ISETP.GT.U32.AND P0, PT, R88.reuse, R163, PT ;  /* 0x000000a35800720c */ /* 0x040fe20003f04070 */
[----:B------:R-:W-:Y:S01]  /*5af0*/  @!P5 IMAD.IADD R167, R167, 0x1, -R88 ;  /* 0x00000001a7a7d824 */ /* 0x000fe200078e0a58 */
[----:B------:R-:W-:Y:S01]  /*5b00*/  ISETP.GE.AND P6, PT, R89, RZ, PT ;  /* 0x000000ff5900720c */ /* 0x000fe20003fc6270 */
[C---:B------:R-:W-:Y:S01]  /*5b10*/  IMAD R89, R88.reuse, R119, R99 ;  /* 0x0000007758597224 */ /* 0x040fe200078e0263 */
[----:B------:R-:W-:Y:S01]  /*5b20*/  ISETP.GT.U32.AND P5, PT, R88, R100, PT ;  /* 0x000000645800720c */ /* 0x000fe20003fa4070 */
[----:B------:R-:W-:Y:S01]  /*5b30*/  @!P4 IMAD.MOV R102, RZ, RZ, -R102 ;  /* 0x000000ffff66c224 */ /* 0x000fe200078e0a66 */
[----:B------:R-:W-:Y:S01]  /*5b40*/  ISETP.GE.AND P4, PT, R96, RZ, PT ;  /* 0x000000ff6000720c */ /* 0x000fe20003f86270 */
[----:B------:R-:W-:Y:S01]  /*5b50*/  IMAD.HI.U32 R96, R86, R160, RZ ;  /* 0x000000a056607227 */ /* 0x000fe200078e00ff */
[----:B------:R-:W-:-:S03]  /*5b60*/  ISETP.GT.U32.AND P2, PT, R88, R89, PT ;  /* 0x000000595800720c */ /* 0x000fc60003f44070 */
[----:B------:R-:W-:Y:S02]  /*5b70*/  IMAD.MOV R97, RZ, RZ, -R96 ;  /* 0x000000ffff617224 */ /* 0x000fe400078e0a60 */
[--C-:B------:R-:W-:Y:S02]  /*5b80*/  @!P1 IMAD.IADD R101, R101, 0x1, -R88.reuse ;  /* 0x0000000165659824 */ /* 0x100fe400078e0a58 */
[----:B------:R-:W-:Y:S02]  /*5b90*/  @!P0 IMAD.IADD R163, R163, 0x1, -R88 ;  /* 0x00000001a3a38824 */ /* 0x000fe400078e0a58 */
[----:B------:R-:W-:Y:S02]  /*5ba0*/  IMAD R160, R88, R97, R160 ;  /* 0x0000006158a07224 */ /* 0x000fe400078e02a0 */
[--C-:B------:R-:W-:Y:S01]  /*5bb0*/  @!P5 IMAD.IADD R100, R100, 0x1, -R88.reuse ;  /* 0x000000016464d824 */ /* 0x100fe200078e0a58 */
[C---:B------:R-:W-:Y:S01]  /*5bc0*/  ISETP.GT.U32.AND P0, PT, R88.reuse, R163, PT ;  /* 0x000000a35800720c */ /* 0x040fe20003f04070 */
[----:B------:R-:W-:Y:S01]  /*5bd0*/  @!P4 IMAD.MOV R101, RZ, RZ, -R101 ;  /* 0x000000ffff65c224 */ /* 0x000fe200078e0a65 */
[----:B------:R-:W-:Y:S01]  /*5be0*/  ISETP.GT.U32.AND P4, PT, R88, R160, PT ;  /* 0x000000a05800720c */ /* 0x000fe20003f84070 */
[----:B------:R-:W-:Y:S01]  /*5bf0*/  @!P2 IMAD.IADD R89, R89, 0x1, -R88 ;  /* 0x000000015959a824 */ /* 0x000fe200078e0a58 */
[----:B------:R-:W-:-:S02]  /*5c00*/  ISETP.GE.AND P2, PT, R84, RZ, PT ;  /* 0x000000ff5400720c */ /* 0x000fc40003f46270 */
[----:B------:R-:W-:Y:S02]  /*5c10*/  ISETP.GT.U32.AND P5, PT, R88, R100, PT ;  /* 0x000000645800720c */ /* 0x000fe40003fa4070 */
[C---:B------:R-:W-:Y:S02]  /*5c20*/  LOP3.LUT R84, R87.reuse, 0x72, RZ, 0xfc, !PT ;  /* 0x0000007257547812 */ /* 0x040fe400078efcff */
[----:B------:R-:W-:Y:S02]  /*5c30*/  LOP3.LUT R96, R87, 0x78, RZ, 0xfc, !PT ;  /* 0x0000007857607812 */ /* 0x000fe400078efcff */
[----:B------:R-:W-:Y:S01]  /*5c40*/  IABS R99, R84 ;  /* 0x0000005400637213 */ /* 0x000fe20000000000 */
[----:B------:R-:W-:Y:S01]  /*5c50*/  @!P6 IMAD.MOV R167, RZ, RZ, -R167 ;  /* 0x000000ffffa7e224 */ /* 0x000fe200078e0aa7 */
[----:B------:R-:W-:Y:S01]  /*5c60*/  ISETP.GE.AND P6, PT, R85, RZ, PT ;  /* 0x000000ff5500720c */ /* 0x000fe20003fc6270 */
[--C-:B------:R-:W-:Y:S01]  /*5c70*/  @!P0 IMAD.IADD R163, R163, 0x1, -R88.reuse ;  /* 0x00000001a3a38824 */ /* 0x100fe200078e0a58 */
[----:B------:R-:W-:Y:S01]  /*5c80*/  IABS R155, R96 ;  /* 0x00000060009b7213 */ /* 0x000fe20000000000 */
[----:B------:R-:W-:-:S02]  /*5c90*/  @!P4 IMAD.IADD R160, R160, 0x1, -R88 ;  /* 0x00000001a0a0c824 */ /* 0x000fc400078e0a58 */
[----:B------:R-:W-:-:S04]  /*5ca0*/  IMAD.HI.U32 R119, R86, R99, RZ ;  /* 0x0000006356777227 */ /* 0x000fc800078e00ff */
[----:B------:R-:W-:Y:S01]  /*5cb0*/  @!P5 IMAD.IADD R100, R100, 0x1, -R88 ;  /* 0x000000016464d824 */ /* 0x000fe200078e0a58 */
[----:B------:R-:W-:Y:S01]  /*5cc0*/  ISETP.GE.AND P5, PT, R96, RZ, PT ;  /* 0x000000ff6000720c */ /* 0x000fe20003fa6270 */
[----:B------:R-:W-:Y:S01]  /*5cd0*/  @!P2 IMAD.MOV R163, RZ, RZ, -R163 ;  /* 0x000000ffffa3a224 */ /* 0x000fe200078e0aa3 */
[----:B------:R-:W-:Y:S01]  /*5ce0*/  ISETP.GT.U32.AND P2, PT, R88, R160, PT ;  /* 0x000000a05800720c */ /* 0x000fe20003f44070 */
[----:B------:R-:W-:-:S04]  /*5cf0*/  IMAD.HI.U32 R85, R86, R155, RZ ;  /* 0x0000009b56557227 */ /* 0x000fc800078e00ff */
[----:B------:R-:W-:Y:S02]  /*5d00*/  IMAD.MOV R96, RZ, RZ, -R119 ;  /* 0x000000ffff607224 */ /* 0x000fe400078e0a77 */
[----:B------:R-:W-:Y:S02]  /*5d10*/  IMAD.MOV R85, RZ, RZ, -R85 ;  /* 0x000000ffff557224 */ /* 0x000fe400078e0a55 */
[C---:B------:R-:W-:Y:S02]  /*5d20*/  IMAD R99, R88.reuse, R96, R99 ;  /* 0x0000006058637224 */ /* 0x040fe400078e0263 */
[C---:B------:R-:W-:Y:S02]  /*5d30*/  IMAD R155, R88.reuse, R85, R155 ;  /* 0x00000055589b7224 */ /* 0x040fe400078e029b */
[----:B------:R-:W-:Y:S01]  /*5d40*/  @!P6 IMAD.MOV R100, RZ, RZ, -R100 ;  /* 0x000000ffff64e224 */ /* 0x000fe200078e0a64 */
[----:B------:R-:W-:Y:S01]  /*5d50*/  ISETP.GT.U32.AND P6, PT, R88, R99, PT ;  /* 0x000000635800720c */ /* 0x000fe20003fc4070 */
[----:B------:R-:W-:Y:S01]  /*5d60*/  @!P2 IMAD.IADD R160, R160, 0x1, -R88 ;  /* 0x00000001a0a0a824 */ /* 0x000fe200078e0a58 */
[----:B------:R-:W-:-:S02]  /*5d70*/  ISETP.GT.U32.AND P2, PT, R88, R155, PT ;  /* 0x0000009b5800720c */ /* 0x000fc40003f44070 */
[----:B------:R-:W-:Y:S02]  /*5d80*/  ISETP.GE.AND P1, PT, R95, RZ, PT ;  /* 0x000000ff5f00720c */ /* 0x000fe40003f26270 */
[C---:B------:R-:W-:Y:S02]  /*5d90*/  LOP3.LUT R95, R87.reuse, 0x7a, RZ, 0xfc, !PT ;  /* 0x0000007a575f7812 */ /* 0x040fe400078efcff */
[----:B------:R-:W-:Y:S02]  /*5da0*/  LOP3.LUT R123, R87, 0x80, RZ, 0xfc, !PT ;  /* 0x00000080577b7812 */ /* 0x000fe400078efcff */
[----:B------:R-:W-:Y:S02]  /*5db0*/  IABS R97, R95 ;  /* 0x0000005f00617213 */ /* 0x000fe40000000000 */
[----:B------:R-:W-:Y:S01]  /*5dc0*/  ISETP.GE.AND P0, PT, R84, RZ, PT ;  /* 0x000000ff5400720c */ /* 0x000fe20003f06270 */
[----:B------:R-:W-:Y:S01]  /*5dd0*/  @!P6 IMAD.IADD R99, R99, 0x1, -R88 ;  /* 0x000000016363e824 */ /* 0x000fe200078e0a58 */
[----:B------:R-:W-:Y:S01]  /*5de0*/  LOP3.LUT R122, R87, 0x82, RZ, 0xfc, !PT ;  /* 0x00000082577a7812 */ /* 0x000fe200078efcff */
[----:B------:R-:W-:Y:S01]  /*5df0*/  IMAD.HI.U32 R84, R86, R97, RZ ;  /* 0x0000006156547227 */ /* 0x000fe200078e00ff */
[----:B------:R-:W-:-:S02]  /*5e00*/  IABS R153, R123 ;  /* 0x0000007b00997213 */ /* 0x000fc40000000000 */
[----:B------:R-:W-:Y:S01]  /*5e10*/  IABS R96, R122 ;  /* 0x0000007a00607213 */ /* 0x000fe20000000000 */
[----:B------:R-:W-:Y:S01]  /*5e20*/  @!P2 IMAD.IADD R155, R155, 0x1, -R88 ;  /* 0x000000019b9ba824 */ /* 0x000fe200078e0a58 */
[----:B------:R-:W-:Y:S01]  /*5e30*/  ISETP.GT.U32.AND P2, PT, R88, R99, PT ;  /* 0x000000635800720c */ /* 0x000fe20003f44070 */
[----:B------:R-:W-:Y:S02]  /*5e40*/  IMAD.MOV R84, RZ, RZ, -R84 ;  /* 0x000000ffff547224 */ /* 0x000fe400078e0a54 */
[----:B------:R-:W-:-:S04]  /*5e50*/  IMAD.HI.U32 R124, R86, R153, RZ ;  /* 0x00000099567c7227 */ /* 0x000fc800078e00ff */
[----:B------:R-:W-:Y:S02]  /*5e60*/  IMAD R97, R88, R84, R97 ;  /* 0x0000005458617224 */ /* 0x000fe400078e0261 */
[----:B------:R-:W-:-:S04]  /*5e70*/  IMAD.HI.U32 R85, R86, R96, RZ ;  /* 0x0000006056557227 */ /* 0x000fc800078e00ff */
[----:B------:R-:W-:Y:S01]  /*5e80*/  IMAD.MOV R124, RZ, RZ, -R124 ;  /* 0x000000ffff7c7224 */ /* 0x000fe200078e0a7c */
[C---:B------:R-:W-:Y:S01]  /*5e90*/  ISETP.GT.U32.AND P6, PT, R88.reuse, R97, PT ;  /* 0x000000615800720c */ /* 0x040fe20003fc4070 */
[----:B------:R-:W-:Y:S02]  /*5ea0*/  IMAD.MOV R85, RZ, RZ, -R85 ;  /* 0x000000ffff557224 */ /* 0x000fe400078e0a55 */
[C---:B------:R-:W-:Y:S01]  /*5eb0*/  IMAD R153, R88.reuse, R124, R153 ;  /* 0x0000007c58997224 */ /* 0x040fe200078e0299 */
[----:B------:R-:W-:Y:S01]  /*5ec0*/  LOP3.LUT R119, R87, 0x88, RZ, 0xfc, !PT ;  /* 0x0000008857777812 */ /* 0x000fe200078efcff */
[C---:B------:R-:W-:Y:S02]  /*5ed0*/  IMAD R96, R88.reuse, R85, R96 ;  /* 0x0000005558607224 */ /* 0x040fe400078e0260 */
[----:B------:R-:W-:Y:S01]  /*5ee0*/  @!P2 IMAD.IADD R99, R99, 0x1, -R88 ;  /* 0x000000016363a824 */ /* 0x000fe200078e0a58 */
[C---:B------:R-:W-:Y:S02]  /*5ef0*/  ISETP.GT.U32.AND P2, PT, R88.reuse, R153, PT ;  /* 0x000000995800720c */ /* 0x040fe40003f44070 */
[----:B------:R-:W-:Y:S01]  /*5f00*/  IABS R147, R119 ;  /* 0x0000007700937213 */ /* 0x000fe20000000000 */
[----:B------:R-:W-:Y:S01]  /*5f10*/  @!P0 IMAD.MOV R99, RZ, RZ, -R99 ;  /* 0x000000ffff638224 */ /* 0x000fe200078e0a63 */
[----:B------:R-:W-:Y:S01]  /*5f20*/  ISETP.GT.U32.AND P0, PT, R88, R96, PT ;  /* 0x000000605800720c */ /* 0x000fe20003f04070 */
[----:B------:R-:W-:Y:S01]  /*5f30*/  @!P1 IMAD.MOV R160, RZ, RZ, -R160 ;  /* 0x000000ffffa09224 */ /* 0x000fe200078e0aa0 */
[----:B------:R-:W-:Y:S01]  /*5f40*/  LOP3.LUT R120, R87, 0x8a, RZ, 0xfc, !PT ;  /* 0x0000008a57787812 */ /* 0x000fe200078efcff */
[----:B------:R-:W-:Y:S01]  /*5f50*/  IMAD.HI.U32 R84, R86, R147, RZ ;  /* 0x0000009356547227 */ /* 0x000fe200078e00ff */
[----:B------:R-:W-:-:S02]  /*5f60*/  ISETP.GT.U32.AND P1, PT, R88, R155, PT ;  /* 0x0000009b5800720c */ /* 0x000fc40003f24070 */
[----:B------:R-:W-:Y:S01]  /*5f70*/  ISETP.GE.AND P4, PT, R95, RZ, PT ;  /* 0x000000ff5f00720c */ /* 0x000fe20003f86270 */
[----:B------:R-:W-:Y:S01]  /*5f80*/  @!P6 IMAD.IADD R97, R97, 0x1, -R88 ;  /* 0x000000016161e824 */ /* 0x000fe200078e0a58 */
[----:B------:R-:W-:Y:S01]  /*5f90*/  IABS R95, R120 ;  /* 0x00000078005f7213 */ /* 0x000fe20000000000 */
[----:B------:R-:W-:Y:S02]  /*5fa0*/  IMAD.MOV R84, RZ, RZ, -R84 ;  /* 0x000000ffff547224 */ /* 0x000fe400078e0a54 */
[----:B------:R-:W-:Y:S01]  /*5fb0*/  @!P2 IMAD.IADD R153, R153, 0x1, -R88 ;  /* 0x000000019999a824 */ /* 0x000fe200078e0a58 */
[----:B------:R-:W-:Y:S01]  /*5fc0*/  ISETP.GT.U32.AND P6, PT, R88, R97, PT ;  /* 0x000000615800720c */ /* 0x000fe20003fc4070 */
[----:B------:R-:W-:-:S04]  /*5fd0*/  IMAD.HI.U32 R85, R86, R95, RZ ;  /* 0x0000005f56557227 */ /* 0x000fc800078e00ff */
[----:B------:R-:W-:Y:S02]  /*5fe0*/  IMAD R147, R88, R84, R147 ;  /* 0x0000005458937224 */ /* 0x000fe400078e0293 */
[--C-:B------:R-:W-:Y:S01]  /*5ff0*/  @!P0 IMAD.IADD R96, R96, 0x1, -R88.reuse ;  /* 0x0000000160608824 */ /* 0x100fe200078e0a58 */
[C---:B------:R-:W-:Y:S01]  /*6000*/  ISETP.GT.U32.AND P0, PT, R88.reuse, R153, PT ;  /* 0x000000995800720c */ /* 0x040fe20003f04070 */
[----:B------:R-:W-:Y:S02]  /*6010*/  IMAD.MOV R85, RZ, RZ, -R85 ;  /* 0x000000ffff557224 */ /* 0x000fe400078e0a55 */
[--C-:B------:R-:W-:Y:S01]  /*6020*/  @!P1 IMAD.IADD R155, R155, 0x1, -R88.reuse ;  /* 0x000000019b9b9824 */ /* 0x100fe200078e0a58 */
[C---:B------:R-:W-:Y:S01]  /*6030*/  ISETP.GT.U32.AND P1, PT, R88.reuse, R147, PT ;  /* 0x000000935800720c */ /* 0x040fe20003f24070 */
[----:B------:R-:W-:Y:S01]  /*6040*/  IMAD R95, R88, R85, R95 ;  /* 0x00000055585f7224 */ /* 0x000fe200078e025f */
[----:B------:R-:W-:Y:S01]  /*6050*/  LOP3.LUT R85, R87, 0xa0, RZ, 0xfc, !PT ;  /* 0x000000a057557812 */ /* 0x000fe200078efcff */
[----:B------:R-:W-:-:S03]  /*6060*/  @!P6 IMAD.IADD R97, R97, 0x1, -R88 ;  /* 0x000000016161e824 */ /* 0x000fc600078e0a58 */
[----:B------:R-:W-:Y:S02]  /*6070*/  ISETP.GT.U32.AND P6, PT, R88, R95, PT ;  /* 0x0000005f5800720c */ /* 0x000fe40003fc4070 */
[----:B------:R-:W-:Y:S01]  /*6080*/  IABS R137, R85 ;  /* 0x0000005500897213 */ /* 0x000fe20000000000 */
[----:B------:R-:W-:Y:S01]  /*6090*/  @!P0 IMAD.IADD R153, R153, 0x1, -R88 ;  /* 0x0000000199998824 */ /* 0x000fe200078e0a58 */
[----:B------:R-:W-:Y:S02]  /*60a0*/  ISETP.GE.AND P2, PT, R123, RZ, PT ;  /* 0x000000ff7b00720c */ /* 0x000fe40003f46270 */
[----:B------:R-:W-:Y:S01]  /*60b0*/  ISETP.GE.AND P0, PT, R122, RZ, PT ;  /* 0x000000ff7a00720c */ /* 0x000fe20003f06270 */
[----:B------:R-:W-:Y:S01]  /*60c0*/  IMAD.HI.U32 R122, R86, R137, RZ ;  /* 0x00000089567a7227 */ /* 0x000fe200078e00ff */
[----:B------:R-:W-:-:S03]  /*60d0*/  LOP3.LUT R121, R87, 0x90, RZ, 0xfc, !PT ;  /* 0x0000009057797812 */ /* 0x000fc600078efcff */
[----:B------:R-:W-:Y:S01]  /*60e0*/  @!P1 IMAD.IADD R147, R147, 0x1, -R88 ;  /* 0x0000000193939824 */ /* 0x000fe200078e0a58 */
[C---:B------:R-:W-:Y:S01]  /*60f0*/  ISETP.GT.U32.AND P1, PT, R88.reuse, R96, PT ;  /* 0x000000605800720c */ /* 0x040fe20003f24070 */
[----:B------:R-:W-:Y:S01]  /*6100*/  IMAD.MOV R122, RZ, RZ, -R122 ;  /* 0x000000ffff7a7224 */ /* 0x000fe200078e0a7a */
[----:B------:R-:W-:Y:S02]  /*6110*/  IABS R145, R121 ;  /* 0x0000007900917213 */ /* 0x000fe40000000000 */
[----:B------:R-:W-:Y:S01]  /*6120*/  LOP3.LUT R84, R87, 0x98, RZ, 0xfc, !PT ;  /* 0x0000009857547812 */ /* 0x000fe200078efcff */
[----:B------:R-:W-:Y:S02]  /*6130*/  @!P6 IMAD.IADD R95, R95, 0x1, -R88 ;  /* 0x000000015f5fe824 */ /* 0x000fe400078e0a58 */
[----:B------:R-:W-:Y:S01]  /*6140*/  IMAD R137, R88, R122, R137 ;  /* 0x0000007a58897224 */ /* 0x000fe200078e0289 */
[----:B------:R-:W-:Y:S01]  /*6150*/  IABS R139, R84 ;  /* 0x00000054008b7213 */ /* 0x000fe20000000000 */
[----:B------:R-:W-:Y:S01]  /*6160*/  IMAD.HI.U32 R124, R86, R145, RZ ;  /* 0x00000091567c7227 */ /* 0x000fe200078e00ff */
[----:B------:R-:W-:-:S03]  /*6170*/  ISETP.GT.U32.AND P6, PT, R88, R95, PT ;  /* 0x0000005f5800720c */ /* 0x000fc60003fc4070 */
[----:B------:R-:W-:Y:S01]  /*6180*/  @!P5 IMAD.MOV R155, RZ, RZ, -R155 ;  /* 0x000000ffff9bd224 */ /* 0x000fe200078e0a9b */
[C---:B------:R-:W-:Y:S01]  /*6190*/  ISETP.GT.U32.AND P5, PT, R88.reuse, R147, PT ;  /* 0x000000935800720c */ /* 0x040fe20003fa4070 */
[----:B------:R-:W-:Y:S01]  /*61a0*/  @!P2 IMAD.MOV R153, RZ, RZ, -R153 ;  /* 0x000000ffff99a224 */ /* 0x000fe200078e0a99 */
[----:B------:R-:W-:Y:S01]  /*61b0*/  ISETP.GT.U32.AND P2, PT, R88, R137, PT ;  /* 0x000000895800720c */ /* 0x000fe20003f44070 */
[----:B------:R-:W-:Y:S02]  /*61c0*/  IMAD.MOV R124, RZ, RZ, -R124 ;  /* 0x000000ffff7c7224 */ /* 0x000fe400078e0a7c */
[----:B------:R-:W-:-:S04]  /*61d0*/  IMAD.HI.U32 R123, R86, R139, RZ ;  /* 0x0000008b567b7227 */ /* 0x000fc800078e00ff */
[--C-:B------:R-:W-:Y:S01]  /*61e0*/  @!P1 IMAD.IADD R96, R96, 0x1, -R88.reuse ;  /* 0x0000000160609824 */ /* 0x100fe200078e0a58 */
[----:B------:R-:W-:Y:S01]  /*61f0*/  ISETP.GE.AND P1, PT, R119, RZ, PT ;  /* 0x000000ff7700720c */ /* 0x000fe20003f26270 */
[C---:B------:R-:W-:Y:S02]  /*6200*/  IMAD R145, R88.reuse, R124, R145 ;  /* 0x0000007c58917224 */ /* 0x040fe400078e0291 */
[----:B------:R-:W-:Y:S02]  /*6210*/  IMAD.MOV R123, RZ, RZ, -R123 ;  /* 0x000000ffff7b7224 */ /* 0x000fe400078e0a7b */
[----:B------:R-:W-:Y:S01]  /*6220*/  @!P4 IMAD.MOV R97, RZ, RZ, -R97 ;  /* 0x000000ffff61c224 */ /* 0x000fe200078e0a61 */
[C---:B------:R-:W-:Y:S01]  /*6230*/  ISETP.GT.U32.AND P4, PT, R88.reuse, R145, PT ;  /* 0x000000915800720c */ /* 0x040fe20003f84070 */
[----:B------:R-:W-:Y:S01]  /*6240*/  IMAD R139, R88, R123, R139 ;  /* 0x0000007b588b7224 */ /* 0x000fe200078e028b */
[----:B------:R-:W-:Y:S01]  /*6250*/  LOP3.LUT R119, R87, 0xa8, RZ, 0xfc, !PT ;  /* 0x000000a857777812 */ /* 0x000fe200078efcff */
[----:B------:R-:W-:-:S02]  /*6260*/  @!P5 IMAD.IADD R147, R147, 0x1, -R88 ;  /* 0x000000019393d824 */ /* 0x000fc400078e0a58 */
[--C-:B------:R-:W-:Y:S01]  /*6270*/  @!P6 IMAD.IADD R95, R95, 0x1, -R88.reuse ;  /* 0x000000015f5fe824 */ /* 0x100fe200078e0a58 */
[----:B------:R-:W-:Y:S01]  /*6280*/  ISETP.GT.U32.AND P5, PT, R88, R139, PT ;  /* 0x0000008b5800720c */ /* 0x000fe20003fa4070 */
[----:B------:R-:W-:Y:S01]  /*6290*/  @!P2 IMAD.IADD R137, R137, 0x1, -R88 ;  /* 0x000000018989a824 */ /* 0x000fe200078e0a58 */
[----:B------:R-:W-:Y:S02]  /*62a0*/  ISETP.GE.AND P6, PT, R120, RZ, PT ;  /* 0x000000ff7800720c */ /* 0x000fe40003fc6270 */
[----:B------:R-:W-:Y:S01]  /*62b0*/  IABS R131, R119 ;  /* 0x0000007700837213 */ /* 0x000fe20000000000 */
[----:B------:R-:W-:Y:S01]  /*62c0*/  @!P1 IMAD.MOV R147, RZ, RZ, -R147 ;  /* 0x000000ffff939224 */ /* 0x000fe200078e0a93 */
[----:B------:R-:W-:Y:S02]  /*62d0*/  ISETP.GE.AND P1, PT, R84, RZ, PT ;  /* 0x000000ff5400720c */ /* 0x000fe40003f26270 */
[----:B------:R-:W-:Y:S01]  /*62e0*/  ISETP.GT.U32.AND P2, PT, R88, R137, PT ;  /* 0x000000895800720c */ /* 0x000fe20003f44070 */
[----:B------:R-:W-:Y:S01]  /*62f0*/  IMAD.HI.U32 R84, R86, R131, RZ ;  /* 0x0000008356547227 */ /* 0x000fe200078e00ff */
[----:B------:R-:W-:-:S03]  /*6300*/  LOP3.LUT R120, R87, 0xb0, RZ, 0xfc, !PT ;  /* 0x000000b057787812 */ /* 0x000fc600078efcff */
[----:B------:R-:W-:Y:S01]  /*6310*/  @!P4 IMAD.IADD R145, R145, 0x1, -R88 ;  /* 0x000000019191c824 */ /* 0x000fe200078e0a58 */
[----:B------:R-:W-:Y:S01]  /*6320*/  IABS R129, R120 ;  /* 0x0000007800817213 */ /* 0x000fe20000000000 */
[----:B------:R-:W-:Y:S02]  /*6330*/  IMAD.MOV R84, RZ, RZ, -R84 ;  /* 0x000000ffff547224 */ /* 0x000fe400078e0a54 */
[----:B------:R-:W-:Y:S01]  /*6340*/  @!P5 IMAD.IADD R139, R139, 0x1, -R88 ;  /* 0x000000018b8bd824 */ /* 0x000fe200078e0a58 */
[C---:B------:R-:W-:Y:S01]  /*6350*/  ISETP.GT.U32.AND P5, PT, R88.reuse, R145, PT ;  /* 0x000000915800720c */ /* 0x040fe20003fa4070 */
[----:B------:R-:W-:Y:S01]  /*6360*/  @!P6 IMAD.MOV R95, RZ, RZ, -R95 ;  /* 0x000000ffff5fe224 */ /* 0x000fe200078e0a5f */
[----:B------:R-:W-:Y:S01]  /*6370*/  ISETP.GE.AND P4, PT, R121, RZ, PT ;  /* 0x000000ff7900720c */ /* 0x000fe20003f86270 */
[----:B------:R-:W-:Y:S01]  /*6380*/  IMAD R131, R88, R84, R131 ;  /* 0x0000005458837224 */ /* 0x000fe200078e0283 */
[----:B------:R-:W-:Y:S01]  /*6390*/  ISETP.GE.AND P6, PT, R85, RZ, PT ;  /* 0x000000ff5500720c */ /* 0x000fe20003fc6270 */
[----:B------:R-:W-:-:S04]  /*63a0*/  IMAD.HI.U32 R121, R86, R129, RZ ;  /* 0x0000008156797227 */ /* 0x000fc800078e00ff */
[----:B------:R-:W-:Y:S01]  /*63b0*/  @!P0 IMAD.MOV R96, RZ, RZ, -R96 ;  /* 0x000000ffff608224 */ /* 0x000fe200078e0a60 */
[C---:B------:R-:W-:Y:S01]  /*63c0*/  ISETP.GT.U32.AND P0, PT, R88.reuse, R139, PT ;  /* 0x0000008b5800720c */ /* 0x040fe20003f04070 */
[----:B------:R-:W-:Y:S01]  /*63d0*/  @!P2 IMAD.IADD R137, R137, 0x1, -R88 ;  /* 0x000000018989a824 */ /* 0x000fe200078e0a58 */
[----:B------:R-:W-:Y:S01]  /*63e0*/  ISETP.GT.U32.AND P2, PT, R88, R131, PT ;  /* 0x000000835800720c */ /* 0x000fe20003f44070 */
[----:B------:R-:W-:-:S04]  /*63f0*/  IMAD.MOV R121, RZ, RZ, -R121 ;  /* 0x000000ffff797224 */ /* 0x000fc800078e0a79 */
[C---:B------:R-:W-:Y:S01]  /*6400*/  IMAD R129, R88.reuse, R121, R129 ;  /* 0x0000007958817224 */ /* 0x040fe200078e0281 */
[----:B------:R-:W-:Y:S01]  /*6410*/  LOP3.LUT R127, R87, 0xb8, RZ, 0xfc, !PT ;  /* 0x000000b8577f7812 */ /* 0x000fe200078efcff */
[--C-:B------:R-:W-:Y:S02]  /*6420*/  @!P5 IMAD.IADD R145, R145, 0x1, -R88.reuse ;  /* 0x000000019191d824 */ /* 0x100fe400078e0a58 */
[----:B------:R-:W-:Y:S01]  /*6430*/  @!P6 IMAD.MOV R137, RZ, RZ, -R137 ;  /* 0x000000ffff89e224 */ /* 0x000fe200078e0a89 */
[----:B------:R-:W-:Y:S01]  /*6440*/  ISETP.GT.U32.AND P6, PT, R88, R129, PT ;  /* 0x000000815800720c */ /* 0x000fe20003fc4070 */
[----:B------:R-:W-:Y:S01]  /*6450*/  @!P4 IMAD.MOV R145, RZ, RZ, -R145 ;  /* 0x000000ffff91c224 */ /* 0x000fe200078e0a91 */
[----:B------:R-:W-:Y:S01]  /*6460*/  ISETP.GE.AND P4, PT, R127, RZ, PT ;  /* 0x000000ff7f00720c */ /* 0x000fe20003f86270 */
[--C-:B------:R-:W-:Y:S01]  /*6470*/  @!P0 IMAD.IADD R139, R139, 0x1, -R88.reuse ;  /* 0x000000018b8b8824 */ /* 0x100fe200078e0a58 */
[----:B------:R-:W-:Y:S01]  /*6480*/  LOP3.LUT R126, R87, 0xc0, RZ, 0xfc, !PT ;  /* 0x000000c0577e7812 */ /* 0x000fe200078efcff */
[----:B------:R-:W-:Y:S01]  /*6490*/  @!P2 IMAD.IADD R131, R131, 0x1, -R88 ;  /* 0x000000018383a824 */ /* 0x000fe200078e0a58 */
[----:B------:R-:W-:Y:S01]  /*64a0*/  IABS R127, R127 ;  /* 0x0000007f007f7213 */ /* 0x000fe20000000000 */
[----:B------:R-:W-:Y:S01]  /*64b0*/  @!P1 IMAD.MOV R139, RZ, RZ, -R139 ;  /* 0x000000ffff8b9224 */ /* 0x000fe200078e0a8b */
[----:B------:R-:W-:-:S02]  /*64c0*/  ISETP.GE.AND P1, PT, R126, RZ, PT ;  /* 0x000000ff7e00720c */ /* 0x000fc40003f26270 */
[----:B------:R-:W-:Y:S01]  /*64d0*/  ISETP.GT.U32.AND P2, PT, R88, R131, PT ;  /* 0x000000835800720c */ /* 0x000fe20003f44070 */
[----:B------:R-:W-:Y:S01]  /*64e0*/  IMAD.HI.U32 R85, R86, R127, RZ ;  /* 0x0000007f56557227 */ /* 0x000fe200078e00ff */
[----:B------:R-:W-:Y:S02]  /*64f0*/  IABS R126, R126 ;  /* 0x0000007e007e7213 */ /* 0x000fe40000000000 */
[----:B------:R-:W-:Y:S01]  /*6500*/  LOP3.LUT R227, R87, 0xc8, RZ, 0xfc, !PT ;  /* 0x000000c857e37812 */ /* 0x000fe200078efcff */
[----:B------:R-:W-:Y:S01]  /*6510*/  IMAD.MOV R85, RZ, RZ, -R85 ;  /* 0x000000ffff557224 */ /* 0x000fe200078e0a55 */
[----:B------:R-:W-:Y:S01]  /*6520*/  ISETP.GE.AND P5, PT, R119, RZ, PT ;  /* 0x000000ff7700720c */ /* 0x000fe20003fa6270 */
[----:B------:R-:W-:Y:S01]  /*6530*/  @!P6 IMAD.IADD R129, R129, 0x1, -R88 ;  /* 0x000000018181e824 */ /* 0x000fe200078e0a58 */
[----:B------:R-:W-:Y:S01]  /*6540*/  ISETP.GE.AND P0, PT, R120, RZ, PT ;  /* 0x000000ff7800720c */ /* 0x000fe20003f06270 */
[----:B------:R-:W-:Y:S01]  /*6550*/  IMAD.HI.U32 R84, R86, R126, RZ ;  /* 0x0000007e56547227 */ /* 0x000fe200078e00ff */
[----:B------:R-:W-:-:S02]  /*6560*/  LOP3.LUT R120, R87, 0xd0, RZ, 0xfc, !PT ;  /* 0x000000d057787812 */ /* 0x000fc400078efcff */
[----:B------:R-:W-:Y:S01]  /*6570*/  IABS R125, R227 ;  /* 0x000000e3007d7213 */ /* 0x000fe20000000000 */
[C---:B------:R-:W-:Y:S01]  /*6580*/  IMAD R127, R88.reuse, R85, R127 ;  /* 0x00000055587f7224 */ /* 0x040fe200078e027f */
[----:B------:R-:W-:Y:S01]  /*6590*/  IABS R124, R120 ;  /* 0x00000078007c7213 */ /* 0x000fe20000000000 */
[----:B------:R-:W-:Y:S01]  /*65a0*/  IMAD.MOV R84, RZ, RZ, -R84 ;  /* 0x000000ffff547224 */ /* 0x000fe200078e0a54 */
[----:B------:R-:W-:Y:S01]  /*65b0*/  ISETP.GT.U32.AND P6, PT, R88, R129, PT ;  /* 0x000000815800720c */ /* 0x000fe20003fc4070 */
[----:B------:R-:W-:-:S04]  /*65c0*/  IMAD.HI.U32 R119, R86, R125, RZ ;  /* 0x0000007d56777227 */ /* 0x000fc800078e00ff */
[----:B------:R-:W-:Y:S01]  /*65d0*/  @!P2 IMAD.IADD R131, R131, 0x1, -R88 ;  /* 0x000000018383a824 */ /* 0x000fe200078e0a58 */
[C---:B------:R-:W-:Y:S01]  /*65e0*/  ISETP.GT.U32.AND P2, PT, R88.reuse, R127, PT ;  /* 0x0000007f5800720c */ /* 0x040fe20003f44070 */
[----:B------:R-:W-:Y:S02]  /*65f0*/  IMAD R126, R88, R84, R126 ;  /* 0x00000054587e7224 */ /* 0x000fe400078e027e */
[----:B------:R-:W-:Y:S02]  /*6600*/  IMAD.MOV R119, RZ, RZ, -R119 ;  /* 0x000000ffff777224 */ /* 0x000fe400078e0a77 */
[----:B------:R-:W-:-:S04]  /*6610*/  IMAD.HI.U32 R85, R86, R124, RZ ;  /* 0x0000007c56557227 */ /* 0x000fc800078e00ff */
[----:B------:R-:W-:Y:S01]  /*6620*/  @!P5 IMAD.MOV R131, RZ, RZ, -R131 ;  /* 0x000000ffff83d224 */ /* 0x000fe200078e0a83 */
[C---:B------:R-:W-:Y:S01]  /*6630*/  ISETP.GT.U32.AND P5, PT, R88.reuse, R126, PT ;  /* 0x0000007e5800720c */ /* 0x040fe20003fa4070 */
[C---:B------:R-:W-:Y:S02]  /*6640*/  IMAD R125, R88.reuse, R119, R125 ;  /* 0x00000077587d7224 */ /* 0x040fe400078e027d */
[----:B------:R-:W-:Y:S02]  /*6650*/  IMAD.MOV R85, RZ, RZ, -R85 ;  /* 0x000000ffff557224 */ /* 0x000fe400078e0a55 */
[----:B------:R-:W-:Y:S01]  /*6660*/  @!P6 IMAD.IADD R129, R129, 0x1, -R88 ;  /* 0x000000018181e824 */ /* 0x000fe200078e0a58 */
[C---:B------:R-:W-:Y:S01]  /*6670*/  ISETP.GT.U32.AND P6, PT, R88.reuse, R125, PT ;  /* 0x0000007d5800720c */ /* 0x040fe20003fc4070 */
[----:B------:R-:W-:Y:S01]  /*6680*/  IMAD R124, R88, R85, R124 ;  /* 0x00000055587c7224 */ /* 0x000fe200078e027c */
[----:B------:R-:W-:Y:S01]  /*6690*/  LOP3.LUT R220, R87, 0xd8, RZ, 0xfc, !PT ;  /* 0x000000d857dc7812 */ /* 0x000fe200078efcff */
[----:B------:R-:W-:-:S03]  /*66a0*/  @!P2 IMAD.IADD R127, R127, 0x1, -R88 ;  /* 0x000000017f7fa824 */ /* 0x000fc600078e0a58 */
[----:B------:R-:W-:Y:S02]  /*66b0*/  ISETP.GT.U32.AND P2, PT, R88, R124, PT ;  /* 0x0000007c5800720c */ /* 0x000fe40003f44070 */
[----:B------:R-:W-:Y:S01]  /*66c0*/  IABS R123, R220 ;  /* 0x000000dc007b7213 */ /* 0x000fe20000000000 */
[----:B------:R-:W-:Y:S01]  /*66d0*/  @!P5 IMAD.IADD R126, R126, 0x1, -R88 ;  /* 0x000000017e7ed824 */ /* 0x000fe200078e0a58 */
[----:B------:R-:W-:Y:S02]  /*66e0*/  ISETP.GT.U32.AND P5, PT, R88, R127, PT ;  /* 0x0000007f5800720c */ /* 0x000fe40003fa4070 */
[C---:B------:R-:W-:Y:S01]  /*66f0*/  LOP3.LUT R225, R87.reuse, 0xe0, RZ, 0xfc, !PT ;  /* 0x000000e057e17812 */ /* 0x040fe200078efcff */
[----:B------:R-:W-:Y:S01]  /*6700*/  IMAD.HI.U32 R84, R86, R123, RZ ;  /* 0x0000007b56547227 */ /* 0x000fe200078e00ff */
[----:B------:R-:W-:-:S03]  /*6710*/  LOP3.LUT R122, R87, 0xe8, RZ, 0xfc, !PT ;  /* 0x000000e8577a7812 */ /* 0x000fc600078efcff */
[----:B------:R-:W-:Y:S01]  /*6720*/  @!P6 IMAD.IADD R125, R125, 0x1, -R88 ;  /* 0x000000017d7de824 */ /* 0x000fe200078e0a58 */
[----:B------:R-:W-:Y:S01]  /*6730*/  IABS R161, R225 ;  /* 0x000000e100a17213 */ /* 0x000fe20000000000 */
[----:B------:R-:W-:Y:S02]  /*6740*/  IMAD.MOV R84, RZ, RZ, -R84 ;  /* 0x000000ffff547224 */ /* 0x000fe400078e0a54 */
[----:B------:R-:W-:Y:S01]  /*6750*/  @!P0 IMAD.MOV R129, RZ, RZ, -R129 ;  /* 0x000000ffff818224 */ /* 0x000fe200078e0a81 */
[----:B------:R-:W-:Y:S01]  /*6760*/  ISETP.GT.U32.AND P0, PT, R88, R125, PT ;  /* 0x0000007d5800720c */ /* 0x000fe20003f04070 */
[----:B------:R-:W-:Y:S01]  /*6770*/  @!P2 IMAD.IADD R124, R124, 0x1, -R88 ;  /* 0x000000017c7ca824 */ /* 0x000fe200078e0a58 */
[----:B------:R-:W-:Y:S01]  /*6780*/  IABS R121, R122 ;  /* 0x0000007a00797213 */ /* 0x000fe20000000000 */
[----:B------:R-:W-:Y:S01]  /*6790*/  IMAD R123, R88, R84, R123 ;  /* 0x00000054587b7224 */ /* 0x000fe200078e027b */
[----:B------:R-:W-:Y:S01]  /*67a0*/  LOP3.LUT R84, R87, 0xf0, RZ, 0xfc, !PT ;  /* 0x000000f057547812 */ /* 0x000fe200078efcff */
[----:B------:R-:W-:Y:S01]  /*67b0*/  IMAD.HI.U32 R228, R86, R161, RZ ;  /* 0x000000a156e47227 */ /* 0x000fe200078e00ff */
[----:B------:R-:W-:-:S02]  /*67c0*/  ISETP.GT.U32.AND P6, PT, R88, R126, PT ;  /* 0x0000007e5800720c */ /* 0x000fc40003fc4070 */
[C---:B------:R-:W-:Y:S01]  /*67d0*/  ISETP.GT.U32.AND P2, PT, R88.reuse, R124, PT ;  /* 0x0000007c5800720c */ /* 0x040fe20003f44070 */
[----:B------:R-:W-:Y:S01]  /*67e0*/  @!P5 IMAD.IADD R127, R127, 0x1, -R88 ;  /* 0x000000017f7fd824 */ /* 0x000fe200078e0a58 */
[----:B------:R-:W-:Y:S01]  /*67f0*/  ISETP.GT.U32.AND P5, PT, R88, R123, PT ;  /* 0x0000007b5800720c */ /* 0x000fe20003fa4070 */
[----:B------:R-:W-:Y:S01]  /*6800*/  IMAD.MOV R228, RZ, RZ, -R228 ;  /* 0x000000ffffe47224 */ /* 0x000fe200078e0ae4 */
[----:B------:R-:W-:Y:S01]  /*6810*/  LOP3.LUT R85, R87, 0xf8, RZ, 0xfc, !PT ;  /* 0x000000f857557812 */ /* 0x000fe200078efcff */
[----:B------:R-:W-:Y:S01]  /*6820*/  IMAD.HI.U32 R233, R86, R121, RZ ;  /* 0x0000007956e97227 */ /* 0x000fe200078e00ff */
[----:B------:R-:W-:Y:S02]  /*6830*/  IABS R226, R84 ;  /* 0x0000005400e27213 */ /* 0x000fe40000000000 */
[----:B------:R-:W-:Y:S01]  /*6840*/  IABS R119, R85 ;  /* 0x0000005500777213 */ /* 0x000fe20000000000 */
[----:B------:R-:W-:Y:S02]  /*6850*/  IMAD R161, R88, R228, R161 ;  /* 0x000000e458a17224 */ /* 0x000fe400078e02a1 */
[----:B------:R-:W-:-:S02]  /*6860*/  IMAD.MOV R233, RZ, RZ, -R233 ;  /* 0x000000ffffe97224 */ /* 0x000fc400078e0ae9 */
[----:B------:R-:W-:-:S04]  /*6870*/  IMAD.HI.U32 R228, R86, R226, RZ ;  /* 0x000000e256e47227 */ /* 0x000fc800078e00ff */
[----:B------:R-:W-:Y:S01]  /*6880*/  @!P0 IMAD.IADD R125, R125, 0x1, -R88 ;  /* 0x000000017d7d8824 */ /* 0x000fe200078e0a58 */
[----:B------:R-:W-:Y:S01]  /*6890*/  ISETP.GE.AND P0, PT, R227, RZ, PT ;  /* 0x000000ffe300720c */ /* 0x000fe20003f06270 */
[----:B------:R-:W-:Y:S02]  /*68a0*/  IMAD R121, R88, R233, R121 ;  /* 0x000000e958797224 */ /* 0x000fe400078e0279 */
[----:B------:R-:W-:-:S04]  /*68b0*/  IMAD.HI.U32 R227, R86, R119, RZ ;  /* 0x0000007756e37227 */ /* 0x000fc800078e00ff */
[----:B------:R-:W-:Y:S02]  /*68c0*/  IMAD.MOV R228, RZ, RZ, -R228 ;  /* 0x000000ffffe47224 */ /* 0x000fe400078e0ae4 */
[--C-:B------:R-:W-:Y:S01]  /*68d0*/  @!P6 IMAD.IADD R126, R126, 0x1, -R88.reuse ;  /* 0x000000017e7ee824 */ /* 0x100fe200078e0a58 */
[----:B------:R-:W-:Y:S01]  /*68e0*/  ISETP.GT.U32.AND P6, PT, R88, R161, PT ;  /* 0x000000a15800720c */ /* 0x000fe20003fc4070 */
[--C-:B------:R-:W-:Y:S01]  /*68f0*/  @!P2 IMAD.IADD R124, R124, 0x1, -R88.reuse ;  /* 0x000000017c7ca824 */ /* 0x100fe200078e0a58 */
[----:B------:R-:W-:Y:S01]  /*6900*/  ISETP.GE.AND P2, PT, R120, RZ, PT ;  /* 0x000000ff7800720c */ /* 0x000fe20003f46270 */
[----:B------:R-:W-:Y:S01]  /*6910*/  @!P5 IMAD.IADD R123, R123, 0x1, -R88 ;  /* 0x000000017b7bd824 */ /* 0x000fe200078e0a58 */
[C---:B------:R-:W-:Y:S01]  /*6920*/  ISETP.GT.U32.AND P5, PT, R88.reuse, R121, PT ;  /* 0x000000795800720c */ /* 0x040fe20003fa4070 */
[----:B------:R-:W-:Y:S02]  /*6930*/  IMAD.MOV R227, RZ, RZ, -R227 ;  /* 0x000000ffffe37224 */ /* 0x000fe400078e0ae3 */
[----:B------:R-:W-:-:S02]  /*6940*/  IMAD R120, R88, R228, R226 ;  /* 0x000000e458787224 */ /* 0x000fc400078e02e2 */
[C---:B------:R-:W-:Y:S02]  /*6950*/  IMAD R119, R88.reuse, R227, R119 ;  /* 0x000000e358777224 */ /* 0x040fe400078e0277 */
[----:B------:R-:W-:Y:S01]  /*6960*/  @!P1 IMAD.MOV R126, RZ, RZ, -R126 ;  /* 0x000000ffff7e9224 */ /* 0x000fe200078e0a7e */
[C---:B------:R-:W-:Y:S01]  /*6970*/  ISETP.GT.U32.AND P1, PT, R88.reuse, R120, PT ;  /* 0x000000785800720c */ /* 0x040fe20003f24070 */
[----:B------:R-:W-:Y:S01]  /*6980*/  @!P0 IMAD.MOV R125, RZ, RZ, -R125 ;  /* 0x000000ffff7d8224 */ /* 0x000fe200078e0a7d */
[C---:B------:R-:W-:Y:S01]  /*6990*/  ISETP.GT.U32.AND P0, PT, R88.reuse, R119, PT ;  /* 0x000000775800720c */ /* 0x040fe20003f04070 */
[----:B------:R-:W-:Y:S01]  /*69a0*/  @!P4 IMAD.MOV R127, RZ, RZ, -R127 ;  /* 0x000000ffff7fc224 */ /* 0x000fe200078e0a7f */
[----:B------:R-:W-:Y:S01]  /*69b0*/  ISETP.GT.U32.AND P4, PT, R88, R123, PT ;  /* 0x0000007b5800720c */ /* 0x000fe20003f84070 */
[--C-:B------:R-:W-:Y:S02]  /*69c0*/  @!P6 IMAD.IADD R161, R161, 0x1, -R88.reuse ;  /* 0x00000001a1a1e824 */ /* 0x100fe400078e0a58 */
[----:B------:R-:W-:-:S02]  /*69d0*/  @!P5 IMAD.IADD R121, R121, 0x1, -R88 ;  /* 0x000000017979d824 */ /* 0x000fc400078e0a58 */
[----:B------:R-:W-:Y:S01]  /*69e0*/  @!P2 IMAD.MOV R124, RZ, RZ, -R124 ;  /* 0x000000ffff7ca224 */ /* 0x000fe200078e0a7c */
[C---:B------:R-:W-:Y:S02]  /*69f0*/  ISETP.GT.U32.AND P6, PT, R88.reuse, R161, PT ;  /* 0x000000a15800720c */ /* 0x040fe40003fc4070 */
[----:B------:R-:W-:Y:S01]  /*6a00*/  ISETP.GT.U32.AND P2, PT, R88, R121, PT ;  /* 0x000000795800720c */ /* 0x000fe20003f44070 */
[--C-:B------:R-:W-:Y:S01]  /*6a10*/  @!P1 IMAD.IADD R120, R120, 0x1, -R88.reuse ;  /* 0x0000000178789824 */ /* 0x100fe200078e0a58 */
[----:B------:R-:W-:Y:S01]  /*6a20*/  ISETP.GE.AND P5, PT, R220, RZ, PT ;  /* 0x000000ffdc00720c */ /* 0x000fe20003fa6270 */
[--C-:B------:R-:W-:Y:S01]  /*6a30*/  @!P0 IMAD.IADD R119, R119, 0x1, -R88.reuse ;  /* 0x0000000177778824 */ /* 0x100fe200078e0a58 */
[----:B------:R-:W-:Y:S01]  /*6a40*/  ISETP.GE.AND P1, PT, R122, RZ, PT ;  /* 0x000000ff7a00720c */ /* 0x000fe20003f26270 */
[----:B------:R-:W-:Y:S01]  /*6a50*/  @!P4 IMAD.IADD R123, R123, 0x1, -R88 ;  /* 0x000000017b7bc824 */ /* 0x000fe200078e0a58 */
[----:B------:R-:W-:Y:S02]  /*6a60*/  ISETP.GT.U32.AND P0, PT, R88, R120, PT ;  /* 0x000000785800720c */ /* 0x000fe40003f04070 */
[----:B------:R-:W-:Y:S01]  /*6a70*/  ISETP.GE.AND P4, PT, R225, RZ, PT ;  /* 0x000000ffe100720c */ /* 0x000fe20003f86270 */
[----:B------:R-:W-:-:S02]  /*6a80*/  VIADD R235, R94, 0x3f ;  /* 0x0000003f5eeb7836 */ /* 0x000fc40000000000 */
[--C-:B------:R-:W-:Y:S01]  /*6a90*/  @!P6 IMAD.IADD R161, R161, 0x1, -R88.reuse ;  /* 0x00000001a1a1e824 */ /* 0x100fe200078e0a58 */
[----:B------:R-:W-:Y:S01]  /*6aa0*/  ISETP.GE.AND P6, PT, R219, RZ, PT ;  /* 0x000000ffdb00720c */ /* 0x000fe20003fc6270 */
[--C-:B------:R-:W-:Y:S01]  /*6ab0*/  @!P2 IMAD.IADD R121, R121, 0x1, -R88.reuse ;  /* 0x000000017979a824 */ /* 0x100fe200078e0a58 */
[----:B------:R-:W-:Y:S01]  /*6ac0*/  LOP3.LUT R219, R87, 0x64, RZ, 0xfc, !PT ;  /* 0x0000006457db7812 */ /* 0x000fe200078efcff */
[----:B------:R-:W-:Y:S01]  /*6ad0*/  @!P5 IMAD.MOV R123, RZ, RZ, -R123 ;  /* 0x000000ffff7bd224 */ /* 0x000fe200078e0a7b */
[----:B------:R-:W-:Y:S01]  /*6ae0*/  ISETP.GT.U32.AND P5, PT, R88, R119, PT ;  /* 0x000000775800720c */ /* 0x000fe20003fa4070 */
[----:B------:R-:W-:Y:S01]  /*6af0*/  IMAD.MOV.U32 R122, RZ, RZ, R161 ;  /* 0x000000ffff7a7224 */ /* 0x000fe200078e00a1 */
[----:B------:R-:W-:Y:S01]  /*6b00*/  LOP3.LUT R161, RZ, R91, RZ, 0x33, !PT ;  /* 0x0000005bffa17212 */ /* 0x000fe200078e33ff */
[----:B------:R-:W-:Y:S01]  /*6b10*/  @!P1 IMAD.MOV R121, RZ, RZ, -R121 ;  /* 0x000000ffff799224 */ /* 0x000fe200078e0a79 */
[----:B------:R-:W-:Y:S01]  /*6b20*/  ISETP.NE.AND P1, PT, R91, RZ, PT ;  /* 0x000000ff5b00720c */ /* 0x000fe20003f25270 */
[----:B------:R-:W-:Y:S01]  /*6b30*/  @!P0 IMAD.IADD R120, R120, 0x1, -R88 ;  /* 0x0000000178788824 */ /* 0x000fe200078e0a58 */
[----:B------:R-:W-:Y:S01]  /*6b40*/  ISETP.GE.AND P2, PT, R85, RZ, PT ;  /* 0x000000ff5500720c */ /* 0x000fe20003f46270 */
[----:B------:R-:W-:Y:S01]  /*6b50*/  @!P4 IMAD.MOV R122, RZ, RZ, -R122 ;  /* 0x000000ffff7ac224 */ /* 0x000fe200078e0a7a */
[----:B------:R-:W-:-:S02]  /*6b60*/  LOP3.LUT R234, R234, 0x3f, RZ, 0xc0, !PT ;  /* 0x0000003feaea7812 */ /* 0x000fc400078ec0ff */
[----:B------:R-:W-:Y:S02]  /*6b70*/  ISETP.GT.AND P0, PT, R235, 0x3f, PT ;  /* 0x0000003feb00780c */ /* 0x000fe40003f04270 */
[----:B------:R-:W-:Y:S02]  /*6b80*/  IABS R91, R219 ;  /* 0x000000db005b7213 */ /* 0x000fe40000000000 */
[----:B------:R-:W-:Y:S01]  /*6b90*/  ISETP.GE.AND P4, PT, R84, RZ, PT ;  /* 0x000000ff5400720c */ /* 0x000fe20003f86270 */
[C---:B------:R-:W-:Y:S01]  /*6ba0*/  IMAD R84, R234.reuse, R113, RZ ;  /* 0x00000071ea547224 */ /* 0x040fe200078e02ff */
[----:B------:R-:W-:Y:S01]  /*6bb0*/  ISETP.LT.AND P0, PT, R234, R94, P0 ;  /* 0x0000005eea00720c */ /* 0x000fe20000701270 */
[----:B------:R-:W-:Y:S01]  /*6bc0*/  IMAD.MOV.U32 R94, RZ, RZ, R91 ;  /* 0x000000ffff5e7224 */ /* 0x000fe200078e005b */
[C---:B------:R-:W-:Y:S02]  /*6bd0*/  SEL R218, R161.reuse, R218, !P1 ;  /* 0x000000daa1da7207 */ /* 0x040fe40004800000 */
[----:B------:R-:W-:Y:S01]  /*6be0*/  SEL R91, R161, R210, !P1 ;  /* 0x000000d2a15b7207 */ /* 0x000fe20004800000 */
[----:B------:R-:W-:Y:S01]  /*6bf0*/  @!P5 IMAD.IADD R119, R119, 0x1, -R88 ;  /* 0x000000017777d824 */ /* 0x000fe200078e0a58 */
[----:B------:R-:W-:Y:S01]  /*6c00*/  IADD3 R85, P5, PT, R84, UR18, RZ ;  /* 0x0000001254557c10 */ /* 0x000fe2000ffbe0ff */
[----:B------:R-:W-:-:S02]  /*6c10*/  IMAD R218, R218, UR7, RZ ;  /* 0x00000007dada7c24 */ /* 0x000fc4000f8e02ff */
[----:B------:R-:W-:Y:S01]  /*6c20*/  IMAD R91, R91, UR7, RZ ;  /* 0x000000075b5b7c24 */ /* 0x000fe2000f8e02ff */
[----:B------:R-:W-:Y:S01]  /*6c30*/  LEA.HI.X.SX32 R84, R84, UR19, 0x1, P5 ;  /* 0x0000001354547c11 */ /* 0x000fe2000a8f0eff */
[----:B------:R-:W-:Y:S01]  /*6c40*/  @!P2 IMAD.MOV R119, RZ, RZ, -R119 ;  /* 0x000000ffff77a224 */ /* 0x000fe200078e0a77 */
[-C--:B------:R-:W-:Y:S01]  /*6c50*/  IADD3 R220, P2, PT, R218, R85.reuse, RZ ;  /* 0x00000055dadc7210 */ /* 0x080fe20007f5e0ff */
[----:B------:R-:W-:Y:S01]  /*6c60*/  @!P4 IMAD.MOV R120, RZ, RZ, -R120 ;  /* 0x000000ffff78c224 */ /* 0x000fe200078e0a78 */
[----:B------:R-:W-:Y:S02]  /*6c70*/  ISETP.GE.AND P5, PT, R202, RZ, PT ;  /* 0x000000ffca00720c */ /* 0x000fe40003fa6270 */
[----:B------:R-:W-:Y:S02]  /*6c80*/  IADD3 R202, P4, PT, R91, R85, RZ ;  /* 0x000000555bca7210 */ /* 0x000fe40007f9e0ff */
[----:B------:R-:W-:Y:S02]  /*6c90*/  LEA.HI.X.SX32 R225, R218, R84, 0x1, P2 ;  /* 0x00000054dae17211 */ /* 0x000fe400010f0eff */
[----:B------:R-:W-:Y:S01]  /*6ca0*/  SEL R218, R161, R201, !P1 ;  /* 0x000000c9a1da7207 */ /* 0x000fe20004800000 */
[----:B------:R-:W-:Y:S01]  /*6cb0*/  IMAD.HI.U32 R210, R86, R94, RZ ;  /* 0x0000005e56d27227 */ /* 0x000fe200078e00ff */
[----:B------:R-:W-:-:S02]  /*6cc0*/  LEA.HI.X.SX32 R201, R91, R84, 0x1, P4 ;  /* 0x000000545bc97211 */ /* 0x000fc400020f0eff */
[----:B------:R-:W-:Y:S01]  /*6cd0*/  ISETP.GE.AND P2, PT, R219, RZ, PT ;  /* 0x000000ffdb00720c */ /* 0x000fe20003f46270 */
[----:B------:R-:W-:Y:S01]  /*6ce0*/  IMAD.MOV R210, RZ, RZ, -R210 ;  /* 0x000000ffffd27224 */ /* 0x000fe200078e0ad2 */
[----:B------:R-:W-:Y:S01]  /*6cf0*/  PRMT R33, RZ, 0x7610, R33 ;  /* 0x00007610ff217816 */ /* 0x000fe20000000021 */
[----:B------:R-:W-:Y:S01]  /*6d00*/  IMAD R218, R218, UR7, RZ ;  /* 0x00000007dada7c24 */ /* 0x000fe2000f8e02ff */
[----:B------:R-:W-:Y:S01]  /*6d10*/  SEL R219, R161, R90, !P1 ;  /* 0x0000005aa1db7207 */ /* 0x000fe20004800000 */
[----:B------:R-:W-:Y:S02]  /*6d20*/  @P0 IMAD.MOV.U32 R90, RZ, RZ, R202 ;  /* 0x000000ffff5a0224 */ /* 0x000fe400078e00ca */
[----:B------:R-:W-:Y:S01]  /*6d30*/  @P0 IMAD.MOV.U32 R91, RZ, RZ, R201 ;  /* 0x000000ffff5b0224 */ /* 0x000fe200078e00c9 */
[----:B------:R-:W-:Y:S01]  /*6d40*/  STL [R1+0x32c], R220 ;  /* 0x00032cdc01007387 */ /* 0x000fe20000100800 */
[----:B------:R-:W-:Y:S01]  /*6d50*/  IMAD R94, R88, R210, R94 ;  /* 0x000000d2585e7224 */ /* 0x000fe200078e025e */
[----:B------:R-:W-:Y:S01]  /*6d60*/  IADD3 R210, P4, PT, R218, R85, RZ ;  /* 0x00000055dad27210 */ /* 0x000fe20007f9e0ff */
[----:B------:R-:W-:Y:S01]  /*6d70*/  IMAD R219, R219, UR7, RZ ;  /* 0x00000007dbdb7c24 */ /* 0x000fe2000f8e02ff */
[----:B------:R0:W2:Y:S01]  /*6d80*/  @P0 LDG.E.U8 R33, desc[UR26][R90.64] ;  /* 0x0000001a5a210981 */ /* 0x0000a2000c1e1100 */
[----:B------:R-:W-:-:S03]  /*6d90*/  PRMT R3, RZ, 0x7610, R3 ;  /* 0x00007610ff037816 */ /* 0x000fc60000000003 */
[----:B------:R1:W-:Y:S01]  /*6da0*/  STL [R1+0x328], R225 ;  /* 0x000328e101007387 */ /* 0x0003e20000100800 */
[----:B0-----:R-:W-:Y:S02]  /*6db0*/  @P0 IMAD.MOV.U32 R91, RZ, RZ, R225 ;  /* 0x000000ffff5b0224 */ /* 0x001fe400078e00e1 */
[----:B------:R-:W-:Y:S01]  /*6dc0*/  @P0 IMAD.MOV.U32 R90, RZ, RZ, R220 ;  /* 0x000000ffff5a0224 */ /* 0x000fe200078e00dc */
[----:B-1----:R-:W-:Y:S02]  /*6dd0*/  SEL R225, R161, R209, !P1 ;  /* 0x000000d1a1e17207 */ /* 0x002fe40004800000 */
[----:B------:R-:W-:Y:S02]  /*6de0*/  LEA.HI.X.SX32 R209, R218, R84, 0x1, P4 ;  /* 0x00000054dad17211 */ /* 0x000fe400020f0eff */
[----:B------:R0:W2:Y:S01]  /*6df0*/  @P0 LDG.E.U8 R3, desc[UR26][R90.64] ;  /* 0x0000001a5a030981 */ /* 0x0000a2000c1e1100 */
[----:B------:R-:W-:Y:S01]  /*6e00*/  IADD3 R218, P4, PT, R219, R85, RZ ;  /* 0x00000055dbda7210 */ /* 0x000fe20007f9e0ff */
[----:B------:R-:W-:Y:S01]  /*6e10*/  IMAD R225, R225, UR7, RZ ;  /* 0x00000007e1e17c24 */ /* 0x000fe2000f8e02ff */
[----:B------:R-:W-:-:S02]  /*6e20*/  PRMT R34, RZ, 0x7610, R34 ;  /* 0x00007610ff227816 */ /* 0x000fc40000000022 */
[----:B------:R-:W-:Y:S02]  /*6e30*/  SEL R233, R161, R217, !P1 ;  /* 0x000000d9a1e97207 */ /* 0x000fe40004800000 */
[----:B------:R-:W-:Y:S01]  /*6e40*/  LEA.HI.X.SX32 R217, R219, R84, 0x1, P4 ;  /* 0x00000054dbd97211 */ /* 0x000fe200020f0eff */
[----:B0-----:R-:W-:Y:S02]  /*6e50*/  @P0 IMAD.MOV.U32 R90, RZ, RZ, R210 ;  /* 0x000000ffff5a0224 */ /* 0x001fe400078e00d2 */
[----:B------:R-:W-:Y:S01]  /*6e60*/  @P0 IMAD.MOV.U32 R91, RZ, RZ, R209 ;  /* 0x000000ffff5b0224 */ /* 0x000fe200078e00d1 */
[----:B------:R-:W-:Y:S01]  /*6e70*/  IADD3 R226, P4, PT, R225, R85, RZ ;  /* 0x00000055e1e27210 */ /* 0x000fe20007f9e0ff */
[----:B------:R-:W-:Y:S01]  /*6e80*/  IMAD R233, R233, UR7, RZ ;  /* 0x00000007e9e97c24 */ /* 0x000fe2000f8e02ff */
[----:B------:R-:W-:Y:S02]  /*6e90*/  PRMT R199, RZ, 0x7610, R199 ;  /* 0x00007610ffc77816 */ /* 0x000fe400000000c7 */
[----:B------:R0:W2:Y:S01]  /*6ea0*/  @P0 LDG.E.U8 R34, desc[UR26][R90.64] ;  /* 0x0000001a5a220981 */ /* 0x0000a2000c1e1100 */
[----:B------:R-:W-:-:S02]  /*6eb0*/  SEL R241, R161, R215, !P1 ;  /* 0x000000d7a1f17207 */ /* 0x000fc40004800000 */
[----:B------:R-:W-:Y:S02]  /*6ec0*/  LEA.HI.X.SX32 R225, R225, R84, 0x1, P4 ;  /* 0x00000054e1e17211 */ /* 0x000fe400020f0eff */
[----:B------:R-:W-:Y:S01]  /*6ed0*/  IADD3 R234, P4, PT, R233, R85, RZ ;  /* 0x00000055e9ea7210 */ /* 0x000fe20007f9e0ff */
[----:B------:R-:W-:Y:S02]  /*6ee0*/  IMAD R241, R241, UR7, RZ ;  /* 0x00000007f1f17c24 */ /* 0x000fe4000f8e02ff */
[----:B0-----:R-:W-:Y:S02]  /*6ef0*/  @P0 IMAD.MOV.U32 R90, RZ, RZ, R218 ;  /* 0x000000ffff5a0224 */ /* 0x001fe400078e00da */
[----:B------:R-:W-:Y:S01]  /*6f00*/  @P0 IMAD.MOV.U32 R91, RZ, RZ, R217 ;  /* 0x000000ffff5b0224 */ /* 0x000fe200078e00d9 */
[----:B------:R-:W-:Y:S02]  /*6f10*/  PRMT R198, RZ, 0x7610, R198 ;  /* 0x00007610ffc67816 */ /* 0x000fe400000000c6 */
[----:B------:R-:W-:-:S02]  /*6f20*/  SEL R249, R161, R212, !P1 ;  /* 0x000000d4a1f97207 */ /* 0x000fc40004800000 */
[----:B------:R0:W2:Y:S01]  /*6f30*/  @P0 LDG.E.U8 R199, desc[UR26][R90.64] ;  /* 0x0000001a5ac70981 */ /* 0x0000a2000c1e1100 */
[-C--:B------:R-:W-:Y:S02]  /*6f40*/  LEA.HI.X.SX32 R233, R233, R84.reuse, 0x1, P4 ;  /* 0x00000054e9e97211 */ /* 0x080fe400020f0eff */
[----:B------:R-:W-:Y:S01]  /*6f50*/  IADD3 R242, P4, PT, R241, R85, RZ ;  /* 0x00000055f1f27210 */ /* 0x000fe20007f9e0ff */
[----:B------:R-:W-:Y:S01]  /*6f60*/  IMAD R249, R249, UR7, RZ ;  /* 0x00000007f9f97c24 */ /* 0x000fe2000f8e02ff */
[----:B------:R-:W-:Y:S01]  /*6f70*/  PRMT R183, RZ, 0x7610, R183 ;  /* 0x00007610ffb77816 */ /* 0x000fe200000000b7 */
[----:B0-----:R-:W-:Y:S02]  /*6f80*/  @P0 IMAD.MOV.U32 R90, RZ, RZ, R226 ;  /* 0x000000ffff5a0224 */ /* 0x001fe400078e00e2 */
[----:B------:R-:W-:Y:S01]  /*6f90*/  @P0 IMAD.MOV.U32 R91, RZ, RZ, R225 ;  /* 0x000000ffff5b0224 */ /* 0x000fe200078e00e1 */
[----:B------:R-:W-:Y:S02]  /*6fa0*/  SEL R211, R161, R211, !P1 ;  /* 0x000000d3a1d37207 */ /* 0x000fe40004800000 */
[----:B------:R-:W-:-:S02]  /*6fb0*/  LEA.HI.X.SX32 R241, R241, R84, 0x1, P4 ;  /* 0x00000054f1f17211 */ /* 0x000fc400020f0eff */
[----:B------:R0:W2:Y:S01]  /*6fc0*/  @P0 LDG.E.U8 R198, desc[UR26][R90.64] ;  /* 0x0000001a5ac60981 */ /* 0x0000a2000c1e1100 */
[----:B------:R-:W-:Y:S01]  /*6fd0*/  IADD3 R250, P4, PT, R249, R85, RZ ;  /* 0x00000055f9fa7210 */ /* 0x000fe20007f9e0ff */
[----:B------:R-:W-:Y:S01]  /*6fe0*/  IMAD R211, R211, UR7, RZ ;  /* 0x00000007d3d37c24 */ /* 0x000fe2000f8e02ff */
[----:B------:R-:W-:Y:S02]  /*6ff0*/  PRMT R182, RZ, 0x7610, R182 ;  /* 0x00007610ffb67816 */ /* 0x000fe400000000b6 */
[----:B------:R-:W-:Y:S01]  /*7000*/  SEL R208, R161, R208, !P1 ;  /* 0x000000d0a1d07207 */ /* 0x000fe20004800000 */
[----:B0-----:R-:W-:Y:S02]  /*7010*/  @P0 IMAD.MOV.U32 R90, RZ, RZ, R234 ;  /* 0x000000ffff5a0224 */ /* 0x001fe400078e00ea */
[----:B------:R-:W-:Y:S01]  /*7020*/  @P0 IMAD.MOV.U32 R91, RZ, RZ, R233 ;  /* 0x000000ffff5b0224 */ /* 0x000fe200078e00e9 */
[----:B------:R-:W-:-:S04]  /*7030*/  LEA.HI.X.SX32 R249, R249, R84, 0x1, P4 ;  /* 0x00000054f9f97211 */ /* 0x000fc800020f0eff */
        /* <DEDUP_REMOVED lines=9> */
[C---:B------:R-:W-:Y:S01]  /*70d0*/  IADD3 R220, P4, PT, R208.reuse, R85, RZ ;  /* 0x00000055d0dc7210 */ /* 0x040fe20007f9e0ff */
        /* <DEDUP_REMOVED lines=9> */
[----:B------:R-:W-:Y:S01]  /*7170*/  PRMT R30, RZ, 0x7610, R30 ;  /* 0x00007610ff1e7816 */ /* 0x000fe2000000001e */
[----:B------:R-:W-:Y:S01]  /*7180*/  STL [R1+0x14], R228 ;  /* 0x000014e401007387 */ /* 0x000fe20000100800 */
[----:B------:R-:W-:Y:S01]  /*7190*/  SEL R203, R161, R203, !P1 ;  /* 0x000000cba1cb7207 */ /* 0x000fe20004800000 */
[----:B0-----:R-:W-:Y:S02]  /*71a0*/  @P0 IMAD.MOV.U32 R90, RZ, RZ, R228 ;  /* 0x000000ffff5a0224 */ /* 0x001fe400078e00e4 */
[----:B------:R-:W-:Y:S01]  /*71b0*/  @P0 IMAD.MOV.U32 R91, RZ, RZ, R235 ;  /* 0x000000ffff5b0224 */ /* 0x000fe200078e00eb */
[----:B------:R-:W-:Y:S04]  /*71c0*/  STL [R1+0x10], R235 ;  /* 0x000010eb01007387 */ /* 0x000fe80000100800 */
[----:B------:R0:W2:Y:S04]  /*71d0*/  @P0 LDG.E.U8 R32, desc[UR26][R90.64] ;  /* 0x0000001a5a200981 */ /* 0x0000a8000c1e1100 */
[----:B------:R1:W-:Y:S01]  /*71e0*/  STL [R1+0x34], R220 ;  /* 0x000034dc01007387 */ /* 0x0003e20000100800 */
[----:B------:R-:W-:-:S02]  /*71f0*/  IMAD R203, R203, UR7, RZ ;  /* 0x00000007cbcb7c24 */ /* 0x000fc4000f8e02ff */
[----:B0-----:R-:W-:Y:S02]  /*7200*/  @P0 IMAD.MOV.U32 R90, RZ, RZ, R220 ;  /* 0x000000ffff5a0224 */ /* 0x001fe400078e00dc */
[----:B------:R-:W-:Y:S01]  /*7210*/  @P0 IMAD.MOV.U32 R91, RZ, RZ, R227 ;  /* 0x000000ffff5b0224 */ /* 0x000fe200078e00e3 */
[-C--:B-1----:R-:W-:Y:S02]  /*7220*/  LEA.HI.X.SX32 R220, R207, R84.reuse, 0x1, P4 ;  /* 0x00000054cfdc7211 */ /* 0x082fe400020f0eff */
[C---:B------:R-:W-:Y:S02]  /*7230*/  IADD3 R211, P4, PT, R204.reuse, R85, RZ ;  /* 0x00000055ccd37210 */ /* 0x040fe40007f9e0ff */
[----:B------:R0:W2:Y:S01]  /*7240*/  @P0 LDG.E.U8 R30, desc[UR26][R90.64] ;  /* 0x0000001a5a1e0981 */ /* 0x0000a2000c1e1100 */
[----:B------:R-:W-:Y:S02]  /*7250*/  PRMT R31, RZ, 0x7610, R31 ;  /* 0x00007610ff1f7816 */ /* 0x000fe4000000001f */
[----:B------:R-:W-:Y:S01]  /*7260*/  SEL R167, R161, R167, !P1 ;  /* 0x000000a7a1a77207 */ /* 0x000fe20004800000 */
[----:B------:R-:W-:Y:S01]  /*7270*/  STL [R1+0x30], R227 ;  /* 0x000030e301007387 */ /* 0x000fe20000100800 */
[----:B------:R-:W-:-:S03]  /*7280*/  LEA.HI.X.SX32 R219, R204, R84, 0x1, P4 ;  /* 0x00000054ccdb7211 */ /* 0x000fc600020f0eff */
[----:B------:R1:W-:Y:S01]  /*7290*/  STL [R1+0x54], R212 ;  /* 0x000054d401007387 */ /* 0x0003e20000100800 */
[----:B0-----:R-:W-:Y:S02]  /*72a0*/  @P0 IMAD.MOV.U32 R90, RZ, RZ, R212 ;  /* 0x000000ffff5a0224 */ /* 0x001fe400078e00d4 */
[----:B------:R-:W-:Y:S01]  /*72b0*/  @P0 IMAD.MOV.U32 R91, RZ, RZ, R220 ;  /* 0x000000ffff5b0224 */ /* 0x000fe200078e00dc */
[----:B------:R-:W-:Y:S01]  /*72c0*/  PRMT R28, RZ, 0x7610, R28 ;  /* 0x00007610ff1c7816 */ /* 0x000fe2000000001c */
[----:B------:R-:W-:Y:S01]  /*72d0*/  IMAD R167, R167, UR7, RZ ;  /* 0x00000007a7a77c24 */ /* 0x000fe2000f8e02ff */
[----:B------:R-:W-:Y:S02]  /*72e0*/  SEL R163, R161, R163, !P1 ;  /* 0x000000a3a1a37207 */ /* 0x000fe40004800000 */
[----:B------:R0:W2:Y:S01]  /*72f0*/  @P0 LDG.E.U8 R31, desc[UR26][R90.64] ;  /* 0x0000001a5a1f0981 */ /* 0x0000a2000c1e1100 */
[----:B-1----:R-:W-:-:S04]  /*7300*/  IADD3 R212, P4, PT, R203, R85, RZ ;  /* 0x00000055cbd47210 */ /* 0x002fc80007f9e0ff */
[----:B------:R-:W-:Y:S01]  /*7310*/  LEA.HI.X.SX32 R203, R203, R84, 0x1, P4 ;  /* 0x00000054cbcb7211 */ /* 0x000fe200020f0eff */
[----:B------:R-:W-:Y:S01]  /*7320*/  STL [R1+0x50], R220 ;  /* 0x000050dc01007387 */ /* 0x000fe20000100800 */
[----:B------:R-:W-:Y:S01]  /*7330*/  IADD3 R204, P4, PT, R167, R85, RZ ;  /* 0x00000055a7cc7210 */ /* 0x000fe20007f9e0ff */
[----:B0-----:R-:W-:Y:S02]  /*7340*/  @P0 IMAD.MOV.U32 R90, RZ, RZ, R211 ;  /* 0x000000ffff5a0224 */ /* 0x001fe400078e00d3 */
[----:B------:R-:W-:Y:S01]  /*7350*/  @P0 IMAD.MOV.U32 R91, RZ, RZ, R219 ;  /* 0x000000ffff5b0224 */ /* 0x000fe200078e00db */
[----:B------:R0:W-:Y:S01]  /*7360*/  STL [R1+0x74], R211 ;  /* 0x000074d301007387 */ /* 0x0001e20000100800 */
[----:B------:R-:W-:Y:S01]  /*7370*/  IMAD R163, R163, UR7, RZ ;  /* 0x00000007a3a37c24 */ /* 0x000fe2000f8e02ff */
[----:B------:R-:W-:Y:S02]  /*7380*/  PRMT R29, RZ, 0x7610, R29 ;  /* 0x00007610ff1d7816 */ /* 0x000fe4000000001d */
[----:B------:R1:W2:Y:S01]  /*7390*/  @P0 LDG.E.U8 R28, desc[UR26][R90.64] ;  /* 0x0000001a5a1c0981 */ /* 0x0002a2000c1e1100 */
[----:B------:R-:W-:-:S03]  /*73a0*/  SEL R160, R161, R160, !P1 ;  /* 0x000000a0a1a07207 */ /* 0x000fc60004800000 */
[----:B------:R-:W-:Y:S01]  /*73b0*/  STL [R1+0x70], R219 ;  /* 0x000070db01007387 */ /* 0x000fe20000100800 */
[----:B0-----:R-:W-:-:S03]  /*73c0*/  LEA.HI.X.SX32 R211, R167, R84, 0x1, P4 ;  /* 0x00000054a7d37211 */ /* 0x001fc600020f0eff */
[----:B------:R-:W-:Y:S01]  /*73d0*/  STL [R1+0x94], R212 ;  /* 0x000094d401007387 */ /* 0x000fe20000100800 */
[----:B-1----:R-:W-:Y:S02]  /*73e0*/  @P0 IMAD.MOV.U32 R90, RZ, RZ, R212 ;  /* 0x000000ffff5a0224 */ /* 0x002fe400078e00d4 */
[----:B------:R-:W-:Y:S01]  /*73f0*/  @P0 IMAD.MOV.U32 R91, RZ, RZ, R203 ;  /* 0x000000ffff5b0224 */ /* 0x000fe200078e00cb */
[----:B------:R0:W-:Y:S01]  /*7400*/  STL [R1+0x90], R203 ;  /* 0x000090cb01007387 */ /* 0x0001e20000100800 */
[----:B------:R-:W-:Y:S01]  /*7410*/  IMAD R160, R160, UR7, RZ ;  /* 0x00000007a0a07c24 */ /* 0x000fe2000f8e02ff */
[----:B------:R-:W-:Y:S02]  /*7420*/  PRMT R26, RZ, 0x7610, R26 ;  /* 0x00007610ff1a7816 */ /* 0x000fe4000000001a */
[----:B------:R1:W2:Y:S01]  /*7430*/  @P0 LDG.E.U8 R29, desc[UR26][R90.64] ;  /* 0x0000001a5a1d0981 */ /* 0x0002a2000c1e1100 */
[----:B------:R-:W-:Y:S02]  /*7440*/  SEL R155, R161, R155, !P1 ;  /* 0x0000009ba19b7207 */ /* 0x000fe40004800000 */
[----:B0-----:R-:W-:Y:S01]  /*7450*/  IADD3 R203, P4, PT, R163, R85, RZ ;  /* 0x00000055a3cb7210 */ /* 0x001fe20007f9e0ff */
[----:B------:R0:W-:Y:S01]  /*7460*/  STL [R1+0xb4], R204 ;  /* 0x0000b4cc01007387 */ /* 0x0001e20000100800 */
[----:B-1----:R-:W-:-:S02]  /*7470*/  @P0 IMAD.MOV.U32 R90, RZ, RZ, R204 ;  /* 0x000000ffff5a0224 */ /* 0x002fc400078e00cc */
[----:B------:R-:W-:Y:S01]  /*7480*/  LEA.HI.X.SX32 R212, R163, R84, 0x1, P4 ;  /* 0x00000054a3d47211 */ /* 0x000fe200020f0eff */
[----:B------:R-:W-:Y:S01]  /*7490*/  @P0 IMAD.MOV.U32 R91, RZ, RZ, R211 ;  /* 0x000000ffff5b0224 */ /* 0x000fe200078e00d3 */
[----:B------:R-:W-:Y:S01]  /*74a0*/  PRMT R27, RZ, 0x7610, R27 ;  /* 0x00007610ff1b7816 */ /* 0x000fe2000000001b */
[----:B------:R-:W-:Y:S01]  /*74b0*/  IMAD R155, R155, UR7, RZ ;  /* 0x000000079b9b7c24 */ /* 0x000fe2000f8e02ff */
[----:B------:R-:W-:Y:S02]  /*74c0*/  SEL R153, R161, R153, !P1 ;  /* 0x00000099a1997207 */ /* 0x000fe40004800000 */
[----:B0-----:R-:W-:Y:S01]  /*74d0*/  IADD3 R204, P4, PT, R160, R85, RZ ;  /* 0x00000055a0cc7210 */ /* 0x001fe20007f9e0ff */
[----:B------:R0:W2:Y:S04]  /*74e0*/  @P0 LDG.E.U8 R26, desc[UR26][R90.64] ;  /* 0x0000001a5a1a0981 */ /* 0x0000a8000c1e1100 */
[----:B------:R1:W-:Y:S01]  /*74f0*/  STL [R1+0xb0], R211 ;  /* 0x0000b0d301007387 */ /* 0x0003e20000100800 */
[----:B------:R-:W-:-:S03]  /*7500*/  IMAD R153, R153, UR7, RZ ;  /* 0x0000000799997c24 */ /* 0x000fc6000f8e02ff */
[----:B------:R3:W-:Y:S01]  /*7510*/  STL [R1+0xd4], R203 ;  /* 0x0000d4cb01007387 */ /* 0x0007e20000100800 */
[----:B0-----:R-:W-:Y:S02]  /*7520*/  @P0 IMAD.MOV.U32 R90, RZ, RZ, R203 ;  /* 0x000000ffff5a0224 */ /* 0x001fe400078e00cb */
[----:B------:R-:W-:Y:S01]  /*7530*/  @P0 IMAD.MOV.U32 R91, RZ, RZ, R212 ;  /* 0x000000ffff5b0224 */ /* 0x000fe200078e00d4 */
[----:B-1----:R-:W-:Y:S01]  /*7540*/  LEA.HI.X.SX32 R211, R160, R84, 0x1, P4 ;  /* 0x00000054a0d37211 */ /* 0x002fe200020f0eff */
[----:B------:R0:W-:Y:S01]  /*7550*/  STL [R1+0xd0], R212 ;  /* 0x0000d0d401007387 */ /* 0x0001e20000100800 */
[----:B------:R-:W-:Y:S02]  /*7560*/  PRMT R24, RZ, 0x7610, R24 ;  /* 0x00007610ff187816 */ /* 0x000fe40000000018 */
[----:B---3--:R-:W-:Y:S01]  /*7570*/  IADD3 R203, P4, PT, R155, R85, RZ ;  /* 0x000000559bcb7210 */ /* 0x008fe20007f9e0ff */
[----:B------:R1:W3:Y:S01]  /*7580*/  @P0 LDG.E.U8 R27, desc[UR26][R90.64] ;  /* 0x0000001a5a1b0981 */ /* 0x0002e2000c1e1100 */
[----:B------:R-:W-:-:S03]  /*7590*/  SEL R147, R161, R147, !P1 ;  /* 0x00000093a1937207 */ /* 0x000fc60004800000 */
[----:B------:R4:W-:Y:S01]  /*75a0*/  STL [R1+0xf4], R204 ;  /* 0x0000f4cc01007387 */ /* 0x0009e20000100800 */
[----:B0-----:R-:W-:Y:S01]  /*75b0*/  LEA.HI.X.SX32 R212, R155, R84, 0x1, P4 ;  /* 0x000000549bd47211 */ /* 0x001fe200020f0eff */
[----:B-1----:R-:W-:Y:S02]  /*75c0*/  @P0 IMAD.MOV.U32 R90, RZ, RZ, R204 ;  /* 0x000000ffff5a0224 */ /* 0x002fe400078e00cc */
[----:B------:R-:W-:Y:S01]  /*75d0*/  @P0 IMAD.MOV.U32 R91, RZ, RZ, R211 ;  /* 0x000000ffff5b0224 */ /* 0x000fe200078e00d3 */
[----:B----4-:R-:W-:Y:S01]  /*75e0*/  IADD3 R204, P4, PT, R153, R85, RZ ;  /* 0x0000005599cc7210 */ /* 0x010fe20007f9e0ff */
[----:B------:R-:W-:Y:S01]  /*75f0*/  IMAD R147, R147, UR7, RZ ;  /* 0x0000000793937c24 */ /* 0x000fe2000f8e02ff */
[----:B------:R-:W-:Y:S02]  /*7600*/  PRMT R25, RZ, 0x7610, R25 ;  /* 0x00007610ff197816 */ /* 0x000fe40000000019 */
[----:B------:R0:W4:Y:S01]  /*7610*/  @P0 LDG.E.U8 R24, desc[UR26][R90.64] ;  /* 0x0000001a5a180981 */ /* 0x000122000c1e1100 */
[----:B------:R-:W-:-:S03]  /*7620*/  SEL R145, R161, R145, !P1 ;  /* 0x00000091a1917207 */ /* 0x000fc60004800000 */
[----:B------:R1:W-:Y:S01]  /*7630*/  STL [R1+0xf0], R211 ;  /* 0x0000f0d301007387 */ /* 0x0003e20000100800 */
[----:B------:R-:W-:Y:S01]  /*7640*/  PRMT R22, RZ, 0x7610, R22 ;  /* 0x00007610ff167816 */ /* 0x000fe20000000016 */
[----:B------:R-:W-:Y:S02]  /*7650*/  IMAD R145, R145, UR7, RZ ;  /* 0x0000000791917c24 */ /* 0x000fe4000f8e02ff */
[----:B------:R1:W-:Y:S01]  /*7660*/  STL [R1+0x114], R203 ;  /* 0x000114cb01007387 */ /* 0x0003e20000100800 */
[----:B0-----:R-:W-:Y:S02]  /*7670*/  @P0 IMAD.MOV.U32 R90, RZ, RZ, R203 ;  /* 0x000000ffff5a0224 */ /* 0x001fe400078e00cb */
[----:B------:R-:W-:Y:S01]  /*7680*/  @P0 IMAD.MOV.U32 R91, RZ, RZ, R212 ;  /* 0x000000ffff5b0224 */ /* 0x000fe200078e00d4 */
[----:B-1----:R-:W-:Y:S01]  /*7690*/  LEA.HI.X.SX32 R211, R153, R84, 0x1, P4 ;  /* 0x0000005499d37211 */ /* 0x002fe200020f0eff */
[----:B------:R0:W-:Y:S01]  /*76a0*/  STL [R1+0x110], R212 ;  /* 0x000110d401007387 */ /* 0x0001e20000100800 */
[----:B------:R-:W-:-:S02]  /*76b0*/  SEL R139, R161, R139, !P1 ;  /* 0x0000008ba18b7207 */ /* 0x000fc40004800000 */
[-C--:B------:R-:W-:Y:S01]  /*76c0*/  IADD3 R203, P4, PT, R147, R85.reuse, RZ ;  /* 0x0000005593cb7210 */ /* 0x080fe20007f9e0ff */
[----:B------:R1:W2:Y:S01]  /*76d0*/  @P0 LDG.E.U8 R25, desc[UR26][R90.64] ;  /* 0x0000001a5a190981 */ /* 0x0002a2000c1e1100 */
[----:B------:R-:W-:Y:S01]  /*76e0*/  PRMT R23, RZ, 0x7610, R23 ;  /* 0x00007610ff177816 */ /* 0x000fe20000000017 */
[----:B------:R-:W-:Y:S02]  /*76f0*/  IMAD R139, R139, UR7, RZ ;  /* 0x000000078b8b7c24 */ /* 0x000fe4000f8e02ff */
[----:B------:R1:W-:Y:S01]  /*7700*/  STL [R1+0x13c], R204 ;  /* 0x00013ccc01007387 */ /* 0x0003e20000100800 */
[----:B0-----:R-:W-:Y:S01]  /*7710*/  LEA.HI.X.SX32 R212, R147, R84, 0x1, P4 ;  /* 0x0000005493d47211 */ /* 0x001fe200020f0eff */
[----:B-1----:R-:W-:Y:S02]  /*7720*/  @P0 IMAD.MOV.U32 R90, RZ, RZ, R204 ;  /* 0x000000ffff5a0224 */ /* 0x002fe400078e00cc */
[----:B------:R-:W-:Y:S01]  /*7730*/  @P0 IMAD.MOV.U32 R91, RZ, RZ, R211 ;  /* 0x000000ffff5b0224 */ /* 0x000fe200078e00d3 */
[----:B------:R-:W-:Y:S01]  /*7740*/  IADD3 R204, P4, PT, R145, R85, RZ ;  /* 0x0000005591cc7210 */ /* 0x000fe20007f9e0ff */
[----:B------:R0:W-:Y:S01]  /*7750*/  STL [R1+0x138], R211 ;  /* 0x000138d301007387 */ /* 0x0001e20000100800 */
[----:B------:R-:W-:-:S03]  /*7760*/  SEL R137, R161, R137, !P1 ;  /* 0x00000089a1897207 */ /* 0x000fc60004800000 */
        /* <DEDUP_REMOVED lines=47> */
[----:B------:R-:W-:Y:S02]  /*7a60*/  IADD3 R203, P4, PT, R127, R85, RZ ;  /* 0x000000557fcb7210 */ /* 0x000fe40007f9e0ff */
[----:B------:R-:W-:-:S02]  /*7a70*/  SEL R125, R161, R125, !P1 ;  /* 0x0000007da17d7207 */ /* 0x000fc40004800000 */
[----:B------:R0:W2:Y:S01]  /*7a80*/  @P0 LDG.E.U8 R196, desc[UR26][R90.64] ;  /* 0x0000001a5ac40981 */ /* 0x0000a2000c1e1100 */
[----:B------:R-:W-:-:S03]  /*7a90*/  LEA.HI.X.SX32 R127, R127, R84, 0x1, P4 ;  /* 0x000000547f7f7211 */ /* 0x000fc600020f0eff */
[----:B------:R-:W-:Y:S01]  /*7aa0*/  STL [R1+0x220], R212 ;  /* 0x000220d401007387 */ /* 0x000fe20000100800 */
[----:B------:R-:W-:-:S03]  /*7ab0*/  IMAD R125, R125, UR7, RZ ;  /* 0x000000077d7d7c24 */ /* 0x000fc6000f8e02ff */
[----:B------:R1:W-:Y:S01]  /*7ac0*/  STL [R1+0x23c], R204 ;  /* 0x00023ccc01007387 */ /* 0x0003e20000100800 */
[----:B0-----:R-:W-:Y:S02]  /*7ad0*/  @P0 IMAD.MOV.U32 R90, RZ, RZ, R204 ;  /* 0x000000ffff5a0224 */ /* 0x001fe400078e00cc */
[----:B------:R-:W-:Y:S01]  /*7ae0*/  @P0 IMAD.MOV.U32 R91, RZ, RZ, R211 ;  /* 0x000000ffff5b0224 */ /* 0x000fe200078e00d3 */
[----:B------:R-:W-:Y:S01]  /*7af0*/  PRMT R180, RZ, 0x7610, R180 ;  /* 0x00007610ffb47816 */ /* 0x000fe200000000b4 */
[----:B------:R0:W-:Y:S01]  /*7b00*/  STL [R1+0x238], R211 ;  /* 0x000238d301007387 */ /* 0x0001e20000100800 */
[----:B------:R-:W-:Y:S02]  /*7b10*/  SEL R124, R161, R124, !P1 ;  /* 0x0000007ca17c7207 */ /* 0x000fe40004800000 */
[----:B-1----:R-:W-:Y:S01]  /*7b20*/  IADD3 R204, P4, PT, R126, R85, RZ ;  /* 0x000000557ecc7210 */ /* 0x002fe20007f9e0ff */
[----:B------:R1:W2:Y:S02]  /*7b30*/  @P0 LDG.E.U8 R181, desc[UR26][R90.64] ;  /* 0x0000001a5ab50981 */ /* 0x0002a4000c1e1100 */
[----:B------:R-:W-:-:S02]  /*7b40*/  IMAD R124, R124, UR7, RZ ;  /* 0x000000077c7c7c24 */ /* 0x000fc4000f8e02ff */
[----:B------:R1:W-:Y:S01]  /*7b50*/  STL [R1+0x254], R203 ;  /* 0x000254cb01007387 */ /* 0x0003e20000100800 */
[----:B0-----:R-:W-:Y:S01]  /*7b60*/  LEA.HI.X.SX32 R211, R126, R84, 0x1, P4 ;  /* 0x000000547ed37211 */ /* 0x001fe200020f0eff */
[----:B-1----:R-:W-:Y:S02]  /*7b70*/  @P0 IMAD.MOV.U32 R90, RZ, RZ, R203 ;  /* 0x000000ffff5a0224 */ /* 0x002fe400078e00cb */
[----:B------:R-:W-:Y:S01]  /*7b80*/  @P0 IMAD.MOV.U32 R91, RZ, RZ, R127 ;  /* 0x000000ffff5b0224 */ /* 0x000fe200078e007f */
[----:B------:R-:W-:Y:S02]  /*7b90*/  IADD3 R203, P4, PT, R125, R85, RZ ;  /* 0x000000557dcb7210 */ /* 0x000fe40007f9e0ff */
        /* <DEDUP_REMOVED lines=8> */
[----:B------:R-:W-:Y:S01]  /*7c20*/  PRMT R80, RZ, 0x7610, R80 ;  /* 0x00007610ff507816 */ /* 0x000fe20000000050 */
[----:B------:R0:W-:Y:S01]  /*7c30*/  STL [R1+0x250], R127 ;  /* 0x0002507f01007387 */ /* 0x0001e20000100800 */
[----:B------:R-:W-:-:S03]  /*7c40*/  SEL R122, R161, R122, !P1 ;  /* 0x0000007aa17a7207 */ /* 0x000fc60004800000 */
[----:B------:R1:W2:Y:S01]  /*7c50*/  @P0 LDG.E.U8 R10, desc[UR26][R90.64] ;  /* 0x0000001a5a0a0981 */ /* 0x0002a2000c1e1100 */
[----:B------:R-:W-:Y:S01]  /*7c60*/  PRMT R139, RZ, 0x7610, R139 ;  /* 0x00007610ff8b7816 */ /* 0x000fe2000000008b */
[----:B------:R-:W-:Y:S01]  /*7c70*/  IMAD R122, R122, UR7, RZ ;  /* 0x000000077a7a7c24 */ /* 0x000fe2000f8e02ff */
[----:B0-----:R-:W-:Y:S01]  /*7c80*/  LEA.HI.X.SX32 R127, R124, R84, 0x1, P4 ;  /* 0x000000547c7f7211 */ /* 0x001fe200020f0eff */
[----:B-1----:R-:W-:Y:S02]  /*7c90*/  @P0 IMAD.MOV.U32 R90, RZ, RZ, R203 ;  /* 0x000000ffff5a0224 */ /* 0x002fe400078e00cb */
[----:B------:R-:W-:Y:S01]  /*7ca0*/  @P0 IMAD.MOV.U32 R91, RZ, RZ, R125 ;  /* 0x000000ffff5b0224 */ /* 0x000fe200078e007d */
[----:B------:R-:W-:Y:S01]  /*7cb0*/  IADD3 R124, P4, PT, R123, R85, RZ ;  /* 0x000000557b7c7210 */ /* 0x000fe20007f9e0ff */
[----:B------:R-:W-:Y:S01]  /*7cc0*/  STL [R1+0x26c], R204 ;  /* 0x00026ccc01007387 */ /* 0x000fe20000100800 */
[----:B------:R-:W-:-:S03]  /*7cd0*/  SEL R121, R161, R121, !P1 ;  /* 0x00000079a1797207 */ /* 0x000fc60004800000 */
[----:B------:R0:W2:Y:S01]  /*7ce0*/  @P0 LDG.E.U8 R80, desc[UR26][R90.64] ;  /* 0x0000001a5a500981 */ /* 0x0000a2000c1e1100 */
[----:B------:R-:W-:-:S03]  /*7cf0*/  LEA.HI.X.SX32 R123, R123, R84, 0x1, P4 ;  /* 0x000000547b7b7211 */ /* 0x000fc600020f0eff */
[----:B------:R-:W-:Y:S01]  /*7d00*/  STL [R1+0x268], R211 ;  /* 0x000268d301007387 */ /* 0x000fe20000100800 */
[----:B------:R-:W-:-:S03]  /*7d10*/  IMAD R121, R121, UR7, RZ ;  /* 0x0000000779797c24 */ /* 0x000fc6000f8e02ff */
[----:B------:R-:W-:Y:S01]  /*7d20*/  STL [R1+0x284], R203 ;  /* 0x000284cb01007387 */ /* 0x000fe20000100800 */
[----:B0-----:R-:W-:Y:S02]  /*7d30*/  @P0 IMAD.MOV.U32 R90, RZ, RZ, R126 ;  /* 0x000000ffff5a0224 */ /* 0x001fe400078e007e */
[----:B------:R-:W-:Y:S01]  /*7d40*/  @P0 IMAD.MOV.U32 R91, RZ, RZ, R127 ;  /* 0x000000ffff5b0224 */ /* 0x000fe200078e007f */
[----:B------:R0:W-:Y:S01]  /*7d50*/  STL [R1+0x280], R125 ;  /* 0x0002807d01007387 */ /* 0x0001e20000100800 */
[----:B------:R-:W-:Y:S02]  /*7d60*/  PRMT R17, RZ, 0x7610, R17 ;  /* 0x00007610ff117816 */ /* 0x000fe40000000011 */
[----:B------:R-:W-:Y:S01]  /*7d70*/  SEL R120, R161, R120, !P1 ;  /* 0x00000078a1787207 */ /* 0x000fe20004800000 */
[----:B------:R1:W2:Y:S01]  /*7d80*/  @P0 LDG.E.U8 R139, desc[UR26][R90.64] ;  /* 0x0000001a5a8b0981 */ /* 0x0002a2000c1e1100 */
[----:B0-----:R-:W-:-:S03]  /*7d90*/  IADD3 R125, P4, PT, R122, R85, RZ ;  /* 0x000000557a7d7210 */ /* 0x001fc60007f9e0ff */
[----:B------:R0:W-:Y:S01]  /*7da0*/  STL [R1+0x29c], R126 ;  /* 0x00029c7e01007387 */ /* 0x0001e20000100800 */
[----:B-1----:R-:W-:-:S03]  /*7db0*/  @P0 IMAD.MOV.U32 R90, RZ, RZ, R124 ;  /* 0x000000ffff5a0224 */ /* 0x002fc600078e007c */
[----:B------:R-:W-:Y:S01]  /*7dc0*/  STL [R1+0x298], R127 ;  /* 0x0002987f01007387 */ /* 0x000fe20000100800 */
[----:B------:R-:W-:-:S03]  /*7dd0*/  @P0 IMAD.MOV.U32 R91, RZ, RZ, R123 ;  /* 0x000000ffff5b0224 */ /* 0x000fc600078e007b */
[----:B------:R1:W-:Y:S01]  /*7de0*/  STL [R1+0x2b4], R124 ;  /* 0x0002b47c01007387 */ /* 0x0003e20000100800 */
[----:B0-----:R-:W-:Y:S01]  /*7df0*/  LEA.HI.X.SX32 R126, R122, R84, 0x1, P4 ;  /* 0x000000547a7e7211 */ /* 0x001fe200020f0eff */
[----:B------:R-:W-:Y:S01]  /*7e00*/  IMAD R120, R120, UR7, RZ ;  /* 0x0000000778787c24 */ /* 0x000fe2000f8e02ff */
[----:B------:R-:W-:Y:S01]  /*7e10*/  PRMT R18, RZ, 0x7610, R18 ;  /* 0x00007610ff127816 */ /* 0x000fe20000000012 */
[----:B------:R0:W2:Y:S01]  /*7e20*/  @P0 LDG.E.U8 R17, desc[UR26][R90.64] ;  /* 0x0000001a5a110981 */ /* 0x0000a2000c1e1100 */
[----:B------:R-:W-:Y:S02]  /*7e30*/  SEL R119, R161, R119, !P1 ;  /* 0x00000077a1777207 */ /* 0x000fe40004800000 */
[----:B-1----:R-:W-:Y:S02]  /*7e40*/  IADD3 R124, P4, PT, R121, R85, RZ ;  /* 0x00000055797c7210 */ /* 0x002fe40007f9e0ff */
[----:B------:R-:W-:Y:S02]  /*7e50*/  SEL R203, R161, R118, !P1 ;  /* 0x00000076a1cb7207 */ /* 0x000fe40004800000 */
[----:B------:R-:W-:Y:S01]  /*7e60*/  LEA.HI.X.SX32 R121, R121, R84, 0x1, P4 ;  /* 0x0000005479797211 */ /* 0x000fe200020f0eff */
[----:B0-----:R-:W-:-:S02]  /*7e70*/  @P0 IMAD.MOV.U32 R90, RZ, RZ, R125 ;  /* 0x000000ffff5a0224 */ /* 0x001fc400078e007d */
[----:B------:R-:W-:Y:S01]  /*7e80*/  @P0 IMAD.MOV.U32 R91, RZ, RZ, R126 ;  /* 0x000000ffff5b0224 */ /* 0x000fe200078e007e */
[----:B------:R-:W-:Y:S01]  /*7e90*/  IADD3 R122, P4, PT, R120, R85, RZ ;  /* 0x00000055787a7210 */ /* 0x000fe20007f9e0ff */
[----:B------:R-:W-:Y:S01]  /*7ea0*/  IMAD R118, R119, UR7, RZ ;  /* 0x0000000777767c24 */ /* 0x000fe2000f8e02ff */
[----:B------:R-:W-:Y:S01]  /*7eb0*/  PRMT R137, RZ, 0x7610, R137 ;  /* 0x00007610ff897816 */ /* 0x000fe20000000089 */
[----:B------:R0:W-:Y:S04]  /*7ec0*/  STL [R1+0x2b0], R123 ;  /* 0x0002b07b01007387 */ /* 0x0001e80000100800 */
[----:B------:R1:W2:Y:S01]  /*7ed0*/  @P0 LDG.E.U8 R18, desc[UR26][R90.64] ;  /* 0x0000001a5a120981 */ /* 0x0002a2000c1e1100 */
[----:B------:R-:W-:Y:S01]  /*7ee0*/  IMAD R203, R203, UR7, RZ ;  /* 0x00000007cbcb7c24 */ /* 0x000fe2000f8e02ff */
[----:B------:R-:W-:-:S02]  /*7ef0*/  PRMT R15, RZ, 0x7610, R15 ;  /* 0x00007610ff0f7816 */ /* 0x000fc4000000000f */
[-C--:B0-----:R-:W-:Y:S01]  /*7f00*/  LEA.HI.X.SX32 R123, R120, R84.reuse, 0x1, P4 ;  /* 0x00000054787b7211 */ /* 0x081fe200020f0eff */
[----:B-1----:R-:W-:Y:S02]  /*7f10*/  @P0 IMAD.MOV.U32 R90, RZ, RZ, R124 ;  /* 0x000000ffff5a0224 */ /* 0x002fe400078e007c */
[----:B------:R-:W-:Y:S01]  /*7f20*/  @P0 IMAD.MOV.U32 R91, RZ, RZ, R121 ;  /* 0x000000ffff5b0224 */ /* 0x000fe200078e0079 */
[C---:B------:R-:W-:Y:S02]  /*7f30*/  IADD3 R119, P4, PT, R118.reuse, R85, RZ ;  /* 0x0000005576777210 */ /* 0x040fe40007f9e0ff */
[----:B------:R-:W-:Y:S02]  /*7f40*/  SEL R211, R161, R117, !P1 ;  /* 0x00000075a1d37207 */ /* 0x000fe40004800000 */
[----:B------:R0:W2:Y:S01]  /*7f50*/  @P0 LDG.E.U8 R137, desc[UR26][R90.64] ;  /* 0x0000001a5a890981 */ /* 0x0000a2000c1e1100 */
[----:B------:R-:W-:Y:S02]  /*7f60*/  LEA.HI.X.SX32 R118, R118, R84, 0x1, P4 ;  /* 0x0000005476767211 */ /* 0x000fe400020f0eff */
[----:B------:R-:W-:Y:S01]  /*7f70*/  IADD3 R204, P4, PT, R203, R85, RZ ;  /* 0x00000055cbcc7210 */ /* 0x000fe20007f9e0ff */
[----:B------:R-:W-:Y:S01]  /*7f80*/  IMAD R211, R211, UR7, RZ ;  /* 0x00000007d3d37c24 */ /* 0x000fe2000f8e02ff */
[----:B------:R-:W-:Y:S01]  /*7f90*/  PRMT R16, RZ, 0x7610, R16 ;  /* 0x00007610ff107816 */ /* 0x000fe20000000010 */
[----:B0-----:R-:W-:-:S02]  /*7fa0*/  @P0 IMAD.MOV.U32 R90, RZ, RZ, R122 ;  /* 0x000000ffff5a0224 */ /* 0x001fc400078e007a */
[----:B------:R-:W-:Y:S01]  /*7fb0*/  @P0 IMAD.MOV.U32 R91, RZ, RZ, R123 ;  /* 0x000000ffff5b0224 */ /* 0x000fe200078e007b */
[----:B------:R-:W-:Y:S02]  /*7fc0*/  SEL R219, R161, R116, !P1 ;  /* 0x00000074a1db7207 */ /* 0x000fe40004800000 */
[----:B------:R-:W-:Y:S02]  /*7fd0*/  LEA.HI.X.SX32 R203, R203, R84, 0x1, P4 ;  /* 0x00000054cbcb7211 */ /* 0x000fe400020f0eff */
[----:B------:R0:W2:Y:S01]  /*7fe0*/  @P0 LDG.E.U8 R15, desc[UR26][R90.64] ;  /* 0x0000001a5a0f0981 */ /* 0x0000a2000c1e1100 */
[----:B------:R-:W-:Y:S01]  /*7ff0*/  IADD3 R212, P4, PT, R211, R85, RZ ;  /* 0x00000055d3d47210 */ /* 0x000fe20007f9e0ff */
[----:B------:R-:W-:Y:S01]  /*8000*/  IMAD R219, R219, UR7, RZ ;  /* 0x00000007dbdb7c24 */ /* 0x000fe2000f8e02ff */
[----:B------:R-:W-:Y:S02]  /*8010*/  PRMT R13, RZ, 0x7610, R13 ;  /* 0x00007610ff0d7816 */ /* 0x000fe4000000000d */
[----:B------:R-:W-:Y:S01]  /*8020*/  SEL R227, R161, R114, !P1 ;  /* 0x00000072a1e37207 */ /* 0x000fe20004800000 */
[----:B0-----:R-:W-:-:S02]  /*8030*/  @P0 IMAD.MOV.U32 R90, RZ, RZ, R119 ;  /* 0x000000ffff5a0224 */ /* 0x001fc400078e0077 */
        /* <DEDUP_REMOVED lines=33> */
[----:B------:R-:W-:Y:S01]  /*8250*/  STL [R1+0x2cc], R125 ;  /* 0x0002cc7d01007387 */ /* 0x000fe20000100800 */
[----:B------:R-:W-:-:S03]  /*8260*/  LEA.HI.X.SX32 R243, R243, R84, 0x1, P4 ;  /* 0x00000054f3f37211 */ /* 0x000fc600020f0eff */
[----:B------:R0:W2:Y:S01]  /*8270*/  @P0 LDG.E.U8 R12, desc[UR26][R90.64] ;  /* 0x0000001a5a0c0981 */ /* 0x0000a2000c1e1100 */
[----:B------:R-:W-:Y:S01]  /*8280*/  IADD3 R252, P4, PT, R251, R85, RZ ;  /* 0x00000055fbfc7210 */ /* 0x000fe20007f9e0ff */
[----:B------:R-:W-:Y:S02]  /*8290*/  IMAD R107, R107, UR7, RZ ;  /* 0x000000076b6b7c24 */ /* 0x000fe4000f8e02ff */
[----:B------:R-:W-:Y:S01]  /*82a0*/  STL [R1+0x2c8], R126 ;  /* 0x0002c87e01007387 */ /* 0x000fe20000100800 */
[----:B------:R-:W-:Y:S01]  /*82b0*/  PRMT R194, RZ, 0x7610, R194 ;  /* 0x00007610ffc27816 */ /* 0x000fe200000000c2 */
[----:B0-----:R-:W-:Y:S02]  /*82c0*/  @P0 IMAD.MOV.U32 R90, RZ, RZ, R236 ;  /* 0x000000ffff5a0224 */ /* 0x001fe400078e00ec */
[----:B------:R-:W-:Y:S01]  /*82d0*/  @P0 IMAD.MOV.U32 R91, RZ, RZ, R235 ;  /* 0x000000ffff5b0224 */ /* 0x000fe200078e00eb */
[----:B------:R-:W-:Y:S01]  /*82e0*/  STL [R1+0x2e4], R124 ;  /* 0x0002e47c01007387 */ /* 0x000fe20000100800 */
[----:B------:R-:W-:-:S03]  /*82f0*/  SEL R105, R161, R105, !P1 ;  /* 0x00000069a1697207 */ /* 0x000fc60004800000 */
[----:B------:R-:W-:Y:S01]  /*8300*/  STL [R1+0x2e0], R121 ;  /* 0x0002e07901007387 */ /* 0x000fe20000100800 */
[----:B------:R-:W-:-:S03]  /*8310*/  LEA.HI.X.SX32 R251, R251, R84, 0x1, P4 ;  /* 0x00000054fbfb7211 */ /* 0x000fc600020f0eff */
[----:B------:R-:W-:Y:S04]  /*8320*/  STL [R1+0x2fc], R122 ;  /* 0x0002fc7a01007387 */ /* 0x000fe80000100800 */
[----:B------:R0:W2:Y:S04]  /*8330*/  @P0 LDG.E.U8 R195, desc[UR26][R90.64] ;  /* 0x0000001a5ac30981 */ /* 0x0000a8000c1e1100 */
        /* <DEDUP_REMOVED lines=9> */
[----:B0-----:R-:W-:Y:S01]  /*83d0*/  IADD3 R118, P4, PT, R107, R85, RZ ;  /* 0x000000556b767210 */ /* 0x001fe20007f9e0ff */
[----:B-1----:R-:W-:-:S03]  /*83e0*/  @P0 IMAD.MOV.U32 R90, RZ, RZ, R252 ;  /* 0x000000ffff5a0224 */ /* 0x002fc600078e00fc */
[-C--:B------:R-:W-:Y:S01]  /*83f0*/  LEA.HI.X.SX32 R119, R107, R84.reuse, 0x1, P4 ;  /* 0x000000546b777211 */ /* 0x080fe200020f0eff */
[----:B------:R-:W-:Y:S01]  /*8400*/  @P0 IMAD.MOV.U32 R91, RZ, RZ, R251 ;  /* 0x000000ffff5b0224 */ /* 0x000fe200078e00fb */
[----:B------:R-:W-:Y:S01]  /*8410*/  IADD3 R116, P4, PT, R105, R85, RZ ;  /* 0x0000005569747210 */ /* 0x000fe20007f9e0ff */
[----:B------:R-:W-:Y:S01]  /*8420*/  IMAD R104, R104, UR7, RZ ;  /* 0x0000000768687c24 */ /* 0x000fe2000f8e02ff */
[----:B------:R-:W-:Y:S02]  /*8430*/  PRMT R248, RZ, 0x7610, R248 ;  /* 0x00007610fff87816 */ /* 0x000fe400000000f8 */
[----:B------:R0:W2:Y:S01]  /*8440*/  @P0 LDG.E.U8 R179, desc[UR26][R90.64] ;  /* 0x0000001a5ab30981 */ /* 0x0000a2000c1e1100 */
[----:B------:R-:W-:Y:S02]  /*8450*/  SEL R103, R161, R103, !P1 ;  /* 0x00000067a1677207 */ /* 0x000fe40004800000 */
[----:B------:R-:W-:Y:S02]  /*8460*/  LEA.HI.X.SX32 R117, R105, R84, 0x1, P4 ;  /* 0x0000005469757211 */ /* 0x000fe400020f0eff */
[----:B------:R-:W-:Y:S01]  /*8470*/  IADD3 R105, P4, PT, R104, R85, RZ ;  /* 0x0000005568697210 */ /* 0x000fe20007f9e0ff */
[----:B------:R-:W-:-:S02]  /*8480*/  IMAD R103, R103, UR7, RZ ;  /* 0x0000000767677c24 */ /* 0x000fc4000f8e02ff */
[----:B0-----:R-:W-:Y:S02]  /*8490*/  @P0 IMAD.MOV.U32 R90, RZ, RZ, R118 ;  /* 0x000000ffff5a0224 */ /* 0x001fe400078e0076 */
[----:B------:R-:W-:Y:S01]  /*84a0*/  @P0 IMAD.MOV.U32 R91, RZ, RZ, R119 ;  /* 0x000000ffff5b0224 */ /* 0x000fe200078e0077 */
[----:B------:R-:W-:Y:S02]  /*84b0*/  PRMT R178, RZ, 0x7610, R178 ;  /* 0x00007610ffb27816 */ /* 0x000fe400000000b2 */
[----:B------:R-:W-:Y:S02]  /*84c0*/  SEL R102, R161, R102, !P1 ;  /* 0x00000066a1667207 */ /* 0x000fe40004800000 */
[----:B------:R0:W2:Y:S01]  /*84d0*/  @P0 LDG.E.U8 R248, desc[UR26][R90.64] ;  /* 0x0000001a5af80981 */ /* 0x0000a2000c1e1100 */
[----:B------:R-:W-:Y:S02]  /*84e0*/  LEA.HI.X.SX32 R104, R104, R84, 0x1, P4 ;  /* 0x0000005468687211 */ /* 0x000fe400020f0eff */
[----:B------:R-:W-:Y:S01]  /*84f0*/  IADD3 R107, P4, PT, R103, R85, RZ ;  /* 0x00000055676b7210 */ /* 0x000fe20007f9e0ff */
[----:B------:R-:W-:Y:S01]  /*8500*/  STL [R1+0x1c], R118 ;  /* 0x00001c7601007387 */ /* 0x000fe20000100800 */
[----:B------:R-:W-:-:S02]  /*8510*/  IMAD R102, R102, UR7, RZ ;  /* 0x0000000766667c24 */ /* 0x000fc4000f8e02ff */
[----:B0-----:R-:W-:Y:S02]  /*8520*/  @P0 IMAD.MOV.U32 R90, RZ, RZ, R116 ;  /* 0x000000ffff5a0224 */ /* 0x001fe400078e0074 */
[----:B------:R-:W-:Y:S01]  /*8530*/  @P0 IMAD.MOV.U32 R91, RZ, RZ, R117 ;  /* 0x000000ffff5b0224 */ /* 0x000fe200078e0075 */
[----:B------:R-:W-:Y:S01]  /*8540*/  STL [R1+0x18], R119 ;  /* 0x0000187701007387 */ /* 0x000fe20000100800 */
[----:B------:R-:W-:Y:S02]  /*8550*/  PRMT R19, RZ, 0x7610, R19 ;  /* 0x00007610ff137816 */ /* 0x000fe40000000013 */
[----:B------:R-:W-:Y:S01]  /*8560*/  SEL R101, R161, R101, !P1 ;  /* 0x00000065a1657207 */ /* 0x000fe20004800000 */
        /* <DEDUP_REMOVED lines=8> */
[----:B------:R-:W-:-:S03]  /*85f0*/  PRMT R111, RZ, 0x7610, R111 ;  /* 0x00007610ff6f7816 */ /* 0x000fc6000000006f */
[----:B------:R1:W2:Y:S01]  /*8600*/  @P0 LDG.E.U8 R19, desc[UR26][R90.64] ;  /* 0x0000001a5a130981 */ /* 0x0002a2000c1e1100 */
[----:B0-----:R-:W-:Y:S01]  /*8610*/  IADD3 R105, P4, PT, R102, R85, RZ ;  /* 0x0000005566697210 */ /* 0x001fe20007f9e0ff */
[----:B-1----:R-:W-:-:S03]  /*8620*/  @P0 IMAD.MOV.U32 R90, RZ, RZ, R107 ;  /* 0x000000ffff5a0224 */ /* 0x002fc600078e006b */
[----:B------:R-:W-:Y:S01]  /*8630*/  LEA.HI.X.SX32 R102, R102, R84, 0x1, P4 ;  /* 0x0000005466667211 */ /* 0x000fe200020f0eff */
[----:B------:R-:W-:Y:S01]  /*8640*/  @P0 IMAD.MOV.U32 R91, RZ, RZ, R108 ;  /* 0x000000ffff5b0224 */ /* 0x000fe200078e006c */
[----:B------:R-:W-:Y:S01]  /*8650*/  IADD3 R103, P4, PT, R101, R85, RZ ;  /* 0x0000005565677210 */ /* 0x000fe20007f9e0ff */
[----:B------:R0:W-:Y:S01]  /*8660*/  STL [R1+0x58], R104 ;  /* 0x0000586801007387 */ /* 0x0001e20000100800 */
[----:B------:R-:W-:Y:S02]  /*8670*/  PRMT R8, RZ, 0x7610, R8 ;  /* 0x00007610ff087816 */ /* 0x000fe40000000008 */
[----:B------:R-:W-:Y:S01]  /*8680*/  SEL R100, R161, R100, !P1 ;  /* 0x00000064a1647207 */ /* 0x000fe20004800000 */
[----:B------:R1:W2:Y:S01]  /*8690*/  @P0 LDG.E.U8 R111, desc[UR26][R90.64] ;  /* 0x0000001a5a6f0981 */ /* 0x0002a2000c1e1100 */
[----:B------:R-:W-:Y:S02]  /*86a0*/  PRMT R9, RZ, 0x7610, R9 ;  /* 0x00007610ff097816 */ /* 0x000fe40000000009 */
[----:B0-----:R-:W-:Y:S01]  /*86b0*/  LEA.HI.X.SX32 R104, R101, R84, 0x1, P4 ;  /* 0x0000005465687211 */ /* 0x001fe200020f0eff */
[----:B-1----:R-:W-:-:S02]  /*86c0*/  @P0 IMAD.MOV.U32 R90, RZ, RZ, R105 ;  /* 0x000000ffff5a0224 */ /* 0x002fc400078e0069 */
[----:B------:R-:W-:Y:S01]  /*86d0*/  @P0 IMAD.MOV.U32 R91, RZ, RZ, R102 ;  /* 0x000000ffff5b0224 */ /* 0x000fe200078e0066 */
[----:B------:R-:W-:Y:S01]  /*86e0*/  SEL R99, R161, R99, !P1 ;  /* 0x00000063a1637207 */ /* 0x000fe20004800000 */
[----:B------:R-:W-:-:S03]  /*86f0*/  IMAD R100, R100, UR7, RZ ;  /* 0x0000000764647c24 */ /* 0x000fc6000f8e02ff */
[----:B------:R0:W2:Y:S01]  /*8700*/  @P0 LDG.E.U8 R8, desc[UR26][R90.64] ;  /* 0x0000001a5a080981 */ /* 0x0000a2000c1e1100 */
[----:B------:R-:W-:Y:S01]  /*8710*/  IMAD R99, R99, UR7, RZ ;  /* 0x0000000763637c24 */ /* 0x000fe2000f8e02ff */
[C---:B------:R-:W-:Y:S02]  /*8720*/  IADD3 R101, P4, PT, R100.reuse, R85, RZ ;  /* 0x0000005564657210 */ /* 0x040fe40007f9e0ff */
[----:B------:R-:W-:Y:S01]  /*8730*/  STL [R1+0x7c], R107 ;  /* 0x00007c6b01007387 */ /* 0x000fe20000100800 */
[----:B0-----:R-:W-:Y:S02]  /*8740*/  @P0 IMAD.MOV.U32 R90, RZ, RZ, R103 ;  /* 0x000000ffff5a0224 */ /* 0x001fe400078e0067 */
[----:B------:R-:W-:Y:S01]  /*8750*/  @P0 IMAD.MOV.U32 R91, RZ, RZ, R104 ;  /* 0x000000ffff5b0224 */ /* 0x000fe200078e0068 */
[----:B------:R-:W-:Y:S01]  /*8760*/  STL [R1+0x78], R108 ;  /* 0x0000786c01007387 */ /* 0x000fe20000100800 */
[----:B------:R-:W-:-:S03]  /*8770*/  LEA.HI.X.SX32 R100, R100, R84, 0x1, P4 ;  /* 0x0000005464647211 */ /* 0x000fc600020f0eff */
[----:B------:R0:W2:Y:S04]  /*8780*/  @P0 LDG.E.U8 R9, desc[UR26][R90.64] ;  /* 0x0000001a5a090981 */ /* 0x0000a8000c1e1100 */
[----:B------:R-:W-:Y:S01]  /*8790*/  STL [R1+0x9c], R105 ;  /* 0x00009c6901007387 */ /* 0x000fe20000100800 */
[----:B0-----:R-:W-:-:S03]  /*87a0*/  SEL R90, R161, R97, !P1 ;  /* 0x00000061a15a7207 */ /* 0x001fc60004800000 */
[----:B------:R0:W-:Y:S01]  /*87b0*/  STL [R1+0x98], R102 ;  /* 0x0000986601007387 */ /* 0x0001e20000100800 */
[----:B------:R-:W-:Y:S01]  /*87c0*/  SEL R97, R161, R96, !P1 ;  /* 0x00000060a1617207 */ /* 0x000fe20004800000 */
[----:B------:R-:W-:Y:S01]  /*87d0*/  @P0 IMAD.MOV.U32 R91, RZ, RZ, R100 ;  /* 0x000000ffff5b0224 */ /* 0x000fe200078e0064 */
[----:B------:R-:W-:Y:S01]  /*87e0*/  PRMT R6, RZ, 0x7610, R6 ;  /* 0x00007610ff067816 */ /* 0x000fe20000000006 */
[----:B------:R-:W-:Y:S01]  /*87f0*/  IMAD R96, R90, UR7, RZ ;  /* 0x000000075a607c24 */ /* 0x000fe2000f8e02ff */
[----:B------:R1:W-:Y:S01]  /*8800*/  STL [R1+0xbc], R103 ;  /* 0x0000bc6701007387 */ /* 0x0003e20000100800 */
[----:B------:R-:W-:Y:S01]  /*8810*/  @P0 IMAD.MOV.U32 R90, RZ, RZ, R101 ;  /* 0x000000ffff5a0224 */ /* 0x000fe200078e0065 */
[----:B0-----:R-:W-:Y:S02]  /*8820*/  IADD3 R102, P4, PT, R99, R85, RZ ;  /* 0x0000005563667210 */ /* 0x001fe40007f9e0ff */
[----:B------:R-:W-:Y:S01]  /*8830*/  STL [R1+0xb8], R104 ;  /* 0x0000b86801007387 */ /* 0x000fe20000100800 */
[----:B------:R-:W-:Y:S01]  /*8840*/  IMAD R97, R97, UR7, RZ ;  /* 0x0000000761617c24 */ /* 0x000fe2000f8e02ff */
[----:B-1----:R-:W-:-:S02]  /*8850*/  LEA.HI.X.SX32 R103, R99, R84, 0x1, P4 ;  /* 0x0000005463677211 */ /* 0x002fc400020f0eff */
[----:B------:R0:W-:Y:S01]  /*8860*/  STL [R1+0xdc], R101 ;  /* 0x0000dc6501007387 */ /* 0x0001e20000100800 */
[----:B------:R-:W-:Y:S02]  /*8870*/  PRMT R7, RZ, 0x7610, R7 ;  /* 0x00007610ff077816 */ /* 0x000fe40000000007 */
[----:B------:R-:W-:Y:S01]  /*8880*/  SEL R95, R161, R95, !P1 ;  /* 0x0000005fa15f7207 */ /* 0x000fe20004800000 */
[----:B------:R-:W-:Y:S04]  /*8890*/  STL [R1+0xd8], R100 ;  /* 0x0000d86401007387 */ /* 0x000fe80000100800 */
[----:B------:R1:W2:Y:S01]  /*88a0*/  @P0 LDG.E.U8 R6, desc[UR26][R90.64] ;  /* 0x0000001a5a060981 */ /* 0x0002a2000c1e1100 */
[----:B0-----:R-:W-:-:S03]  /*88b0*/  IADD3 R101, P4, PT, R96, R85, RZ ;  /* 0x0000005560657210 */ /* 0x001fc60007f9e0ff */
[----:B------:R0:W-:Y:S01]  /*88c0*/  STL [R1+0xfc], R102 ;  /* 0x0000fc6601007387 */ /* 0x0001e20000100800 */
[----:B------:R-:W-:Y:S01]  /*88d0*/  PRMT R4, RZ, 0x7610, R4 ;  /* 0x00007610ff047816 */ /* 0x000fe20000000004 */
[----:B-1----:R-:W-:Y:S02]  /*88e0*/  @P0 IMAD.MOV.U32 R90, RZ, RZ, R102 ;  /* 0x000000ffff5a0224 */ /* 0x002fe400078e0066 */
[----:B------:R-:W-:Y:S01]  /*88f0*/  @P0 IMAD.MOV.U32 R91, RZ, RZ, R103 ;  /* 0x000000ffff5b0224 */ /* 0x000fe200078e0067 */
[-C--:B0-----:R-:W-:Y:S01]  /*8900*/  LEA.HI.X.SX32 R102, R96, R84.reuse, 0x1, P4 ;  /* 0x0000005460667211 */ /* 0x081fe200020f0eff */
[----:B------:R-:W-:Y:S01]  /*8910*/  IMAD R96, R95, UR7, RZ ;  /* 0x000000075f607c24 */ /* 0x000fe2000f8e02ff */
[C---:B------:R-:W-:Y:S02]  /*8920*/  IADD3 R99, P4, PT, R97.reuse, R85, RZ ;  /* 0x0000005561637210 */ /* 0x040fe40007f9e0ff */
[----:B------:R0:W2:Y:S02]  /*8930*/  @P0 LDG.E.U8 R7, desc[UR26][R90.64] ;  /* 0x0000001a5a070981 */ /* 0x0000a4000c1e1100 */
[----:B------:R-:W-:-:S02]  /*8940*/  LEA.HI.X.SX32 R100, R97, R84, 0x1, P4 ;  /* 0x0000005461647211 */ /* 0x000fc400020f0eff */
[C---:B------:R-:W-:Y:S01]  /*8950*/  IADD3 R97, P4, PT, R96.reuse, R85, RZ ;  /* 0x0000005560617210 */ /* 0x040fe20007f9e0ff */
[----:B0-----:R-:W-:Y:S02]  /*8960*/  @P0 IMAD.MOV.U32 R90, RZ, RZ, R101 ;  /* 0x000000ffff5a0224 */ /* 0x001fe400078e0065 */
[----:B------:R-:W-:Y:S01]  /*8970*/  @P0 IMAD.MOV.U32 R91, RZ, RZ, R102 ;  /* 0x000000ffff5b0224 */ /* 0x000fe200078e0066 */
[----:B------:R-:W-:Y:S01]  /*8980*/  PRMT R5, RZ, 0x7610, R5 ;  /* 0x00007610ff057816 */ /* 0x000fe20000000005 */
[----:B------:R-:W-:Y:S01]  /*8990*/  IMAD.MOV.U32 R107, RZ, RZ, R92 ;  /* 0x000000ffff6b7224 */ /* 0x000fe200078e005c */
[----:B------:R-:W-:Y:S02]  /*89a0*/  LEA.HI.X.SX32 R96, R96, R84, 0x1, P4 ;  /* 0x0000005460607211 */ /* 0x000fe400020f0eff */
[----:B------:R0:W2:Y:S01]  /*89b0*/  @P0 LDG.E.U8 R4, desc[UR26][R90.64] ;  /* 0x0000001a5a040981 */ /* 0x0000a2000c1e1100 */
[----:B------:R-:W-:Y:S02]  /*89c0*/  LOP3.LUT R95, R87, 0x6c, RZ, 0xfc, !PT ;  /* 0x0000006c575f7812 */ /* 0x000fe400078efcff */
[----:B------:R-:W-:Y:S01]  /*89d0*/  ISETP.GT.U32.AND P4, PT, R88, R89, PT ;  /* 0x000000595800720c */ /* 0x000fe20003f84070 */
[----:B------:R-:W-:Y:S01]  /*89e0*/  @!P6 IMAD.MOV R107, RZ, RZ, -R107 ;  /* 0x000000ffff6be224 */ /* 0x000fe200078e0a6b */
[----:B------:R-:W-:Y:S01]  /*89f0*/  PRMT R2, RZ, 0x7610, R2 ;  /* 0x00007610ff027816 */ /* 0x000fe20000000002 */
[----:B0-----:R-:W-:-:S02]  /*8a00*/  @P0 IMAD.MOV.U32 R90, RZ, RZ, R99 ;  /* 0x000000ffff5a0224 */ /* 0x001fc400078e0063 */
[----:B------:R-:W-:Y:S01]  /*8a10*/  @P0 IMAD.MOV.U32 R91, RZ, RZ, R100 ;  /* 0x000000ffff5b0224 */ /* 0x000fe200078e0064 */
[----:B------:R-:W-:Y:S02]  /*8a20*/  IABS R114, R95 ;  /* 0x0000005f00727213 */ /* 0x000fe40000000000 */
[----:B------:R-:W-:Y:S02]  /*8a30*/  ISETP.GT.U32.AND P6, PT, R88, R94, PT ;  /* 0x0000005e5800720c */ /* 0x000fe40003fc4070 */
[----:B------:R0:W2:Y:S02]  /*8a40*/  @P0 LDG.E.U8 R5, desc[UR26][R90.64] ;  /* 0x0000001a5a050981 */ /* 0x0000a4000c1e1100 */
[----:B0-----:R-:W-:Y:S02]  /*8a50*/  @P0 IMAD.MOV.U32 R90, RZ, RZ, R97 ;  /* 0x000000ffff5a0224 */ /* 0x001fe400078e0061 */
[----:B------:R-:W-:-:S05]  /*8a60*/  @P0 IMAD.MOV.U32 R91, RZ, RZ, R96 ;  /* 0x000000ffff5b0224 */ /* 0x000fca00078e0060 */
[----:B------:R0:W2:Y:S01]  /*8a70*/  @P0 LDG.E.U8 R2, desc[UR26][R90.64] ;  /* 0x0000001a5a020981 */ /* 0x0000a2000c1e1100 */
[----:B------:R-:W-:Y:S02]  /*8a80*/  @!P4 IMAD.IADD R89, R89, 0x1, -R88 ;  /* 0x000000015959c824 */ /* 0x000fe400078e0a58 */
[----:B0-----:R-:W-:Y:S01]  /*8a90*/  IMAD.HI.U32 R91, R86, R114, RZ ;  /* 0x00000072565b7227 */ /* 0x001fe200078e00ff */
[----:B------:R-:W-:-:S03]  /*8aa0*/  LOP3.LUT R90, R87, 0x74, RZ, 0xfc, !PT ;  /* 0x00000074575a7812 */ /* 0x000fc600078efcff */
[----:B------:R-:W-:Y:S01]  /*8ab0*/  IMAD.MOV R91, RZ, RZ, -R91 ;  /* 0x000000ffff5b7224 */ /* 0x000fe200078e0a5b */
[----:B------:R-:W-:Y:S01]  /*8ac0*/  IABS R116, R90 ;  /* 0x0000005a00747213 */ /* 0x000fe20000000000 */
[----:B------:R-:W-:Y:S02]  /*8ad0*/  @!P6 IMAD.IADD R94, R94, 0x1, -R88 ;  /* 0x000000015e5ee824 */ /* 0x000fe400078e0a58 */
[C---:B------:R-:W-:Y:S02]  /*8ae0*/  IMAD R114, R88.reuse, R91, R114 ;  /* 0x0000005b58727224 */ /* 0x040fe400078e0272 */
[----:B------:R-:W-:Y:S01]  /*8af0*/  IMAD.MOV.U32 R108, RZ, RZ, R89 ;  /* 0x000000ffff6c7224 */ /* 0x000fe200078e0059 */
[----:B------:R-:W-:Y:S01]  /*8b00*/  ISETP.GT.U32.AND P6, PT, R88, R94, PT ;  /* 0x0000005e5800720c */ /* 0x000fe20003fc4070 */
[----:B------:R-:W-:-:S04]  /*8b10*/  IMAD.HI.U32 R91, R86, R116, RZ ;  /* 0x00000074565b7227 */ /* 0x000fc800078e00ff */
[----:B------:R-:W-:Y:S01]  /*8b20*/  @!P5 IMAD.MOV R108, RZ, RZ, -R108 ;  /* 0x000000ffff6cd224 */ /* 0x000fe200078e0a6c */
[----:B------:R-:W-:Y:S01]  /*8b30*/  ISETP.GT.U32.AND P5, PT, R88, R114, PT ;  /* 0x000000725800720c */ /* 0x000fe20003fa4070 */
[----:B------:R-:W-:Y:S01]  /*8b40*/  IMAD.MOV R91, RZ, RZ, -R91 ;  /* 0x000000ffff5b7224 */ /* 0x000fe200078e0a5b */
[----:B------:R-:W-:-:S03]  /*8b50*/  LOP3.LUT R89, R87, 0x7c, RZ, 0xfc, !PT ;  /* 0x0000007c57597812 */ /* 0x000fc600078efcff */
[----:B------:R-:W-:Y:S01]  /*8b60*/  IMAD R116, R88, R91, R116 ;  /* 0x0000005b58747224 */ /* 0x000fe200078e0274 */
[----:B------:R-:W-:Y:S01]  /*8b70*/  IABS R117, R89 ;  /* 0x0000005900757213 */ /* 0x000fe20000000000 */
[----:B------:R-:W-:-:S03]  /*8b80*/  @!P6 IMAD.IADD R94, R94, 0x1, -R88 ;  /* 0x000000015e5ee824 */ /* 0x000fc600078e0a58 */
[----:B------:R-:W-:-:S03]  /*8b90*/  ISETP.GT.U32.AND P6, PT, R88, R116, PT ;  /* 0x000000745800720c */ /* 0x000fc60003fc4070 */
[----:B------:R-:W-:Y:S02]  /*8ba0*/  @!P5 IMAD.IADD R114, R114, 0x1, -R88 ;  /* 0x000000017272d824 */ /* 0x000fe400078e0a58 */
[----:B------:R-:W-:-:S03]  /*8bb0*/  IMAD.HI.U32 R91, R86, R117, RZ ;  /* 0x00000075565b7227 */ /* 0x000fc600078e00ff */
[----:B------:R-:W-:Y:S01]  /*8bc0*/  ISETP.GT.U32.AND P5, PT, R88, R114, PT ;  /* 0x000000725800720c */ /* 0x000fe20003fa4070 */
[----:B------:R-:W-:Y:S01]  /*8bd0*/  IMAD.MOV.U32 R109, RZ, RZ, R94 ;  /* 0x000000ffff6d7224 */ /* 0x000fe200078e005e */
[----:B------:R-:W-:Y:S01]  /*8be0*/  ISETP.GE.AND P4, PT, R95, RZ, PT ;  /* 0x000000ff5f00720c */ /* 0x000fe20003f86270 */
[----:B------:R-:W-:Y:S02]  /*8bf0*/  IMAD.MOV R91, RZ, RZ, -R91 ;  /* 0x000000ffff5b7224 */ /* 0x000fe400078e0a5b */
[----:B------:R-:W-:Y:S01]  /*8c00*/  @!P2 IMAD.MOV R109, RZ, RZ, -R109 ;  /* 0x000000ffff6da224 */ /* 0x000fe200078e0a6d */
[----:B------:R-:W-:Y:S01]  /*8c10*/  ISETP.GE.AND P2, PT, R90, RZ, PT ;  /* 0x000000ff5a00720c */ /* 0x000fe20003f46270 */
[----:B------:R-:W-:Y:S01]  /*8c20*/  IMAD R117, R88, R91, R117 ;  /* 0x0000005b58757224 */ /* 0x000fe200078e0275 */
[----:B------:R-:W-:Y:S01]  /*8c30*/  LOP3.LUT R90, R87, 0x84, RZ, 0xfc, !PT ;  /* 0x00000084575a7812 */ /* 0x000fe200078efcff */
[----:B------:R-:W-:-:S03]  /*8c40*/  @!P6 IMAD.IADD R116, R116, 0x1, -R88 ;  /* 0x000000017474e824 */ /* 0x000fc600078e0a58 */
[----:B------:R-:W-:Y:S01]  /*8c50*/  IABS R91, R90 ;  /* 0x0000005a005b7213 */ /* 0x000fe20000000000 */
[----:B------:R-:W-:Y:S01]  /*8c60*/  @!P5 IMAD.IADD R114, R114, 0x1, -R88 ;  /* 0x000000017272d824 */ /* 0x000fe200078e0a58 */
[C---:B------:R-:W-:Y:S02]  /*8c70*/  ISETP.GT.U32.AND P6, PT, R88.reuse, R116, PT ;  /* 0x000000745800720c */ /* 0x040fe40003fc4070 */
[----:B------:R-:W-:Y:S01]  /*8c80*/  ISETP.GT.U32.AND P5, PT, R88, R117, PT ;  /* 0x000000755800720c */ /* 0x000fe20003fa4070 */
[----:B------:R-:W-:Y:S01]  /*8c90*/  @!P4 IMAD.MOV R114, RZ, RZ, -R114 ;  /* 0x000000ffff72c224 */ /* 0x000fe200078e0a72 */
[----:B------:R-:W-:Y:S01]  /*8ca0*/  ISETP.GE.AND P4, PT, R89, RZ, PT ;  /* 0x000000ff5900720c */ /* 0x000fe20003f86270 */
[----:B------:R-:W-:-:S04]  /*8cb0*/  IMAD.HI.U32 R89, R86, R91, RZ ;  /* 0x0000005b56597227 */ /* 0x000fc800078e00ff */
[----:B------:R-:W-:-:S04]  /*8cc0*/  IMAD.MOV R89, RZ, RZ, -R89 ;  /* 0x000000ffff597224 */ /* 0x000fc800078e0a59 */
[--C-:B------:R-:W-:Y:S02]  /*8cd0*/  @!P6 IMAD.IADD R116, R116, 0x1, -R88.reuse ;  /* 0x000000017474e824 */ /* 0x100fe400078e0a58 */
[----:B------:R-:W-:Y:S02]  /*8ce0*/  @!P5 IMAD.IADD R117, R117, 0x1, -R88 ;  /* 0x000000017575d824 */ /* 0x000fe400078e0a58 */
[C---:B------:R-:W-:Y:S02]  /*8cf0*/  IMAD R118, R88.reuse, R89, R91 ;  /* 0x0000005958767224 */ /* 0x040fe400078e025b */
[----:B------:R-:W-:Y:S01]  /*8d00*/  @!P2 IMAD.MOV R116, RZ, RZ, -R116 ;  /* 0x000000ffff74a224 */ /* 0x000fe200078e0a74 */
[C---:B------:R-:W-:Y:S02]  /*8d10*/  ISETP.GT.U32.AND P5, PT, R88.reuse, R117, PT ;  /* 0x000000755800720c */ /* 0x040fe40003fa4070 */
[----:B------:R-:W-:Y:S02]  /*8d20*/  ISETP.GT.U32.AND P2, PT, R88, R118, PT ;  /* 0x000000765800720c */ /* 0x000fe40003f44070 */
[----:B------:R-:W-:-:S04]  /*8d30*/  LOP3.LUT R89, R87, 0x8c, RZ, 0xfc, !PT ;  /* 0x0000008c57597812 */ /* 0x000fc800078efcff */
[----:B------:R-:W-:-:S05]  /*8d40*/  IABS R121, R89 ;  /* 0x0000005900797213 */ /* 0x000fca0000000000 */
[--C-:B------:R-:W-:Y:S01]  /*8d50*/  @!P5 IMAD.IADD R117, R117, 0x1, -R88.reuse ;  /* 0x000000017575d824 */ /* 0x100fe200078e0a58 */
[----:B------:R-:W-:Y:S01]  /*8d60*/  ISETP.GE.AND P5, PT, R89, RZ, PT ;  /* 0x000000ff5900720c */ /* 0x000fe20003fa6270 */
[----:B------:R-:W-:Y:S02]  /*8d70*/  @!P2 IMAD.IADD R118, R118, 0x1, -R88 ;  /* 0x000000017676a824 */ /* 0x000fe400078e0a58 */
[----:B------:R-:W-:-:S03]  /*8d80*/  IMAD.HI.U32 R89, R86, R121, RZ ;  /* 0x0000007956597227 */ /* 0x000fc600078e00ff */
[----:B------:R-:W-:Y:S01]  /*8d90*/  ISETP.GT.U32.AND P2, PT, R88, R118, PT ;  /* 0x000000765800720c */ /* 0x000fe20003f44070 */
[----:B------:R-:W-:-:S04]  /*8da0*/  IMAD.MOV R89, RZ, RZ, -R89 ;  /* 0x000000ffff597224 */ /* 0x000fc800078e0a59 */
[----:B------:R-:W-:Y:S01]  /*8db0*/  IMAD R121, R88, R89, R121 ;  /* 0x0000005958797224 */ /* 0x000fe200078e0279 */
[----:B------:R-:W-:Y:S01]  /*8dc0*/  LOP3.LUT R89, R87, 0x92, RZ, 0xfc, !PT ;  /* 0x0000009257597812 */ /* 0x000fe200078efcff */
[----:B------:R-:W-:-:S03]  /*8dd0*/  @!P4 IMAD.MOV R117, RZ, RZ, -R117 ;  /* 0x000000ffff75c224 */ /* 0x000fc600078e0a75 */
[----:B------:R-:W-:Y:S02]  /*8de0*/  IABS R104, R89 ;  /* 0x0000005900687213 */ /* 0x000fe40000000000 */
[----:B------:R-:W-:Y:S01]  /*8df0*/  ISETP.GT.U32.AND P4, PT, R88, R121, PT ;  /* 0x000000795800720c */ /* 0x000fe20003f84070 */
[----:B------:R-:W-:Y:S01]  /*8e00*/  @!P2 IMAD.IADD R118, R118, 0x1, -R88 ;  /* 0x000000017676a824 */ /* 0x000fe200078e0a58 */
[----:B------:R-:W-:Y:S02]  /*8e10*/  ISETP.GE.AND P6, PT, R90, RZ, PT ;  /* 0x000000ff5a00720c */ /* 0x000fe40003fc6270 */
[----:B------:R-:W-:Y:S01]  /*8e20*/  ISETP.GE.AND P2, PT, R89, RZ, PT ;  /* 0x000000ff5900720c */ /* 0x000fe20003f46270 */
[----:B------:R-:W-:-:S04]  /*8e30*/  IMAD.HI.U32 R89, R86, R104, RZ ;  /* 0x0000006856597227 */ /* 0x000fc800078e00ff */
[----:B------:R-:W-:-:S04]  /*8e40*/  IMAD.MOV R89, RZ, RZ, -R89 ;  /* 0x000000ffff597224 */ /* 0x000fc800078e0a59 */
        /* <DEDUP_REMOVED lines=11> */
[C---:B------:R-:W-:Y:S01]  /*8f00*/  ISETP.GT.U32.AND P6, PT, R88.reuse, R104, PT ;  /* 0x000000685800720c */ /* 0x040fe20003fc4070 */
[----:B------:R-:W-:Y:S01]  /*8f10*/  IMAD.MOV R89, RZ, RZ, -R89 ;  /* 0x000000ffff597224 */ /* 0x000fe200078e0a59 */
[----:B------:R-:W-:Y:S03]  /*8f20*/  STL [R1+0xf8], R103 ;  /* 0x0000f86701007387 */ /* 0x000fe60000100800 */
[----:B------:R-:W-:Y:S01]  /*8f30*/  IMAD R124, R88, R89, R124 ;  /* 0x00000059587c7224 */ /* 0x000fe200078e027c */
[----:B------:R-:W-:Y:S01]  /*8f40*/  LOP3.LUT R89, R87, 0x9a, RZ, 0xfc, !PT ;  /* 0x0000009a57597812 */ /* 0x000fe200078efcff */
[----:B------:R-:W-:Y:S01]  /*8f50*/  STL [R1+0x11c], R101 ;  /* 0x00011c6501007387 */ /* 0x000fe20000100800 */
[----:B------:R-:W-:-:S03]  /*8f60*/  @!P5 IMAD.MOV R121, RZ, RZ, -R121 ;  /* 0x000000ffff79d224 */ /* 0x000fc600078e0a79 */
[----:B------:R-:W-:Y:S01]  /*8f70*/  STL [R1+0x118], R102 ;  /* 0x0001186601007387 */ /* 0x000fe20000100800 */
[----:B------:R-:W-:-:S03]  /*8f80*/  ISETP.GT.U32.AND P5, PT, R88, R124, PT ;  /* 0x0000007c5800720c */ /* 0x000fc60003fa4070 */
[----:B------:R0:W-:Y:S01]  /*8f90*/  STL [R1+0x144], R99 ;  /* 0x0001446301007387 */ /* 0x0001e20000100800 */
[----:B------:R-:W-:Y:S01]  /*8fa0*/  @!P6 IMAD.IADD R104, R104, 0x1, -R88 ;  /* 0x000000016868e824 */ /* 0x000fe200078e0a58 */
[----:B------:R-:W-:Y:S02]  /*8fb0*/  ISETP.GE.AND P6, PT, R89, RZ, PT ;  /* 0x000000ff5900720c */ /* 0x000fe40003fc6270 */
[----:B0-----:R-:W-:-:S05]  /*8fc0*/  IABS R99, R89 ;  /* 0x0000005900637213 */ /* 0x001fca0000000000 */
[----:B------:R-:W-:-:S04]  /*8fd0*/  IMAD.HI.U32 R89, R86, R99, RZ ;  /* 0x0000006356597227 */ /* 0x000fc800078e00ff */
[----:B------:R-:W-:Y:S02]  /*8fe0*/  IMAD.MOV R89, RZ, RZ, -R89 ;  /* 0x000000ffff597224 */ /* 0x000fe400078e0a59 */
        /* <DEDUP_REMOVED lines=19> */
[----:B------:R-:W-:Y:S01]  /*9120*/  ISETP.GE.AND P2, PT, R89, RZ, PT ;  /* 0x000000ff5900720c */ /* 0x000fe20003f46270 */
[----:B------:R-:W-:-:S04]  /*9130*/  IMAD.HI.U32 R89, R86, R90, RZ ;  /* 0x0000005a56597227 */ /* 0x000fc800078e00ff */
[----:B------:R-:W-:-:S04]  /*9140*/  IMAD.MOV R89, RZ, RZ, -R89 ;  /* 0x000000ffff597224 */ /* 0x000fc800078e0a59 */
[C---:B------:R-:W-:Y:S02]  /*9150*/  IMAD R89, R88.reuse, R89, R90 ;  /* 0x0000005958597224 */ /* 0x040fe400078e025a */
[----:B------:R-:W-:Y:S02]  /*9160*/  @!P4 IMAD.IADD R123, R123, 0x1, -R88 ;  /* 0x000000017b7bc824 */ /* 0x000fe400078e0a58 */
[----:B------:R-:W-:Y:S01]  /*9170*/  @!P6 IMAD.MOV R99, RZ, RZ, -R99 ;  /* 0x000000ffff63e224 */ /* 0x000fe200078e0a63 */
[C---:B------:R-:W-:Y:S02]  /*9180*/  ISETP.GT.U32.AND P6, PT, R88.reuse, R89, PT ;  /* 0x000000595800720c */ /* 0x040fe40003fc4070 */
[----:B------:R-:W-:Y:S02]  /*9190*/  ISETP.GT.U32.AND P4, PT, R88, R123, PT ;  /* 0x0000007b5800720c */ /* 0x000fe40003f84070 */
[----:B------:R-:W-:-:S04]  /*91a0*/  LOP3.LUT R90, R87, 0xa4, RZ, 0xfc, !PT ;  /* 0x000000a4575a7812 */ /* 0x000fc800078efcff */
[----:B------:R-:W-:-:S05]  /*91b0*/  IABS R91, R90 ;  /* 0x0000005a005b7213 */ /* 0x000fca0000000000 */
[--C-:B------:R-:W-:Y:S02]  /*91c0*/  @!P6 IMAD.IADD R89, R89, 0x1, -R88.reuse ;  /* 0x000000015959e824 */ /* 0x100fe400078e0a58 */
[----:B------:R-:W-:Y:S01]  /*91d0*/  @!P4 IMAD.IADD R123, R123, 0x1, -R88 ;  /* 0x000000017b7bc824 */ /* 0x000fe200078e0a58 */
[----:B------:R-:W-:Y:S01]  /*91e0*/  ISETP.GE.AND P4, PT, R90, RZ, PT ;  /* 0x000000ff5a00720c */ /* 0x000fe20003f86270 */
[----:B------:R-:W-:Y:S01]  /*91f0*/  IMAD.HI.U32 R90, R86, R91, RZ ;  /* 0x0000005b565a7227 */ /* 0x000fe200078e00ff */
[----:B------:R-:W-:-:S03]  /*9200*/  ISETP.GT.U32.AND P6, PT, R88, R89, PT ;  /* 0x000000595800720c */ /* 0x000fc60003fc4070 */
[----:B------:R-:W-:Y:S01]  /*9210*/  IMAD.MOV R90, RZ, RZ, -R90 ;  /* 0x000000ffff5a7224 */ /* 0x000fe200078e0a5a */
[----:B------:R-:W-:Y:S03]  /*9220*/  STL [R1+0x140], R100 ;  /* 0x0001406401007387 */ /* 0x000fe60000100800 */
[C---:B------:R-:W-:Y:S01]  /*9230*/  IMAD R90, R88.reuse, R90, R91 ;  /* 0x0000005a585a7224 */ /* 0x040fe200078e025b */
[----:B------:R-:W-:Y:S01]  /*9240*/  LOP3.LUT R91, R87, 0xaa, RZ, 0xfc, !PT ;  /* 0x000000aa575b7812 */ /* 0x000fe200078efcff */
[----:B------:R0:W-:Y:S01]  /*9250*/  STL [R1+0x164], R97 ;  /* 0x0001646101007387 */ /* 0x0001e20000100800 */
[----:B------:R-:W-:Y:S02]  /*9260*/  @!P5 IMAD.MOV R123, RZ, RZ, -R123 ;  /* 0x000000ffff7bd224 */ /* 0x000fe400078e0a7b */
[----:B------:R-:W-:Y:S01]  /*9270*/  ISETP.GT.U32.AND P5, PT, R88, R90, PT ;  /* 0x0000005a5800720c */ /* 0x000fe20003fa4070 */
[----:B------:R-:W-:Y:S01]  /*9280*/  @!P6 IMAD.IADD R89, R89, 0x1, -R88 ;  /* 0x000000015959e824 */ /* 0x000fe200078e0a58 */
[----:B------:R-:W-:-:S02]  /*9290*/  ISETP.GE.AND P6, PT, R91, RZ, PT ;  /* 0x000000ff5b00720c */ /* 0x000fc40003fc6270 */
        /* <DEDUP_REMOVED lines=18> */
[----:B------:R-:W-:-:S03]  /*93c0*/  IMAD.MOV.U32 R122, RZ, RZ, R90 ;  /* 0x000000ffff7a7224 */ /* 0x000fc600078e005a */
[----:B------:R-:W-:Y:S01]  /*93d0*/  IABS R90, R92 ;  /* 0x0000005c005a7213 */ /* 0x000fe20000000000 */
[----:B------:R-:W-:Y:S01]  /*93e0*/  @!P4 IMAD.MOV R122, RZ, RZ, -R122 ;  /* 0x000000ffff7ac224 */ /* 0x000fe200078e0a7a */
        /* <DEDUP_REMOVED lines=17> */
[----:B------:R-:W-:-:S04]  /*9500*/  IMAD.MOV R92, RZ, RZ, -R92 ;  /* 0x000000ffff5c7224 */ /* 0x000fc800078e0a5c */
[----:B------:R-:W-:-:S06]  /*9510*/  IMAD R92, R88, R92, R94 ;  /* 0x0000005c585c7224 */ /* 0x000fcc00078e025e */
[----:B------:R-:W-:Y:S01]  /*9520*/  @!P6 IMAD.IADD R90, R90, 0x1, -R88 ;  /* 0x000000015a5ae824 */ /* 0x000fe200078e0a58 */
[----:B------:R-:W-:Y:S02]  /*9530*/  ISETP.GT.U32.AND P6, PT, R88, R92, PT ;  /* 0x0000005c5800720c */ /* 0x000fe40003fc4070 */
[----:B------:R-:W-:-:S04]  /*9540*/  LOP3.LUT R94, R87, 0xba, RZ, 0xfc, !PT ;  /* 0x000000ba575e7812 */ /* 0x000fc800078efcff */
[----:B------:R-:W-:-:S07]  /*9550*/  IABS R100, R94 ;  /* 0x0000005e00647213 */ /* 0x000fce0000000000 */
[----:B------:R-:W-:Y:S02]  /*9560*/  @!P6 IMAD.IADD R92, R92, 0x1, -R88 ;  /* 0x000000015c5ce824 */ /* 0x000fe400078e0a58 */
[----:B------:R-:W-:-:S03]  /*9570*/  IMAD.HI.U32 R95, R86, R100, RZ ;  /* 0x00000064565f7227 */ /* 0x000fc600078e00ff */
[----:B------:R-:W-:Y:S01]  /*9580*/  ISETP.GT.U32.AND P6, PT, R88, R92, PT ;  /* 0x0000005c5800720c */ /* 0x000fe20003fc4070 */
[----:B------:R-:W-:Y:S02]  /*9590*/  IMAD.MOV.U32 R120, RZ, RZ, R91 ;  /* 0x000000ffff787224 */ /* 0x000fe400078e005b */
[----:B------:R-:W-:Y:S02]  /*95a0*/  IMAD.MOV R95, RZ, RZ, -R95 ;  /* 0x000000ffff5f7224 */ /* 0x000fe400078e0a5f */
[----:B------:R-:W-:Y:S01]  /*95b0*/  @!P5 IMAD.MOV R120, RZ, RZ, -R120 ;  /* 0x000000ffff78d224 */ /* 0x000fe200078e0a78 */
[----:B------:R-:W-:Y:S01]  /*95c0*/  ISETP.GE.AND P5, PT, R94, RZ, PT ;  /* 0x000000ff5e00720c */ /* 0x000fe20003fa6270 */
[----:B------:R-:W-:Y:S01]  /*95d0*/  IMAD R100, R88, R95, R100 ;  /* 0x0000005f58647224 */ /* 0x000fe200078e0264 */
[----:B------:R-:W-:Y:S01]  /*95e0*/  LOP3.LUT R94, R87, 0xbc, RZ, 0xfc, !PT ;  /* 0x000000bc575e7812 */ /* 0x000fe200078efcff */
[----:B------:R-:W-:-:S03]  /*95f0*/  @!P2 IMAD.MOV R90, RZ, RZ, -R90 ;  /* 0x000000ffff5aa224 */ /* 0x000fc600078e0a5a */
[----:B------:R-:W-:Y:S01]  /*9600*/  IABS R91, R94 ;  /* 0x0000005e005b7213 */ /* 0x000fe20000000000 */
[----:B------:R-:W-:Y:S01]  /*9610*/  @!P6 IMAD.IADD R92, R92, 0x1, -R88 ;  /* 0x000000015c5ce824 */ /* 0x000fe200078e0a58 */
[----:B------:R-:W-:Y:S02]  /*9620*/  ISETP.GT.U32.AND P6, PT, R88, R100, PT ;  /* 0x000000645800720c */ /* 0x000fe40003fc4070 */
[----:B------:R-:W-:Y:S01]  /*9630*/  ISETP.GE.AND P2, PT, R94, RZ, PT ;  /* 0x000000ff5e00720c */ /* 0x000fe20003f46270 */
[----:B------:R-:W-:Y:S01]  /*9640*/  IMAD.HI.U32 R94, R86, R91, RZ ;  /* 0x0000005b565e7227 */ /* 0x000fe200078e00ff */
[----:B------:R-:W-:-:S03]  /*9650*/  LOP3.LUT R95, R87, 0xc2, RZ, 0xfc, !PT ;  /* 0x000000c2575f7812 */ /* 0x000fc600078efcff */
[----:B------:R-:W-:Y:S01]  /*9660*/  IMAD.MOV R94, RZ, RZ, -R94 ;  /* 0x000000ffff5e7224 */ /* 0x000fe200078e0a5e */
[----:B------:R-:W-:Y:S01]  /*9670*/  IABS R101, R95 ;  /* 0x0000005f00657213 */ /* 0x000fe20000000000 */
[----:B------:R-:W-:Y:S02]  /*9680*/  IMAD.MOV.U32 R119, RZ, RZ, R92 ;  /* 0x000000ffff777224 */ /* 0x000fe400078e005c */
[----:B------:R-:W-:Y:S02]  /*9690*/  IMAD R91, R88, R94, R91 ;  /* 0x0000005e585b7224 */ /* 0x000fe400078e025b */
[----:B------:R-:W-:Y:S01]  /*96a0*/  @!P6 IMAD.IADD R100, R100, 0x1, -R88 ;  /* 0x000000016464e824 */ /* 0x000fe200078e0a58 */
[----:B------:R0:W-:Y:S01]  /*96b0*/  STL [R1+0x160], R96 ;  /* 0x0001606001007387 */ /* 0x0001e20000100800 */
[----:B------:R-:W-:Y:S01]  /*96c0*/  @!P4 IMAD.MOV R119, RZ, RZ, -R119 ;  /* 0x000000ffff77c224 */ /* 0x000fe200078e0a77 */
[C---:B------:R-:W-:Y:S02]  /*96d0*/  ISETP.GT.U32.AND P4, PT, R88.reuse, R91, PT ;  /* 0x0000005b5800720c */ /* 0x040fe40003f84070 */
[----:B------:R-:W-:-:S02]  /*96e0*/  ISETP.GT.U32.AND P6, PT, R88, R100, PT ;  /* 0x000000645800720c */ /* 0x000fc40003fc4070 */
[----:B------:R-:W-:Y:S01]  /*96f0*/  LOP3.LUT R94, R87, 0xca, RZ, 0xfc, !PT ;  /* 0x000000ca575e7812 */ /* 0x000fe200078efcff */
[----:B0-----:R-:W-:-:S03]  /*9700*/  IMAD.HI.U32 R96, R86, R101, RZ ;  /* 0x0000006556607227 */ /* 0x001fc600078e00ff */
[----:B------:R-:W-:Y:S01]  /*9710*/  IABS R102, R94 ;  /* 0x0000005e00667213 */ /* 0x000fe20000000000 */
[----:B------:R-:W-:-:S04]  /*9720*/  IMAD.MOV R92, RZ, RZ, -R96 ;  /* 0x000000ffff5c7224 */ /* 0x000fc800078e0a60 */
[----:B------:R-:W-:Y:S02]  /*9730*/  IMAD R101, R88, R92, R101 ;  /* 0x0000005c58657224 */ /* 0x000fe400078e0265 */
[----:B------:R-:W-:-:S04]  /*9740*/  IMAD.HI.U32 R92, R86, R102, RZ ;  /* 0x00000066565c7227 */ /* 0x000fc800078e00ff */
[--C-:B------:R-:W-:Y:S02]  /*9750*/  @!P4 IMAD.IADD R91, R91, 0x1, -R88.reuse ;  /* 0x000000015b5bc824 */ /* 0x100fe400078e0a58 */
[----:B------:R-:W-:Y:S01]  /*9760*/  @!P6 IMAD.IADD R100, R100, 0x1, -R88 ;  /* 0x000000016464e824 */ /* 0x000fe200078e0a58 */
[C---:B------:R-:W-:Y:S01]  /*9770*/  ISETP.GT.U32.AND P6, PT, R88.reuse, R101, PT ;  /* 0x000000655800720c */ /* 0x040fe20003fc4070 */
[----:B------:R-:W-:Y:S01]  /*9780*/  IMAD.MOV R92, RZ, RZ, -R92 ;  /* 0x000000ffff5c7224 */ /* 0x000fe200078e0a5c */
[----:B------:R-:W-:-:S03]  /*9790*/  ISETP.GT.U32.AND P4, PT, R88, R91, PT ;  /* 0x0000005b5800720c */ /* 0x000fc60003f84070 */
[----:B------:R-:W-:Y:S01]  /*97a0*/  IMAD R102, R88, R92, R102 ;  /* 0x0000005c58667224 */ /* 0x000fe200078e0266 */
[----:B------:R-:W-:Y:S01]  /*97b0*/  LOP3.LUT R92, R87, 0xd2, RZ, 0xfc, !PT ;  /* 0x000000d2575c7812 */ /* 0x000fe200078efcff */
[----:B------:R-:W-:-:S03]  /*97c0*/  @!P5 IMAD.MOV R100, RZ, RZ, -R100 ;  /* 0x000000ffff64d224 */ /* 0x000fc600078e0a64 */
[----:B------:R-:W-:Y:S02]  /*97d0*/  ISETP.GT.U32.AND P5, PT, R88, R102, PT ;  /* 0x000000665800720c */ /* 0x000fe40003fa4070 */
[----:B------:R-:W-:Y:S01]  /*97e0*/  IABS R105, R92 ;  /* 0x0000005c00697213 */ /* 0x000fe20000000000 */
[--C-:B------:R-:W-:Y:S02]  /*97f0*/  @!P6 IMAD.IADD R101, R101, 0x1, -R88.reuse ;  /* 0x000000016565e824 */ /* 0x100fe400078e0a58 */
[----:B------:R-:W-:Y:S01]  /*9800*/  @!P4 IMAD.IADD R91, R91, 0x1, -R88 ;  /* 0x000000015b5bc824 */ /* 0x000fe200078e0a58 */
[----:B------:R-:W-:Y:S01]  /*9810*/  ISETP.GE.AND P4, PT, R95, RZ, PT ;  /* 0x000000ff5f00720c */ /* 0x000fe20003f86270 */
[----:B------:R-:W-:Y:S01]  /*9820*/  IMAD.HI.U32 R95, R86, R105, RZ ;  /* 0x00000069565f7227 */ /* 0x000fe200078e00ff */
[----:B------:R-:W-:-:S03]  /*9830*/  ISETP.GT.U32.AND P6, PT, R88, R101, PT ;  /* 0x000000655800720c */ /* 0x000fc60003fc4070 */
[----:B------:R-:W-:Y:S02]  /*9840*/  IMAD.MOV R95, RZ, RZ, -R95 ;  /* 0x000000ffff5f7224 */ /* 0x000fe400078e0a5f */
[----:B------:R-:W-:Y:S02]  /*9850*/  @!P5 IMAD.IADD R102, R102, 0x1, -R88 ;  /* 0x000000016666d824 */ /* 0x000fe400078e0a58 */
[----:B------:R-:W-:-:S03]  /*9860*/  IMAD R105, R88, R95, R105 ;  /* 0x0000005f58697224 */ /* 0x000fc600078e0269 */
[----:B------:R-:W-:-:S03]  /*9870*/  ISETP.GT.U32.AND P5, PT, R88, R102, PT ;  /* 0x000000665800720c */ /* 0x000fc60003fa4070 */
[----:B------:R-:W-:Y:S01]  /*9880*/  @!P6 IMAD.IADD R101, R101, 0x1, -R88 ;  /* 0x000000016565e824 */ /* 0x000fe200078e0a58 */
[----:B------:R-:W-:Y:S02]  /*9890*/  ISETP.GT.U32.AND P6, PT, R88, R105, PT ;  /* 0x000000695800720c */ /* 0x000fe40003fc4070 */
[----:B------:R-:W-:-:S04]  /*98a0*/  LOP3.LUT R96, R87, 0xda, RZ, 0xfc, !PT ;  /* 0x000000da57607812 */ /* 0x000fc800078efcff */
[----:B------:R-:W-:-:S03]  /*98b0*/  IABS R103, R96 ;  /* 0x0000006000677213 */ /* 0x000fc60000000000 */
[----:B------:R-:W-:Y:S01]  /*98c0*/  @!P5 IMAD.IADD R102, R102, 0x1, -R88 ;  /* 0x000000016666d824 */ /* 0x000fe200078e0a58 */
[----:B------:R-:W-:Y:S01]  /*98d0*/  ISETP.GE.AND P5, PT, R94, RZ, PT ;  /* 0x000000ff5e00720c */ /* 0x000fe20003fa6270 */
[----:B------:R-:W-:-:S04]  /*98e0*/  IMAD.HI.U32 R94, R86, R103, RZ ;  /* 0x00000067565e7227 */ /* 0x000fc800078e00ff */
[----:B------:R-:W-:Y:S02]  /*98f0*/  @!P6 IMAD.IADD R105, R105, 0x1, -R88 ;  /* 0x000000016969e824 */ /* 0x000fe400078e0a58 */
[----:B------:R-:W-:-:S03]  /*9900*/  IMAD.MOV R94, RZ, RZ, -R94 ;  /* 0x000000ffff5e7224 */ /* 0x000fc600078e0a5e */
[C---:B------:R-:W-:Y:S01]  /*9910*/  ISETP.GT.U32.AND P6, PT, R88.reuse, R105, PT ;  /* 0x000000695800720c */ /* 0x040fe20003fc4070 */
[----:B------:R-:W-:Y:S02]  /*9920*/  IMAD R103, R88, R94, R103 ;  /* 0x0000005e58677224 */ /* 0x000fe400078e0267 */
[----:B------:R-:W-:Y:S01]  /*9930*/  @!P4 IMAD.MOV R101, RZ, RZ, -R101 ;  /* 0x000000ffff65c224 */ /* 0x000fe200078e0a65 */
[----:B------:R-:W-:Y:S01]  /*9940*/  ISETP.GE.AND P4, PT, R92, RZ, PT ;  /* 0x000000ff5c00720c */ /* 0x000fe20003f86270 */
[----:B------:R-:W-:Y:S01]  /*9950*/  @!P5 IMAD.MOV R102, RZ, RZ, -R102 ;  /* 0x000000ffff66d224 */ /* 0x000fe200078e0a66 */
[----:B------:R-:W-:Y:S02]  /*9960*/  ISETP.GT.U32.AND P5, PT, R88, R103, PT ;  /* 0x000000675800720c */ /* 0x000fe40003fa4070 */
[C---:B------:R-:W-:Y:S02]  /*9970*/  LOP3.LUT R92, R87.reuse, 0xc4, RZ, 0xfc, !PT ;  /* 0x000000c4575c7812 */ /* 0x040fe400078efcff */
[----:B------:R-:W-:-:S03]  /*9980*/  LOP3.LUT R94, R87, 0xcc, RZ, 0xfc, !PT ;  /* 0x000000cc575e7812 */ /* 0x000fc600078efcff */
[--C-:B------:R-:W-:Y:S01]  /*9990*/  @!P6 IMAD.IADD R105, R105, 0x1, -R88.reuse ;  /* 0x000000016969e824 */ /* 0x100fe200078e0a58 */
[----:B------:R-:W-:Y:S02]  /*99a0*/  ISETP.GE.AND P6, PT, R92, RZ, PT ;  /* 0x000000ff5c00720c */ /* 0x000fe40003fc6270 */
[----:B------:R-:W-:Y:S02]  /*99b0*/  IABS R92, R92 ;  /* 0x0000005c005c7213 */ /* 0x000fe40000000000 */
[----:B------:R-:W-:Y:S01]  /*99c0*/  IABS R95, R94 ;  /* 0x0000005e005f7213 */ /* 0x000fe20000000000 */
[----:B------:R-:W-:Y:S01]  /*99d0*/  @!P4 IMAD.MOV R105, RZ, RZ, -R105 ;  /* 0x000000ffff69c224 */ /* 0x000fe200078e0a69 */
[----:B------:R-:W-:Y:S01]  /*99e0*/  ISETP.GE.AND P4, PT, R94, RZ, PT ;  /* 0x000000ff5e00720c */ /* 0x000fe20003f86270 */
[----:B------:R-:W-:Y:S01]  /*99f0*/  @!P5 IMAD.IADD R103, R103, 0x1, -R88 ;  /* 0x000000016767d824 */ /* 0x000fe200078e0a58 */
[----:B------:R-:W0:Y:S01]  /*9a00*/  S2R R127, SR_TID.X ;  /* 0x00000000007f7919 */ /* 0x000e220000002100 */
[----:B------:R-:W-:-:S04]  /*9a10*/  IMAD.HI.U32 R94, R86, R92, RZ ;  /* 0x0000005c565e7227 */ /* 0x000fc800078e00ff */
[----:B------:R-:W-:Y:S01]  /*9a20*/  IMAD.HI.U32 R110, R86, R95, RZ ;  /* 0x0000005f566e7227 */ /* 0x000fe200078e00ff */
[----:B------:R-:W-:-:S03]  /*9a30*/  ISETP.GT.U32.AND P5, PT, R88, R103, PT ;  /* 0x000000675800720c */ /* 0x000fc60003fa4070 */
[----:B------:R-:W-:Y:S01]  /*9a40*/  IMAD.MOV R94, RZ, RZ, -R94 ;  /* 0x000000ffff5e7224 */ /* 0x000fe200078e0a5e */
[C---:B------:R-:W-:Y:S01]  /*9a50*/  LOP3.LUT R125, R87.reuse, 0xd4, RZ, 0xfc, !PT ;  /* 0x000000d4577d7812 */ /* 0x040fe200078efcff */
[----:B------:R-:W-:Y:S02]  /*9a60*/  IMAD.MOV R110, RZ, RZ, -R110 ;  /* 0x000000ffff6e7224 */ /* 0x000fe400078e0a6e */
[C---:B------:R-:W-:Y:S02]  /*9a70*/  IMAD R92, R88.reuse, R94, R92 ;  /* 0x0000005e585c7224 */ /* 0x040fe400078e025c */
[----:B------:R-:W-:Y:S01]  /*9a80*/  IMAD R94, R88, R110, R95 ;  /* 0x0000006e585e7224 */ /* 0x000fe200078e025f */
[----:B------:R-:W-:Y:S02]  /*9a90*/  IABS R95, R125 ;  /* 0x0000007d005f7213 */ /* 0x000fe40000000000 */
[----:B------:R-:W-:Y:S01]  /*9aa0*/  LOP3.LUT R110, R87, 0xe2, RZ, 0xfc, !PT ;  /* 0x000000e2576e7812 */ /* 0x000fe200078efcff */
[----:B------:R-:W-:-:S02]  /*9ab0*/  @!P5 IMAD.IADD R103, R103, 0x1, -R88 ;  /* 0x000000016767d824 */ /* 0x000fc400078e0a58 */
[----:B------:R-:W-:Y:S01]  /*9ac0*/  IMAD.HI.U32 R126, R86, R95, RZ ;  /* 0x0000005f567e7227 */ /* 0x000fe200078e00ff */
[----:B------:R-:W-:Y:S02]  /*9ad0*/  ISETP.GE.AND P5, PT, R96, RZ, PT ;  /* 0x000000ff6000720c */ /* 0x000fe40003fa6270 */
[----:B------:R-:W-:Y:S01]  /*9ae0*/  IABS R96, R110 ;  /* 0x0000006e00607213 */ /* 0x000fe20000000000 */
[----:B------:R-:W-:Y:S01]  /*9af0*/  IMAD.MOV R126, RZ, RZ, -R126 ;  /* 0x000000ffff7e7224 */ /* 0x000fe200078e0a7e */
[----:B------:R-:W-:-:S04]  /*9b00*/  @!UP1 UIADD3 UR4, UPT, UPT, -UR5, 0x100000, URZ ;  /* 0x0010000005049890 */ /* 0x000fc8000fffe1ff */
[----:B------:R-:W-:Y:S02]  /*9b10*/  @!UP1 USHF.L.U32 UR5, UR4, 0xb, URZ ;  /* 0x0000000b04059899 */ /* 0x000fe400080006ff */
[----:B------:R-:W-:Y:S01]  /*9b20*/  @!UP1 USHF.L.U32 UR4, UR4, 0x1, URZ ;  /* 0x0000000104049899 */ /* 0x000fe200080006ff */
[----:B------:R-:W-:Y:S01]  /*9b30*/  SEL R104, R161, R104, !P1 ;  /* 0x00000068a1687207 */ /* 0x000fe20004800000 */
[----:B------:R-:W-:Y:S02]  /*9b40*/  IMAD R95, R88, R126, R95 ;  /* 0x0000007e585f7224 */ /* 0x000fe400078e025f */
[----:B------:R-:W-:Y:S01]  /*9b50*/  IMAD.HI.U32 R126, R86, R96, RZ ;  /* 0x00000060567e7227 */ /* 0x000fe200078e00ff */
[----:B------:R-:W-:-:S03]  /*9b60*/  VOTEU.ALL UP1, P3 ;  /* 0x0000000000ff7886 */ /* 0x000fc60001820000 */
[----:B------:R-:W-:Y:S02]  /*9b70*/  IMAD.MOV R126, RZ, RZ, -R126 ;  /* 0x000000ffff7e7224 */ /* 0x000fe400078e0a7e */
[----:B------:R-:W-:Y:S01]  /*9b80*/  IMAD R104, R104, UR7, RZ ;  /* 0x0000000768687c24 */ /* 0x000fe2000f8e02ff */
[----:B0-----:R-:W-:Y:S01]  /*9b90*/  LOP3.LUT R127, R127, 0x7f, RZ, 0xc0, !PT ;  /* 0x0000007f7f7f7812 */ /* 0x001fe200078ec0ff */
[----:B------:R-:W-:Y:S01]  /*9ba0*/  IMAD R96, R88, R126, R96 ;  /* 0x0000007e58607224 */ /* 0x000fe200078e0260 */
[----:B------:R0:W1:Y:S01]  /*9bb0*/  @!UP1 SYNCS.EXCH.64 URZ, [UR13+0xc008], UR4 ;  /* 0x00c008040dff95b2 */ /* 0x0000620008000100 */
[----:B------:R-:W-:Y:S01]  /*9bc0*/  @!P5 IMAD.MOV R103, RZ, RZ, -R103 ;  /* 0x000000ffff67d224 */ /* 0x000fe200078e0a67 */
[C---:B------:R-:W-:Y:S01]  /*9bd0*/  IADD3 R126, P5, PT, R104.reuse, R85, RZ ;  /* 0x00000055687e7210 */ /* 0x040fe20007fbe0ff */
[----:B--2---:R2:W-:Y:S01]  /*9be0*/  STS.U8 [R127+UR13+0x8000], R142 ;  /* 0x0080008e7f007988 */ /* 0x0045e2000800000d */
[----:B------:R-:W-:Y:S02]  /*9bf0*/  SEL R99, R161, R99, !P1 ;  /* 0x00000063a1637207 */ /* 0x000fe40004800000 */
[----:B--2---:R-:W-:-:S02]  /*9c00*/  LEA.HI.X.SX32 R127, R104, R84, 0x1, P5 ;  /* 0x00000054687f7211 */ /* 0x004fc400028f0eff */
[----:B------:R-:W2:Y:S01]  /*9c10*/  S2R R104, SR_TID.X ;  /* 0x0000000000687919 */ /* 0x000ea20000002100 */
[----:B------:R-:W-:Y:S02]  /*9c20*/  ISETP.GT.U32.AND P5, PT, R88, R96, PT ;  /* 0x000000605800720c */ /* 0x000fe40003fa4070 */
[----:B------:R-:W-:Y:S01]  /*9c30*/  PRMT R208, RZ, 0x7610, R208 ;  /* 0x00007610ffd07816 */ /* 0x000fe200000000d0 */
[----:B------:R-:W-:Y:S01]  /*9c40*/  IMAD R99, R99, UR7, RZ ;  /* 0x0000000763637c24 */ /* 0x000fe2000f8e02ff */
[----:B------:R-:W-:Y:S04]  /*9c50*/  STL [R1+0x184], R126 ;  /* 0x0001847e01007387 */ /* 0x000fe80000100800 */
[----:B------:R0:W-:Y:S04]  /*9c60*/  STL [R1+0x180], R127 ;  /* 0x0001807f01007387 */ /* 0x0001e80000100800 */
[----:B------:R0:W3:Y:S01]  /*9c70*/  @P0 LDG.E.U8 R208, desc[UR26][R126.64] ;  /* 0x0000001a7ed00981 */ /* 0x0000e2000c1e1100 */
[----:B------:R-:W-:Y:S01]  /*9c80*/  @!P5 IMAD.IADD R96, R96, 0x1, -R88 ;  /* 0x000000016060d824 */ /* 0x000fe200078e0a58 */
[----:B0-----:R-:W-:-:S04]  /*9c90*/  IADD3 R127, P5, PT, R99, R85, RZ ;  /* 0x00000055637f7210 */ /* 0x001fc80007fbe0ff */
[----:B------:R-:W-:Y:S01]  /*9ca0*/  LEA.HI.X.SX32 R126, R99, R84, 0x1, P5 ;  /* 0x00000054637e7211 */ /* 0x000fe200028f0eff */
[----:B------:R0:W-:Y:S01]  /*9cb0*/  STL [R1+0x1a4], R127 ;  /* 0x0001a47f01007387 */ /* 0x0001e20000100800 */
[----:B------:R-:W-:Y:S02]  /*9cc0*/  ISETP.GT.U32.AND P5, PT, R88, R96, PT ;  /* 0x000000605800720c */ /* 0x000fe40003fa4070 */
[----:B------:R-:W-:Y:S01]  /*9cd0*/  SEL R89, R161, R89, !P1 ;  /* 0x00000059a1597207 */ /* 0x000fe20004800000 */
[----:B------:R1:W-:Y:S01]  /*9ce0*/  STL [R1+0x1a0], R126 ;  /* 0x0001a07e01007387 */ /* 0x0003e20000100800 */
[----:B0-----:R-:W-:-:S04]  /*9cf0*/  @P0 LOP3.LUT R127, R127, R126, RZ, 0x3c, !PT ;  /* 0x0000007e7f7f0212 */ /* 0x001fc800078e3cff */
[----:B-1----:R-:W-:Y:S02]  /*9d00*/  @P0 LOP3.LUT R126, R127, R126, RZ, 0x3c, !PT ;  /* 0x0000007e7f7e0212 */ /* 0x002fe400078e3cff */
[----:B------:R-:W-:Y:S01]  /*9d10*/  PRMT R215, RZ, 0x7610, R215 ;  /* 0x00007610ffd77816 */ /* 0x000fe200000000d7 */
[----:B------:R-:W-:Y:S01]  /*9d20*/  IMAD R89, R89, UR7, RZ ;  /* 0x0000000759597c24 */ /* 0x000fe2000f8e02ff */
[----:B--2---:R-:W-:Y:S02]  /*9d30*/  LOP3.LUT R104, R104, 0x7f, RZ, 0xc0, !PT ;  /* 0x0000007f68687812 */ /* 0x004fe400078ec0ff */
[----:B------:R-:W-:Y:S01]  /*9d40*/  @P0 LOP3.LUT R127, R127, R126, RZ, 0x3c, !PT ;  /* 0x0000007e7f7f0212 */ /* 0x000fe200078e3cff */
[----:B------:R-:W-:Y:S02]  /*9d50*/  @!P5 IMAD.IADD R96, R96, 0x1, -R88 ;  /* 0x000000016060d824 */ /* 0x000fe400078e0a58 */
[----:B------:R-:W-:Y:S04]  /*9d60*/  STS.U8 [R104+UR13+0x8400], R143 ;  /* 0x0084008f68007988 */ /* 0x000fe8000800000d */
[----:B------:R0:W2:Y:S04]  /*9d70*/  @P0 LDG.E.U8 R215, desc[UR26][R126.64] ;  /* 0x0000001a7ed70981 */ /* 0x0000a8000c1e1100 */
[----:B------:R-:W-:Y:S04]  /*9d80*/  STS.U8 [R104+UR13+0x8800], R146 ;  /* 0x0088009268007988 */ /* 0x000fe8000800000d */
[----:B------:R1:W-:Y:S01]  /*9d90*/  STS.U8 [R104+UR13+0x8c00], R144 ;  /* 0x008c009068007988 */ /* 0x0003e2000800000d */
[----:B0-----:R-:W-:-:S04]  /*9da0*/  IADD3 R127, P5, PT, R89, R85, RZ ;  /* 0x00000055597f7210 */ /* 0x001fc80007fbe0ff */
[----:B------:R-:W-:Y:S02]  /*9db0*/  LEA.HI.X.SX32 R126, R89, R84, 0x1, P5 ;  /* 0x00000054597e7211 */ /* 0x000fe400028f0eff */
[----:B-1----:R-:W-:Y:S02]  /*9dc0*/  LOP3.LUT R104, R87, 0xea, RZ, 0xfc, !PT ;  /* 0x000000ea57687812 */ /* 0x002fe400078efcff */
[----:B------:R-:W-:Y:S02]  /*9dd0*/  ISETP.GE.AND P5, PT, R110, RZ, PT ;  /* 0x000000ff6e00720c */ /* 0x000fe40003fa6270 */
[----:B------:R-:W-:Y:S01]  /*9de0*/  IABS R89, R104 ;  /* 0x0000006800597213 */ /* 0x000fe20000000000 */
[----:B------:R0:W-:Y:S01]  /*9df0*/  STL [R1+0x214], R127 ;  /* 0x0002147f01007387 */ /* 0x0001e20000100800 */
[----:B------:R-:W-:-:S03]  /*9e00*/  SEL R110, R161, R97, !P1 ;  /* 0x00000061a16e7207 */ /* 0x000fc60004800000 */
[----:B------:R-:W-:Y:S01]  /*9e10*/  IMAD.HI.U32 R99, R86, R89, RZ ;  /* 0x0000005956637227 */ /* 0x000fe200078e00ff */
[----:B------:R1:W-:Y:S01]  /*9e20*/  STL [R1+0x1c0], R126 ;  /* 0x0001c07e01007387 */ /* 0x0003e20000100800 */
[-C--:B0-----:R-:W-:Y:S02]  /*9e30*/  @P0 LOP3.LUT R127, R127, R126.reuse, RZ, 0x3c, !PT ;  /* 0x0000007e7f7f0212 */ /* 0x081fe400078e3cff */
[----:B------:R-:W-:Y:S02]  /*9e40*/  IMAD.MOV.U32 R97, RZ, RZ, R96 ;  /* 0x000000ffff617224 */ /* 0x000fe400078e0060 */
[----:B------:R-:W-:Y:S01]  /*9e50*/  IMAD R110, R110, UR7, RZ ;  /* 0x000000076e6e7c24 */ /* 0x000fe2000f8e02ff */
[C---:B-1----:R-:W-:Y:S01]  /*9e60*/  @P0 LOP3.LUT R126, R127.reuse, R126, RZ, 0x3c, !PT ;  /* 0x0000007e7f7e0212 */ /* 0x042fe200078e3cff */
[----:B------:R-:W-:Y:S01]  /*9e70*/  IMAD.MOV R99, RZ, RZ, -R99 ;  /* 0x000000ffff637224 */ /* 0x000fe200078e0a63 */
[----:B------:R-:W-:Y:S01]  /*9e80*/  PRMT R207, RZ, 0x7610, R207 ;  /* 0x00007610ffcf7816 */ /* 0x000fe200000000cf */
[----:B------:R-:W-:Y:S01]  /*9e90*/  @!P5 IMAD.MOV R97, RZ, RZ, -R97 ;  /* 0x000000ffff61d224 */ /* 0x000fe200078e0a61 */
[----:B------:R-:W-:Y:S01]  /*9ea0*/  @P0 LOP3.LUT R127, R127, R126, RZ, 0x3c, !PT ;  /* 0x0000007e7f7f0212 */ /* 0x000fe200078e3cff */
[----:B------:R-:W-:Y:S01]  /*9eb0*/  IMAD R89, R88, R99, R89 ;  /* 0x0000006358597224 */ /* 0x000fe200078e0259 */
[----:B------:R-:W-:-:S03]  /*9ec0*/  IADD3 R96, P5, PT, R110, R85, RZ ;  /* 0x000000556e607210 */ /* 0x000fc60007fbe0ff */
[----:B------:R0:W2:Y:S01]  /*9ed0*/  @P0 LDG.E.U8 R207, desc[UR26][R126.64] ;  /* 0x0000001a7ecf0981 */ /* 0x0000a2000c1e1100 */
[----:B------:R-:W-:Y:S01]  /*9ee0*/  SEL R90, R161, R90, !P1 ;  /* 0x0000005aa15a7207 */ /* 0x000fe20004800000 */
[----:B------:R-:W1:Y:S01]  /*9ef0*/  S2R R99, SR_TID.X ;  /* 0x0000000000637919 */ /* 0x000e620000002100 */
[----:B0-----:R-:W-:Y:S02]  /*9f00*/  LEA.HI.X.SX32 R126, R110, R84, 0x1, P5 ;  /* 0x000000546e7e7211 */ /* 0x001fe400028f0eff */
[----:B------:R-:W-:Y:S01]  /*9f10*/  ISETP.GT.U32.AND P5, PT, R88, R89, PT ;  /* 0x000000595800720c */ /* 0x000fe20003fa4070 */
[----:B------:R-:W-:Y:S01]  /*9f20*/  IMAD R90, R90, UR7, RZ ;  /* 0x000000075a5a7c24 */ /* 0x000fe2000f8e02ff */
[----:B------:R-:W-:Y:S01]  /*9f30*/  STL [R1+0x22c], R96 ;  /* 0x00022c6001007387 */ /* 0x000fe20000100800 */
[----:B------:R-:W-:Y:S01]  /*9f40*/  PRMT R163, RZ, 0x7610, R163 ;  /* 0x00007610ffa37816 */ /* 0x000fe200000000a3 */
[----:B------:R-:W-:Y:S02]  /*9f50*/  @P0 IMAD.MOV.U32 R127, RZ, RZ, R126 ;  /* 0x000000ffff7f0224 */ /* 0x000fe400078e007e */
[----:B------:R0:W-:Y:S07]  /*9f60*/  STL [R1+0x228], R126 ;  /* 0x0002287e01007387 */ /* 0x0001ee0000100800 */
[----:B------:R-:W-:-:S02]  /*9f70*/  @!P5 IMAD.IADD R89, R89, 0x1, -R88 ;  /* 0x000000015959d824 */ /* 0x000fc400078e0a58 */
[----:B0-----:R-:W-:Y:S01]  /*9f80*/  @P0 IMAD.MOV.U32 R126, RZ, RZ, R96 ;  /* 0x000000ffff7e0224 */ /* 0x001fe200078e0060 */
[----:B------:R-:W-:-:S04]  /*9f90*/  IADD3 R96, P5, PT, R90, R85, RZ ;  /* 0x000000555a607210 */ /* 0x000fc80007fbe0ff */
[----:B------:R0:W2:Y:S01]  /*9fa0*/  @P0 LDG.E.U8 R163, desc[UR26][R126.64] ;  /* 0x0000001a7ea30981 */ /* 0x0000a2000c1e1100 */
[----:B------:R-:W-:Y:S02]  /*9fb0*/  SEL R100, R161, R100, !P1 ;  /* 0x00000064a1647207 */ /* 0x000fe40004800000 */
[----:B0-----:R-:W-:Y:S02]  /*9fc0*/  LEA.HI.X.SX32 R127, R90, R84, 0x1, P5 ;  /* 0x000000545a7f7211 */ /* 0x001fe400028f0eff */
[----:B------:R-:W-:Y:S01]  /*9fd0*/  ISETP.GT.U32.AND P5, PT, R88, R89, PT ;  /* 0x000000595800720c */ /* 0x000fe20003fa4070 */
[----:B------:R-:W-:Y:S01]  /*9fe0*/  @P0 IMAD.MOV.U32 R126, RZ, RZ, R96 ;  /* 0x000000ffff7e0224 */ /* 0x000fe200078e0060 */
[----:B------:R-:W-:Y:S01]  /*9ff0*/  PRMT R167, RZ, 0x7610, R167 ;  /* 0x00007610ffa77816 */ /* 0x000fe200000000a7 */
[----:B------:R-:W-:Y:S01]  /*a000*/  IMAD R100, R100, UR7, RZ ;  /* 0x0000000764647c24 */ /* 0x000fe2000f8e02ff */
[----:B------:R-:W-:Y:S01]  /*a010*/  STL [R1+0x244], R96 ;  /* 0x0002446001007387 */ /* 0x000fe20000100800 */
[----:B-1----:R-:W-:-:S03]  /*a020*/  LOP3.LUT R99, R99, 0x7f, RZ, 0xc0, !PT ;  /* 0x0000007f63637812 */ /* 0x002fc600078ec0ff */
[----:B------:R0:W-:Y:S04]  /*a030*/  STL [R1+0x240], R127 ;  /* 0x0002407f01007387 */ /* 0x0001e80000100800 */
[----:B------:R0:W2:Y:S01]  /*a040*/  @P0 LDG.E.U8 R167, desc[UR26][R126.64] ;  /* 0x0000001a7ea70981 */ /* 0x0000a2000c1e1100 */
[----:B------:R-:W-:-:S03]  /*a050*/  @!P5 IMAD.IADD R89, R89, 0x1, -R88 ;  /* 0x000000015959d824 */ /* 0x000fc600078e0a58 */
[----:B------:R-:W-:Y:S01]  /*a060*/  STS.U8 [R99+UR13+0x9000], R149 ;  /* 0x0090009563007988 */ /* 0x000fe2000800000d */
[----:B0-----:R-:W-:-:S03]  /*a070*/  IADD3 R127, P5, PT, R100, R85, RZ ;  /* 0x00000055647f7210 */ /* 0x001fc60007fbe0ff */
[----:B------:R-:W-:Y:S01]  /*a080*/  STS.U8 [R99+UR13+0x9400], R148 ;  /* 0x0094009463007988 */ /* 0x000fe2000800000d */
[----:B------:R-:W-:-:S03]  /*a090*/  LEA.HI.X.SX32 R126, R100, R84, 0x1, P5 ;  /* 0x00000054647e7211 */ /* 0x000fc600028f0eff */
[----:B------:R-:W-:Y:S04]  /*a0a0*/  STS.U8 [R99+UR13+0x9800], R151 ;  /* 0x0098009763007988 */ /* 0x000fe8000800000d */
[----:B------:R0:W-:Y:S04]  /*a0b0*/  STL [R1+0x25c], R127 ;  /* 0x00025c7f01007387 */ /* 0x0001e80000100800 */
[----:B------:R1:W-:Y:S01]  /*a0c0*/  STS.U8 [R99+UR13+0x9c00], R150 ;  /* 0x009c009663007988 */ /* 0x0003e2000800000d */
[----:B0-----:R-:W-:-:S03]  /*a0d0*/  @P0 LOP3.LUT R127, R127, R126, RZ, 0x3c, !PT ;  /* 0x0000007e7f7f0212 */ /* 0x001fc600078e3cff */
[----:B------:R0:W-:Y:S01]  /*a0e0*/  STL [R1+0x258], R126 ;  /* 0x0002587e01007387 */ /* 0x0001e20000100800 */
[----:B-1----:R-:W-:-:S05]  /*a0f0*/  LOP3.LUT R99, R99, 0x10, RZ, 0x3c, !PT ;  /* 0x0000001063637812 */ /* 0x002fca00078e3cff */
[----:B------:R1:W-:Y:S01]  /*a100*/  STS.U8 [R99+UR13+0x9080], R156 ;  /* 0x0090809c63007988 */ /* 0x0003e2000800000d */
[----:B0-----:R-:W-:-:S04]  /*a110*/  @P0 LOP3.LUT R126, R127, R126, RZ, 0x3c, !PT ;  /* 0x0000007e7f7e0212 */ /* 0x001fc800078e3cff */
[----:B------:R-:W-:Y:S02]  /*a120*/  @P0 LOP3.LUT R127, R127, R126, RZ, 0x3c, !PT ;  /* 0x0000007e7f7f0212 */ /* 0x000fe400078e3cff */
[----:B-1----:R-:W-:Y:S02]  /*a130*/  PRMT R156, RZ, 0x7610, R156 ;  /* 0x00007610ff9c7816 */ /* 0x002fe4000000009c */
[----:B------:R-:W-:-:S04]  /*a140*/  LOP3.LUT R100, R87, 0xf2, RZ, 0xfc, !PT ;  /* 0x000000f257647812 */ /* 0x000fc800078efcff */
[----:B------:R0:W2:Y:S01]  /*a150*/  @P0 LDG.E.U8 R156, desc[UR26][R126.64] ;  /* 0x0000001a7e9c0981 */ /* 0x0000a2000c1e1100 */
[----:B------:R-:W-:Y:S02]  /*a160*/  IABS R90, R100 ;  /* 0x00000064005a7213 */ /* 0x000fe40000000000 */
[----:B------:R-:W-:Y:S01]  /*a170*/  ISETP.GE.AND P5, PT, R104, RZ, PT ;  /* 0x000000ff6800720c */ /* 0x000fe20003fa6270 */
[----:B0-----:R-:W0:Y:S02]  /*a180*/  S2R R127, SR_TID.X ;  /* 0x00000000007f7919 */ /* 0x001e240000002100 */
[----:B------:R-:W-:Y:S01]  /*a190*/  IMAD.HI.U32 R96, R86, R90, RZ ;  /* 0x0000005a56607227 */ /* 0x000fe200078e00ff */
[----:B------:R-:W-:-:S03]  /*a1a0*/  SEL R104, R161, R101, !P1 ;  /* 0x00000065a1687207 */ /* 0x000fc60004800000 */
[----:B------:R-:W-:Y:S02]  /*a1b0*/  IMAD.MOV R96, RZ, RZ, -R96 ;  /* 0x000000ffff607224 */ /* 0x000fe400078e0a60 */
[----:B------:R-:W-:Y:S02]  /*a1c0*/  IMAD R104, R104, UR7, RZ ;  /* 0x0000000768687c24 */ /* 0x000fe4000f8e02ff */
[----:B------:R-:W-:Y:S02]  /*a1d0*/  IMAD R90, R88, R96, R90 ;  /* 0x00000060585a7224 */ /* 0x000fe400078e025a */
[----:B------:R-:W-:-:S04]  /*a1e0*/  IMAD.MOV.U32 R96, RZ, RZ, R89 ;  /* 0x000000ffff607224 */ /* 0x000fc800078e0059 */
[----:B------:R-:W-:Y:S01]  /*a1f0*/  @!P5 IMAD.MOV R96, RZ, RZ, -R96 ;  /* 0x000000ffff60d224 */ /* 0x000fe200078e0a60 */
[----:B------:R-:W-:-:S04]  /*a200*/  IADD3 R89, P5, PT, R104, R85, RZ ;  /* 0x0000005568597210 */ /* 0x000fc80007fbe0ff */
[----:B------:R-:W-:Y:S02]  /*a210*/  LEA.HI.X.SX32 R126, R104, R84, 0x1, P5 ;  /* 0x00000054687e7211 */ /* 0x000fe400028f0eff */
[----:B------:R-:W-:Y:S02]  /*a220*/  ISETP.GT.U32.AND P5, PT, R88, R90, PT ;  /* 0x0000005a5800720c */ /* 0x000fe40003fa4070 */
[----:B------:R-:W-:Y:S01]  /*a230*/  SEL R102, R161, R102, !P1 ;  /* 0x00000066a1667207 */ /* 0x000fe20004800000 */
[----:B------:R-:W-:Y:S01]  /*a240*/  STL [R1+0x274], R89 ;  /* 0x0002745901007387 */ /* 0x000fe20000100800 */
[----:B------:R-:W-:-:S03]  /*a250*/  PRMT R110, RZ, 0x7610, R110 ;  /* 0x00007610ff6e7816 */ /* 0x000fc6000000006e */
[----:B------:R-:W-:Y:S01]  /*a260*/  IMAD R102, R102, UR7, RZ ;  /* 0x0000000766667c24 */ /* 0x000fe2000f8e02ff */
[----:B0-----:R-:W-:Y:S01]  /*a270*/  LOP3.LUT R127, R127, 0x7f, RZ, 0xc0, !PT ;  /* 0x0000007f7f7f7812 */ /* 0x001fe200078ec0ff */
[----:B------:R0:W-:Y:S03]  /*a280*/  STL [R1+0x270], R126 ;  /* 0x0002707e01007387 */ /* 0x0001e60000100800 */
[----:B------:R-:W-:Y:S01]  /*a290*/  LOP3.LUT R101, R127, 0x20, RZ, 0x3c, !PT ;  /* 0x000000207f657812 */ /* 0x000fe200078e3cff */
[----:B------:R-:W-:Y:S02]  /*a2a0*/  @P0 IMAD.MOV.U32 R127, RZ, RZ, R126 ;  /* 0x000000ffff7f0224 */ /* 0x000fe400078e007e */
[----:B------:R-:W-:Y:S01]  /*a2b0*/  @!P5 IMAD.IADD R90, R90, 0x1, -R88 ;  /* 0x000000015a5ad824 */ /* 0x000fe200078e0a58 */
[----:B------:R-:W-:Y:S01]  /*a2c0*/  IADD3 R104, P5, PT, R102, R85, RZ ;  /* 0x0000005566687210 */ /* 0x000fe20007fbe0ff */
[----:B0-----:R-:W-:-:S05]  /*a2d0*/  @P0 IMAD.MOV.U32 R126, RZ, RZ, R89 ;  /* 0x000000ffff7e0224 */ /* 0x001fca00078e0059 */
[----:B------:R0:W2:Y:S01]  /*a2e0*/  @P0 LDG.E.U8 R110, desc[UR26][R126.64] ;  /* 0x0000001a7e6e0981 */ /* 0x0000a2000c1e1100 */
[----:B------:R-:W-:Y:S02]  /*a2f0*/  SEL R89, R161, R105, !P1 ;  /* 0x00000069a1597207 */ /* 0x000fe40004800000 */
[----:B0-----:R-:W-:Y:S02]  /*a300*/  LEA.HI.X.SX32 R127, R102, R84, 0x1, P5 ;  /* 0x00000054667f7211 */ /* 0x001fe400028f0eff */
[----:B------:R-:W-:Y:S01]  /*a310*/  ISETP.GT.U32.AND P5, PT, R88, R90, PT ;  /* 0x0000005a5800720c */ /* 0x000fe20003fa4070 */
[----:B------:R-:W-:Y:S01]  /*a320*/  IMAD R89, R89, UR7, RZ ;  /* 0x0000000759597c24 */ /* 0x000fe2000f8e02ff */
[----:B------:R-:W-:Y:S01]  /*a330*/  STL [R1+0x28c], R104 ;  /* 0x00028c6801007387 */ /* 0x000fe20000100800 */
[----:B------:R-:W-:-:S03]  /*a340*/  @P0 IMAD.MOV.U32 R105, RZ, RZ, R127 ;  /* 0x000000ffff690224 */ /* 0x000fc600078e007f */
[----:B------:R0:W-:Y:S07]  /*a350*/  STL [R1+0x288], R127 ;  /* 0x0002887f01007387 */ /* 0x0001ee0000100800 */
[----:B------:R-:W-:Y:S01]  /*a360*/  @!P5 IMAD.IADD R90, R90, 0x1, -R88 ;  /* 0x000000015a5ad824 */ /* 0x000fe200078e0a58 */
[----:B------:R-:W-:-:S04]  /*a370*/  IADD3 R126, P5, PT, R89, R85, RZ ;  /* 0x00000055597e7210 */ /* 0x000fc80007fbe0ff */
[----:B0-----:R-:W-:Y:S02]  /*a380*/  LEA.HI.X.SX32 R127, R89, R84, 0x1, P5 ;  /* 0x00000054597f7211 */ /* 0x001fe400028f0eff */
[----:B------:R-:W-:Y:S02]  /*a390*/  ISETP.GE.AND P5, PT, R100, RZ, PT ;  /* 0x000000ff6400720c */ /* 0x000fe40003fa6270 */
[----:B------:R-:W-:-:S04]  /*a3a0*/  LOP3.LUT R100, R87, 0xfa, RZ, 0xfc, !PT ;  /* 0x000000fa57647812 */ /* 0x000fc800078efcff */
[----:B------:R-:W-:Y:S01]  /*a3b0*/  IABS R89, R100 ;  /* 0x0000006400597213 */ /* 0x000fe20000000000 */
[----:B------:R0:W-:Y:S01]  /*a3c0*/  STS.U8 [R99+UR13+0x8480], R152 ;  /* 0x0084809863007988 */ /* 0x0001e2000800000d */
[----:B------:R-:W-:-:S03]  /*a3d0*/  SEL R103, R161, R103, !P1 ;  /* 0x00000067a1677207 */ /* 0x000fc60004800000 */
[----:B------:R-:W-:Y:S01]  /*a3e0*/  IMAD.HI.U32 R102, R86, R89, RZ ;  /* 0x0000005956667227 */ /* 0x000fe200078e00ff */
[----:B0-----:R-:W-:-:S03]  /*a3f0*/  PRMT R152, RZ, 0x7610, R152 ;  /* 0x00007610ff987816 */ /* 0x001fc60000000098 */
[----:B------:R-:W-:Y:S02]  /*a400*/  IMAD.MOV R102, RZ, RZ, -R102 ;  /* 0x000000ffff667224 */ /* 0x000fe400078e0a66 */
[----:B------:R-:W-:Y:S01]  /*a410*/  IMAD R103, R103, UR7, RZ ;  /* 0x0000000767677c24 */ /* 0x000fe2000f8e02ff */
[----:B------:R-:W-:Y:S01]  /*a420*/  PRMT R147, RZ, 0x7610, R147 ;  /* 0x00007610ff937816 */ /* 0x000fe20000000093 */
[----:B------:R0:W2:Y:S01]  /*a430*/  @P0 LDG.E.U8 R152, desc[UR26][R104.64] ;  /* 0x0000001a68980981 */ /* 0x0000a2000c1e1100 */
[----:B------:R-:W-:Y:S02]  /*a440*/  IMAD R89, R88, R102, R89 ;  /* 0x0000006658597224 */ /* 0x000fe400078e0259 */
[----:B------:R-:W-:Y:S01]  /*a450*/  @!P5 IMAD.MOV R90, RZ, RZ, -R90 ;  /* 0x000000ffff5ad224 */ /* 0x000fe200078e0a5a */
[----:B------:R-:W-:Y:S01]  /*a460*/  IADD3 R102, P5, PT, R103, R85, RZ ;  /* 0x0000005567667210 */ /* 0x000fe20007fbe0ff */
[----:B0-----:R-:W-:Y:S02]  /*a470*/  @P0 IMAD.MOV.U32 R104, RZ, RZ, R126 ;  /* 0x000000ffff680224 */ /* 0x001fe400078e007e */
[----:B------:R-:W-:-:S05]  /*a480*/  @P0 IMAD.MOV.U32 R105, RZ, RZ, R127 ;  /* 0x000000ffff690224 */ /* 0x000fca00078e007f */
[----:B------:R0:W2:Y:S01]  /*a490*/  @P0 LDG.E.U8 R147, desc[UR26][R104.64] ;  /* 0x0000001a68930981 */ /* 0x0000a2000c1e1100 */
[----:B------:R-:W-:Y:S02]  /*a4a0*/  SEL R97, R161, R97, !P1 ;  /* 0x00000061a1617207 */ /* 0x000fe40004800000 */
[----:B0-----:R-:W-:Y:S02]  /*a4b0*/  LEA.HI.X.SX32 R104, R103, R84, 0x1, P5 ;  /* 0x0000005467687211 */ /* 0x001fe400028f0eff */
[----:B------:R-:W-:Y:S01]  /*a4c0*/  ISETP.GT.U32.AND P5, PT, R88, R89, PT ;  /* 0x000000595800720c */ /* 0x000fe20003fa4070 */
[----:B------:R-:W-:Y:S01]  /*a4d0*/  IMAD R97, R97, UR7, RZ ;  /* 0x0000000761617c24 */ /* 0x000fe2000f8e02ff */
[----:B------:R-:W-:Y:S01]  /*a4e0*/  STL [R1+0x2a4], R126 ;  /* 0x0002a47e01007387 */ /* 0x000fe20000100800 */
[----:B------:R-:W-:-:S03]  /*a4f0*/  @P0 IMAD.MOV.U32 R103, RZ, RZ, R104 ;  /* 0x000000ffff670224 */ /* 0x000fc600078e0068 */
[----:B------:R-:W-:Y:S04]  /*a500*/  STL [R1+0x2a0], R127 ;  /* 0x0002a07f01007387 */ /* 0x000fe80000100800 */
[----:B------:R-:W-:Y:S03]  /*a510*/  STL [R1+0x2bc], R102 ;  /* 0x0002bc6601007387 */ /* 0x000fe60000100800 */
[----:B------:R-:W-:Y:S01]  /*a520*/  @!P5 IMAD.IADD R89, R89, 0x1, -R88 ;  /* 0x000000015959d824 */ /* 0x000fe200078e0a58 */
[----:B------:R0:W-:Y:S01]  /*a530*/  STL [R1+0x2b8], R104 ;  /* 0x0002b86801007387 */ /* 0x0001e20000100800 */
[----:B------:R-:W-:-:S06]  /*a540*/  PRMT R146, RZ, 0x7610, R146 ;  /* 0x00007610ff927816 */ /* 0x000fcc0000000092 */
[----:B------:R1:W2:Y:S01]  /*a550*/  @P0 LDG.E.U8 R146, desc[UR26][R102.64] ;  /* 0x0000001a66920981 */ /* 0x0002a2000c1e1100 */
[----:B0-----:R-:W-:-:S04]  /*a560*/  IADD3 R104, P5, PT, R97, R85, RZ ;  /* 0x0000005561687210 */ /* 0x001fc80007fbe0ff */
[----:B------:R-:W-:Y:S02]  /*a570*/  LEA.HI.X.SX32 R126, R97, R84, 0x1, P5 ;  /* 0x00000054617e7211 */ /* 0x000fe400028f0eff */
[----:B------:R-:W-:Y:S02]  /*a580*/  ISETP.GT.U32.AND P5, PT, R88, R89, PT ;  /* 0x000000595800720c */ /* 0x000fe40003fa4070 */
[----:B-1----:R-:W-:-:S05]  /*a590*/  SEL R102, R161, R96, !P1 ;  /* 0x00000060a1667207 */ /* 0x002fca0004800000 */
[----:B------:R-:W-:Y:S01]  /*a5a0*/  IMAD R102, R102, UR7, RZ ;  /* 0x0000000766667c24 */ /* 0x000fe2000f8e02ff */
[----:B------:R-:W-:Y:S01]  /*a5b0*/  PRMT R151, RZ, 0x7610, R151 ;  /* 0x00007610ff977816 */ /* 0x000fe20000000097 */
[----:B------:R0:W-:Y:S04]  /*a5c0*/  STL [R1+0x2d4], R104 ;  /* 0x0002d46801007387 */ /* 0x0001e80000100800 */
[----:B------:R-:W-:Y:S01]  /*a5d0*/  @!P5 IMAD.IADD R89, R89, 0x1, -R88 ;  /* 0x000000015959d824 */ /* 0x000fe200078e0a58 */
[C---:B------:R-:W-:Y:S01]  /*a5e0*/  IADD3 R103, P5, PT, R102.reuse, R85, RZ ;  /* 0x0000005566677210 */ /* 0x040fe20007fbe0ff */
[----:B------:R-:W-:Y:S02]  /*a5f0*/  @P0 IMAD.MOV.U32 R96, RZ, RZ, R104 ;  /* 0x000000ffff600224 */ /* 0x000fe400078e0068 */
[----:B------:R-:W-:Y:S01]  /*a600*/  @P0 IMAD.MOV.U32 R97, RZ, RZ, R126 ;  /* 0x000000ffff610224 */ /* 0x000fe200078e007e */
[----:B0-----:R-:W-:-:S02]  /*a610*/  LEA.HI.X.SX32 R104, R102, R84, 0x1, P5 ;  /* 0x0000005466687211 */ /* 0x001fc400028f0eff */
[----:B------:R-:W-:Y:S02]  /*a620*/  PRMT R155, RZ, 0x7610, R155 ;  /* 0x00007610ff9b7816 */ /* 0x000fe4000000009b */
[----:B------:R0:W2:Y:S01]  /*a630*/  @P0 LDG.E.U8 R151, desc[UR26][R96.64] ;  /* 0x0000001a60970981 */ /* 0x0000a2000c1e1100 */
[----:B------:R-:W-:Y:S01]  /*a640*/  ISETP.GE.AND P5, PT, R100, RZ, PT ;  /* 0x000000ff6400720c */ /* 0x000fe20003fa6270 */
[----:B------:R-:W1:Y:S01]  /*a650*/  S2R R127, SR_TID.X ;  /* 0x00000000007f7919 */ /* 0x000e620000002100 */
[----:B0-----:R-:W-:Y:S02]  /*a660*/  @P0 IMAD.MOV.U32 R96, RZ, RZ, R103 ;  /* 0x000000ffff600224 */ /* 0x001fe400078e0067 */
[----:B------:R-:W-:-:S05]  /*a670*/  @P0 IMAD.MOV.U32 R97, RZ, RZ, R104 ;  /* 0x000000ffff610224 */ /* 0x000fca00078e0068 */
[----:B------:R0:W2:Y:S02]  /*a680*/  @P0 LDG.E.U8 R155, desc[UR26][R96.64] ;  /* 0x0000001a609b0981 */ /* 0x0000a4000c1e1100 */
[----:B0-----:R-:W-:Y:S01]  /*a690*/  SEL R96, R161, R90, !P1 ;  /* 0x0000005aa1607207 */ /* 0x001fe20004800000 */
[----:B------:R-:W-:Y:S01]  /*a6a0*/  IMAD.MOV.U32 R90, RZ, RZ, R89 ;  /* 0x000000ffff5a7224 */ /* 0x000fe200078e0059 */
[----:B------:R-:W-:-:S03]  /*a6b0*/  LOP3.LUT R97, R87, 0xdc, RZ, 0xfc, !PT ;  /* 0x000000dc57617812 */ /* 0x000fc600078efcff */
[----:B------:R-:W-:Y:S01]  /*a6c0*/  IMAD R96, R96, UR7, RZ ;  /* 0x0000000760607c24 */ /* 0x000fe2000f8e02ff */
[----:B------:R-:W-:Y:S01]  /*a6d0*/  IABS R89, R97 ;  /* 0x0000006100597213 */ /* 0x000fe20000000000 */
[----:B------:R-:W-:-:S03]  /*a6e0*/  @!P5 IMAD.MOV R90, RZ, RZ, -R90 ;  /* 0x000000ffff5ad224 */ /* 0x000fc600078e0a5a */
[----:B------:R-:W-:-:S04]  /*a6f0*/  IADD3 R100, P5, PT, R96, R85, RZ ;  /* 0x0000005560647210 */ /* 0x000fc80007fbe0ff */
[----:B------:R-:W-:Y:S01]  /*a700*/  LEA.HI.X.SX32 R102, R96, R84, 0x1, P5 ;  /* 0x0000005460667211 */ /* 0x000fe200028f0eff */
[----:B------:R-:W-:Y:S01]  /*a710*/  IMAD.HI.U32 R96, R86, R89, RZ ;  /* 0x0000005956607227 */ /* 0x000fe200078e00ff */
[----:B------:R-:W-:-:S03]  /*a720*/  SEL R90, R161, R90, !P1 ;  /* 0x0000005aa15a7207 */ /* 0x000fc60004800000 */
[----:B------:R-:W-:Y:S02]  /*a730*/  IMAD.MOV R96, RZ, RZ, -R96 ;  /* 0x000000ffff607224 */ /* 0x000fe400078e0a60 */
[----:B------:R-:W-:Y:S02]  /*a740*/  IMAD R90, R90, UR7, RZ ;  /* 0x000000075a5a7c24 */ /* 0x000fe4000f8e02ff */
[----:B------:R-:W-:Y:S02]  /*a750*/  IMAD R89, R88, R96, R89 ;  /* 0x0000006058597224 */ /* 0x000fe400078e0259 */
[----:B------:R-:W-:Y:S01]  /*a760*/  IMAD.MOV.U32 R96, RZ, RZ, R91 ;  /* 0x000000ffff607224 */ /* 0x000fe200078e005b */
[----:B-1----:R-:W-:Y:S01]  /*a770*/  LOP3.LUT R127, R127, 0x7f, RZ, 0xc0, !PT ;  /* 0x0000007f7f7f7812 */ /* 0x002fe200078ec0ff */
[----:B------:R0:W-:Y:S02]  /*a780*/  STL [R1+0x2d0], R126 ;  /* 0x0002d07e01007387 */ /* 0x0001e40000100800 */
[----:B------:R-:W-:Y:S01]  /*a790*/  @!P2 IMAD.MOV R96, RZ, RZ, -R96 ;  /* 0x000000ffff60a224 */ /* 0x000fe200078e0a60 */
[----:B------:R-:W-:Y:S01]  /*a7a0*/  LOP3.LUT R105, R127, 0x30, RZ, 0x3c, !PT ;  /* 0x000000307f697812 */ /* 0x000fe200078e3cff */
[----:B------:R1:W-:Y:S01]  /*a7b0*/  STL [R1+0x2ec], R103 ;  /* 0x0002ec6701007387 */ /* 0x0003e20000100800 */
[----:B0-----:R-:W-:-:S03]  /*a7c0*/  IADD3 R126, P2, PT, R90, R85, RZ ;  /* 0x000000555a7e7210 */ /* 0x001fc60007f5e0ff */
[----:B------:R-:W-:Y:S01]  /*a7d0*/  STL [R1+0x2e8], R104 ;  /* 0x0002e86801007387 */ /* 0x000fe20000100800 */
[----:B------:R-:W-:-:S03]  /*a7e0*/  LEA.HI.X.SX32 R127, R90, R84, 0x1, P2 ;  /* 0x000000545a7f7211 */ /* 0x000fc600010f0eff */
[----:B------:R-:W-:Y:S01]  /*a7f0*/  STL [R1+0x304], R100 ;  /* 0x0003046401007387 */ /* 0x000fe20000100800 */
[----:B------:R-:W-:Y:S01]  /*a800*/  ISETP.GT.U32.AND P2, PT, R88, R92, PT ;  /* 0x0000005c5800720c */ /* 0x000fe20003f44070 */
[----:B-1----:R-:W-:Y:S02]  /*a810*/  @P0 IMAD.MOV.U32 R103, RZ, RZ, R102 ;  /* 0x000000ffff670224 */ /* 0x002fe400078e0066 */
[----:B------:R0:W-:Y:S02]  /*a820*/  STL [R1+0x300], R102 ;  /* 0x0003006601007387 */ /* 0x0001e40000100800 */
[----:B0-----:R-:W-:Y:S01]  /*a830*/  @P0 IMAD.MOV.U32 R102, RZ, RZ, R100 ;  /* 0x000000ffff660224 */ /* 0x001fe200078e0064 */
[----:B------:R-:W-:Y:S01]  /*a840*/  SEL R100, R161, R128, !P1 ;  /* 0x00000080a1647207 */ /* 0x000fe20004800000 */
[----:B------:R0:W-:Y:S04]  /*a850*/  STS.U8 [R99+UR13+0x8880], R154 ;  /* 0x0088809a63007988 */ /* 0x0001e8000800000d */
[----:B------:R-:W-:Y:S01]  /*a860*/  IMAD R100, R100, UR7, RZ ;  /* 0x0000000764647c24 */ /* 0x000fe2000f8e02ff */
[----:B------:R-:W-:Y:S01]  /*a870*/  STS.U8 [R99+UR13+0x8c80], R157 ;  /* 0x008c809d63007988 */ /* 0x000fe2000800000d */
[----:B------:R-:W-:-:S03]  /*a880*/  @!P2 IMAD.IADD R92, R92, 0x1, -R88 ;  /* 0x000000015c5ca824 */ /* 0x000fc600078e0a58 */
[----:B------:R-:W-:Y:S04]  /*a890*/  STS.U8 [R99+UR13+0x9480], R159 ;  /* 0x0094809f63007988 */ /* 0x000fe8000800000d */
[----:B------:R-:W-:Y:S04]  /*a8a0*/  STS.U8 [R99+UR13+0x9880], R158 ;  /* 0x0098809e63007988 */ /* 0x000fe8000800000d */
[----:B------:R-:W-:Y:S04]  /*a8b0*/  STS.U8 [R99+UR13+0x9c80], R162 ;  /* 0x009c80a263007988 */ /* 0x000fe8000800000d */
[----:B------:R-:W-:Y:S01]  /*a8c0*/  STS.U8 [R99+UR13+0x8080], R164 ;  /* 0x008080a463007988 */ /* 0x000fe2000800000d */
[----:B------:R-:W-:-:S03]  /*a8d0*/  PRMT R129, RZ, 0x7610, R129 ;  /* 0x00007610ff817816 */ /* 0x000fc60000000081 */
[----:B------:R1:W-:Y:S01]  /*a8e0*/  STS.U8 [R101+UR13+0x9100], R206 ;  /* 0x009100ce65007988 */ /* 0x0003e2000800000d */
[----:B------:R-:W-:Y:S01]  /*a8f0*/  @P0 IMAD.MOV.U32 R90, RZ, RZ, R126 ;  /* 0x000000ffff5a0224 */ /* 0x000fe200078e007e */
[----:B------:R-:W-:Y:S01]  /*a900*/  PRMT R131, RZ, 0x7610, R131 ;  /* 0x00007610ff837816 */ /* 0x000fe20000000083 */
[----:B------:R-:W-:Y:S01]  /*a910*/  @P0 IMAD.MOV.U32 R91, RZ, RZ, R127 ;  /* 0x000000ffff5b0224 */ /* 0x000fe200078e007f */
[----:B------:R3:W-:Y:S01]  /*a920*/  STS.U8 [R101+UR13+0x9500], R205 ;  /* 0x009500cd65007988 */ /* 0x0007e2000800000d */
[----:B0-----:R-:W-:-:S03]  /*a930*/  PRMT R154, RZ, 0x7610, R154 ;  /* 0x00007610ff9a7816 */ /* 0x001fc6000000009a */
[----:B------:R0:W2:Y:S01]  /*a940*/  @P0 LDG.E.U8 R129, desc[UR26][R90.64] ;  /* 0x0000001a5a810981 */ /* 0x0000a2000c1e1100 */
[----:B-1----:R-:W-:-:S03]  /*a950*/  IADD3 R206, P2, PT, R100, R85, RZ ;  /* 0x0000005564ce7210 */ /* 0x002fc60007f5e0ff */
[----:B------:R1:W2:Y:S01]  /*a960*/  @P0 LDG.E.U8 R131, desc[UR26][R102.64] ;  /* 0x0000001a66830981 */ /* 0x0002a2000c1e1100 */
[----:B---3--:R-:W-:Y:S01]  /*a970*/  LEA.HI.X.SX32 R205, R100, R84, 0x1, P2 ;  /* 0x0000005464cd7211 */ /* 0x008fe200010f0eff */
[----:B0-----:R-:W-:-:S04]  /*a980*/  @P0 IMAD.MOV.U32 R90, RZ, RZ, R206 ;  /* 0x000000ffff5a0224 */ /* 0x001fc800078e00ce */
[----:B------:R-:W-:Y:S01]  /*a990*/  @P0 IMAD.MOV.U32 R91, RZ, RZ, R205 ;  /* 0x000000ffff5b0224 */ /* 0x000fe200078e00cd */
[----:B-1----:R-:W-:Y:S02]  /*a9a0*/  LOP3.LUT R103, R87, 0xe4, RZ, 0xfc, !PT ;  /* 0x000000e457677812 */ /* 0x002fe400078efcff */
[----:B------:R-:W-:Y:S02]  /*a9b0*/  ISETP.GT.U32.AND P2, PT, R88, R92, PT ;  /* 0x0000005c5800720c */ /* 0x000fe40003f44070 */
[----:B------:R0:W3:Y:S01]  /*a9c0*/  @P0 LDG.E.U8 R154, desc[UR26][R90.64] ;  /* 0x0000001a5a9a0981 */ /* 0x0000e2000c1e1100 */
[----:B------:R-:W-:Y:S02]  /*a9d0*/  SEL R100, R161, R130, !P1 ;  /* 0x00000082a1647207 */ /* 0x000fe40004800000 */
[----:B0-----:R-:W-:-:S03]  /*a9e0*/  IABS R90, R103 ;  /* 0x00000067005a7213 */ /* 0x001fc60000000000 */
[----:B------:R-:W-:Y:S02]  /*a9f0*/  IMAD R100, R100, UR7, RZ ;  /* 0x0000000764647c24 */ /* 0x000fe4000f8e02ff */
[----:B------:R-:W-:Y:S01]  /*aa00*/  IMAD.HI.U32 R91, R86, R90, RZ ;  /* 0x0000005a565b7227 */ /* 0x000fe200078e00ff */
[----:B------:R0:W-:Y:S03]  /*aa10*/  STS.U8 [R101+UR13+0x9900], R214 ;  /* 0x009900d665007988 */ /* 0x0001e6000800000d */
[----:B------:R-:W-:Y:S02]  /*aa20*/  IMAD.MOV R91, RZ, RZ, -R91 ;  /* 0x000000ffff5b7224 */ /* 0x000fe400078e0a5b */
[----:B------:R-:W-:Y:S02]  /*aa30*/  @!P2 IMAD.IADD R92, R92, 0x1, -R88 ;  /* 0x000000015c5ca824 */ /* 0x000fe400078e0a58 */
[----:B------:R-:W-:Y:S01]  /*aa40*/  IMAD R90, R88, R91, R90 ;  /* 0x0000005b585a7224 */ /* 0x000fe200078e025a */
[----:B------:R-:W-:-:S02]  /*aa50*/  SEL R91, R161, R132, !P1 ;  /* 0x00000084a15b7207 */ /* 0x000fc40004800000 */
[CC--:B0-----:R-:W-:Y:S01]  /*aa60*/  IADD3 R214, P2, PT, R100.reuse, R85.reuse, RZ ;  /* 0x0000005564d67210 */ /* 0x0c1fe20007f5e0ff */
[----:B------:R0:W-:Y:S01]  /*aa70*/  STS.U8 [R101+UR13+0x9d00], R213 ;  /* 0x009d00d565007988 */ /* 0x0001e2000800000d */
[----:B------:R-:W-:Y:S01]  /*aa80*/  ISETP.GE.AND P5, PT, R125, RZ, PT ;  /* 0x000000ff7d00720c */ /* 0x000fe20003fa6270 */
[----:B------:R-:W-:Y:S01]  /*aa90*/  IMAD R91, R91, UR7, RZ ;  /* 0x000000075b5b7c24 */ /* 0x000fe2000f8e02ff */
[----:B------:R-:W1:Y:S01]  /*aaa0*/  S2R R125, SR_TID.X ;  /* 0x00000000007d7919 */ /* 0x000e620000002100 */
[----:B0-----:R-:W-:Y:S02]  /*aab0*/  LEA.HI.X.SX32 R213, R100, R84, 0x1, P2 ;  /* 0x0000005464d57211 */ /* 0x001fe400010f0eff */
[----:B------:R-:W-:Y:S01]  /*aac0*/  ISETP.GE.AND P2, PT, R97, RZ, PT ;  /* 0x000000ff6100720c */ /* 0x000fe20003f46270 */
[----:B------:R-:W-:Y:S01]  /*aad0*/  IMAD.MOV.U32 R97, RZ, RZ, R92 ;  /* 0x000000ffff617224 */ /* 0x000fe200078e005c */
[----:B------:R-:W-:Y:S03]  /*aae0*/  STS.U8 [R101+UR13+0x8100], R165 ;  /* 0x008100a565007988 */ /* 0x000fe6000800000d */
[----:B------:R-:W-:Y:S01]  /*aaf0*/  @!P6 IMAD.MOV R97, RZ, RZ, -R97 ;  /* 0x000000ffff61e224 */ /* 0x000fe200078e0a61 */
[----:B------:R-:W-:Y:S04]  /*ab00*/  STS.U8 [R101+UR13+0x8500], R166 ;  /* 0x008500a665007988 */ /* 0x000fe8000800000d */
[----:B------:R-:W-:Y:S04]  /*ab10*/  STS.U8 [R101+UR13+0x8900], R169 ;  /* 0x008900a965007988 */ /* 0x000fe8000800000d */
[----:B------:R-:W-:Y:S04]  /*ab20*/  STS.U8 [R101+UR13+0x8d00], R168 ;  /* 0x008d00a865007988 */ /* 0x000fe8000800000d */
[----:B------:R0:W-:Y:S04]  /*ab30*/  STS.U8 [R105+UR13+0x8980], R222 ;  /* 0x008980de69007988 */ /* 0x0001e8000800000d */
[----:B------:R1:W-:Y:S01]  /*ab40*/  STS.U8 [R105+UR13+0x8580], R221 ;  /* 0x008580dd69007988 */ /* 0x0003e2000800000d */
[----:B0-----:R-:W-:-:S04]  /*ab50*/  IADD3 R222, P6, PT, R91, R85, RZ ;  /* 0x000000555bde7210 */ /* 0x001fc80007fde0ff */
[----:B-1----:R-:W-:Y:S02]  /*ab60*/  LEA.HI.X.SX32 R221, R91, R84, 0x1, P6 ;  /* 0x000000545bdd7211 */ /* 0x002fe400030f0eff */
[----:B------:R-:W-:Y:S02]  /*ab70*/  ISETP.GT.U32.AND P6, PT, R88, R94, PT ;  /* 0x0000005e5800720c */ /* 0x000fe40003fc4070 */
[----:B------:R-:W-:Y:S01]  /*ab80*/  SEL R91, R161, R133, !P1 ;  /* 0x00000085a15b7207 */ /* 0x000fe20004800000 */
[----:B------:R0:W-:Y:S04]  /*ab90*/  STS.U8 [R105+UR13+0x9580], R230 ;  /* 0x009580e669007988 */ /* 0x0001e8000800000d */
[----:B------:R-:W-:Y:S01]  /*aba0*/  IMAD R91, R91, UR7, RZ ;  /* 0x000000075b5b7c24 */ /* 0x000fe2000f8e02ff */
[----:B------:R1:W-:Y:S05]  /*abb0*/  STS.U8 [R105+UR13+0x9980], R229 ;  /* 0x009980e569007988 */ /* 0x0003ea000800000d */
[----:B------:R-:W-:Y:S01]  /*abc0*/  @!P6 IMAD.IADD R94, R94, 0x1, -R88 ;  /* 0x000000015e5ee824 */ /* 0x000fe200078e0a58 */
[----:B0-----:R-:W-:-:S04]  /*abd0*/  IADD3 R230, P6, PT, R91, R85, RZ ;  /* 0x000000555be67210 */ /* 0x001fc80007fde0ff */
[----:B-1----:R-:W-:Y:S02]  /*abe0*/  LEA.HI.X.SX32 R229, R91, R84, 0x1, P6 ;  /* 0x000000545be57211 */ /* 0x002fe400030f0eff */
[----:B------:R-:W-:Y:S02]  /*abf0*/  ISETP.GT.U32.AND P6, PT, R88, R94, PT ;  /* 0x0000005e5800720c */ /* 0x000fe40003fc4070 */
[----:B------:R-:W-:Y:S02]  /*ac00*/  LOP3.LUT R125, R125, 0x7f, RZ, 0xc0, !PT ;  /* 0x0000007f7d7d7812 */ /* 0x000fe400078ec0ff */
[----:B------:R-:W-:Y:S02]  /*ac10*/  SEL R91, R161, R134, !P1 ;  /* 0x00000086a15b7207 */ /* 0x000fe40004800000 */
[----:B------:R-:W-:Y:S01]  /*ac20*/  LOP3.LUT R104, R125, 0x40, RZ, 0x3c, !PT ;  /* 0x000000407d687812 */ /* 0x000fe200078e3cff */
[----:B------:R-:W-:Y:S02]  /*ac30*/  STS.U8 [R105+UR13+0x8180], R216 ;  /* 0x008180d869007988 */ /* 0x000fe4000800000d */
[----:B------:R-:W-:-:S02]  /*ac40*/  IMAD R91, R91, UR7, RZ ;  /* 0x000000075b5b7c24 */ /* 0x000fc4000f8e02ff */
[----:B------:R-:W-:Y:S04]  /*ac50*/  STS.U8 [R105+UR13+0x8d80], R224 ;  /* 0x008d80e069007988 */ /* 0x000fe8000800000d */
[----:B------:R-:W-:Y:S01]  /*ac60*/  STS.U8 [R105+UR13+0x9180], R223 ;  /* 0x009180df69007988 */ /* 0x000fe2000800000d */
[----:B------:R-:W-:-:S03]  /*ac70*/  @!P6 IMAD.IADD R94, R94, 0x1, -R88 ;  /* 0x000000015e5ee824 */ /* 0x000fc600078e0a58 */
[----:B------:R-:W-:Y:S04]  /*ac80*/  STS.U8 [R105+UR13+0x9d80], R231 ;  /* 0x009d80e769007988 */ /* 0x000fe8000800000d */
[----:B------:R-:W-:Y:S04]  /*ac90*/  STS.U8 [R104+UR13+0x8200], R237 ;  /* 0x008200ed68007988 */ /* 0x000fe8000800000d */
[----:B------:R-:W-:Y:S04]  /*aca0*/  STS.U8 [R104+UR13+0x8600], R232 ;  /* 0x008600e868007988 */ /* 0x000fe8000800000d */
[----:B------:R0:W-:Y:S01]  /*acb0*/  STS.U8 [R104+UR13+0x8a00], R238 ;  /* 0x008a00ee68007988 */ /* 0x0001e2000800000d */
[----:B------:R-:W-:-:S03]  /*acc0*/  LOP3.LUT R102, R125, 0x50, RZ, 0x3c, !PT ;  /* 0x000000507d667812 */ /* 0x000fc600078e3cff */
[----:B------:R-:W-:Y:S01]  /*acd0*/  STS.U8 [R104+UR13+0x8e00], R240 ;  /* 0x008e00f068007988 */ /* 0x000fe2000800000d */
[----:B0-----:R-:W-:-:S03]  /*ace0*/  IADD3 R238, P6, PT, R91, R85, RZ ;  /* 0x000000555bee7210 */ /* 0x001fc60007fde0ff */
[----:B------:R-:W-:Y:S01]  /*acf0*/  STS.U8 [R104+UR13+0x9200], R239 ;  /* 0x009200ef68007988 */ /* 0x000fe2000800000d */
[----:B------:R-:W-:Y:S02]  /*ad00*/  LEA.HI.X.SX32 R237, R91, R84, 0x1, P6 ;  /* 0x000000545bed7211 */ /* 0x000fe400030f0eff */
[----:B------:R-:W-:Y:S01]  /*ad10*/  LOP3.LUT R91, R87, 0xec, RZ, 0xfc, !PT ;  /* 0x000000ec575b7812 */ /* 0x000fe200078efcff */
[----:B------:R-:W-:Y:S03]  /*ad20*/  STS.U8 [R104+UR13+0x9600], R246 ;  /* 0x009600f668007988 */ /* 0x000fe6000800000d */
[----:B------:R-:W-:Y:S01]  /*ad30*/  IABS R92, R91 ;  /* 0x0000005b005c7213 */ /* 0x000fe20000000000 */
[----:B------:R-:W-:Y:S04]  /*ad40*/  STS.U8 [R104+UR13+0x9a00], R245 ;  /* 0x009a00f568007988 */ /* 0x000fe8000800000d */
[----:B------:R-:W-:Y:S04]  /*ad50*/  STS.U8 [R104+UR13+0x9e00], R247 ;  /* 0x009e00f768007988 */ /* 0x000fe8000800000d */
[----:B------:R-:W-:Y:S01]  /*ad60*/  STS.U8 [R102+UR13+0x8280], R170 ;  /* 0x008280aa66007988 */ /* 0x000fe2000800000d */
[----:B------:R-:W-:-:S03]  /*ad70*/  IMAD.HI.U32 R100, R86, R92, RZ ;  /* 0x0000005c56647227 */ /* 0x000fc600078e00ff */
[----:B------:R-:W-:Y:S04]  /*ad80*/  STS.U8 [R102+UR13+0x8680], R52 ;  /* 0x0086803466007988 */ /* 0x000fe8000800000d */
[----:B------:R-:W-:Y:S04]  /*ad90*/  STS.U8 [R102+UR13+0x8a80], R115 ;  /* 0x008a807366007988 */ /* 0x000fe8000800000d */
[----:B------:R-:W-:Y:S04]  /*ada0*/  STS.U8 [R102+UR13+0x8e80], R50 ;  /* 0x008e803266007988 */ /* 0x000fe8000800000d */
[----:B------:R-:W-:Y:S01]  /*adb0*/  STS.U8 [R102+UR13+0x9280], R51 ;  /* 0x0092803366007988 */ /* 0x000fe2000800000d */
[----:B------:R-:W-:-:S03]  /*adc0*/  IMAD.MOV R100, RZ, RZ, -R100 ;  /* 0x000000ffff647224 */ /* 0x000fc600078e0a64 */
[----:B------:R-:W-:Y:S04]  /*add0*/  STS.U8 [R102+UR13+0x9680], R48 ;  /* 0x0096803066007988 */ /* 0x000fe8000800000d */
[----:B------:R-:W-:Y:S01]  /*ade0*/  STS.U8 [R102+UR13+0x9a80], R49 ;  /* 0x009a803166007988 */ /* 0x000fe2000800000d */
[----:B------:R-:W-:-:S03]  /*adf0*/  PRMT R148, RZ, 0x7610, R148 ;  /* 0x00007610ff947816 */ /* 0x000fc60000000094 */
[----:B------:R0:W-:Y:S01]  /*ae00*/  STS.U8 [R102+UR13+0x9e80], R46 ;  /* 0x009e802e66007988 */ /* 0x0001e2000800000d */
[----:B------:R-:W-:-:S03]  /*ae10*/  IMAD R92, R88, R100, R92 ;  /* 0x00000064585c7224 */ /* 0x000fc600078e025c */
[----:B------:R1:W-:Y:S01]  /*ae20*/  STL [R1+0x31c], R126 ;  /* 0x00031c7e01007387 */ /* 0x0003e20000100800 */
[----:B------:R-:W-:-:S03]  /*ae30*/  IMAD.MOV.U32 R100, RZ, RZ, R94 ;  /* 0x000000ffff647224 */ /* 0x000fc600078e005e */
[----:B------:R4:W-:Y:S01]  /*ae40*/  STL [R1+0x318], R127 ;  /* 0x0003187f01007387 */ /* 0x0009e20000100800 */
[----:B0-----:R-:W-:Y:S01]  /*ae50*/  SEL R102, R161, R135, !P1 ;  /* 0x00000087a1667207 */ /* 0x001fe20004800000 */
[----:B-1----:R-:W-:Y:S01]  /*ae60*/  @P0 IMAD.MOV.U32 R126, RZ, RZ, R214 ;  /* 0x000000ffff7e0224 */ /* 0x002fe200078e00d6 */
[----:B------:R-:W-:-:S03]  /*ae70*/  PRMT R130, RZ, 0x7610, R130 ;  /* 0x00007610ff827816 */ /* 0x000fc60000000082 */
[----:B------:R-:W-:Y:S01]  /*ae80*/  IMAD R102, R102, UR7, RZ ;  /* 0x0000000766667c24 */ /* 0x000fe2000f8e02ff */
[----:B------:R-:W-:Y:S01]  /*ae90*/  PRMT R158, RZ, 0x7610, R158 ;  /* 0x00007610ff9e7816 */ /* 0x000fe2000000009e */
[----:B----4-:R-:W-:Y:S01]  /*aea0*/  @P0 IMAD.MOV.U32 R127, RZ, RZ, R213 ;  /* 0x000000ffff7f0224 */ /* 0x010fe200078e00d5 */
[----:B------:R-:W-:Y:S01]  /*aeb0*/  SEL R94, R161, R136, !P1 ;  /* 0x00000088a15e7207 */ /* 0x000fe20004800000 */
[----:B------:R-:W-:Y:S01]  /*aec0*/  @!P4 IMAD.MOV R100, RZ, RZ, -R100 ;  /* 0x000000ffff64c224 */ /* 0x000fe200078e0a64 */
[C---:B------:R-:W-:Y:S01]  /*aed0*/  IADD3 R246, P4, PT, R102.reuse, R85, RZ ;  /* 0x0000005566f67210 */ /* 0x040fe20007f9e0ff */
[----:B------:R-:W5:Y:S04]  /*aee0*/  LDL.LU R170, [R1+0x48c] ;  /* 0x00048c0001aa7983 */ /* 0x000f680000300800 */
[----:B------:R0:W4:Y:S01]  /*aef0*/  @P0 LDG.E.U8 R148, desc[UR26][R126.64] ;  /* 0x0000001a7e940981 */ /* 0x000122000c1e1100 */
[----:B------:R-:W-:-:S02]  /*af00*/  LEA.HI.X.SX32 R245, R102, R84, 0x1, P4 ;  /* 0x0000005466f57211 */ /* 0x000fc400020f0eff */
[----:B------:R-:W-:Y:S02]  /*af10*/  ISETP.GT.U32.AND P4, PT, R88, R95, PT ;  /* 0x0000005f5800720c */ /* 0x000fe40003f84070 */
[----:B------:R-:W-:Y:S01]  /*af20*/  PRMT R150, RZ, 0x7610, R150 ;  /* 0x00007610ff967816 */ /* 0x000fe20000000096 */
[----:B------:R-:W-:Y:S01]  /*af30*/  IMAD R94, R94, UR7, RZ ;  /* 0x000000075e5e7c24 */ /* 0x000fe2000f8e02ff */
[----:B------:R-:W-:Y:S01]  /*af40*/  PRMT R149, RZ, 0x7610, R149 ;  /* 0x00007610ff957816 */ /* 0x000fe20000000095 */
[----:B------:R-:W5:Y:S01]  /*af50*/  LDL.LU R52, [R1+0x488] ;  /* 0x0004880001347983 */ /* 0x000f620000300800 */
[----:B0-----:R-:W-:Y:S02]  /*af60*/  @P0 IMAD.MOV.U32 R126, RZ, RZ, R222 ;  /* 0x000000ffff7e0224 */ /* 0x001fe400078e00de */
[----:B------:R-:W-:Y:S01]  /*af70*/  @P0 IMAD.MOV.U32 R127, RZ, RZ, R221 ;  /* 0x000000ffff7f0224 */ /* 0x000fe200078e00dd */
[----:B------:R-:W5:Y:S04]  /*af80*/  LDL.LU R115, [R1+0x484] ;  /* 0x0004840001737983 */ /* 0x000f680000300800 */
[----:B------:R0:W2:Y:S01]  /*af90*/  @P0 LDG.E.U8 R130, desc[UR26][R126.64] ;  /* 0x0000001a7e820981 */ /* 0x0000a2000c1e1100 */
[----:B------:R-:W-:Y:S01]  /*afa0*/  @!P4 IMAD.IADD R95, R95, 0x1, -R88 ;  /* 0x000000015f5fc824 */ /* 0x000fe200078e0a58 */
[----:B------:R-:W-:-:S02]  /*afb0*/  LOP3.LUT R104, R125, 0x60, RZ, 0x3c, !PT ;  /* 0x000000607d687812 */ /* 0x000fc400078e3cff */
[----:B------:R-:W5:Y:S01]  /*afc0*/  LDL.LU R50, [R1+0x480] ;  /* 0x0004800001327983 */ /* 0x000f620000300800 */
[----:B0-----:R-:W-:Y:S02]  /*afd0*/  @P0 IMAD.MOV.U32 R126, RZ, RZ, R230 ;  /* 0x000000ffff7e0224 */ /* 0x001fe400078e00e6 */
[----:B------:R-:W-:Y:S01]  /*afe0*/  @P0 IMAD.MOV.U32 R127, RZ, RZ, R229 ;  /* 0x000000ffff7f0224 */ /* 0x000fe200078e00e5 */
[----:B------:R-:W-:Y:S01]  /*aff0*/  IADD3 R102, P4, PT, R94, R85, RZ ;  /* 0x000000555e667210 */ /* 0x000fe20007f9e0ff */
[----:B------:R-:W5:Y:S04]  /*b000*/  LDL.LU R51, [R1+0x47c] ;  /* 0x00047c0001337983 */ /* 0x000f680000300800 */
[----:B------:R0:W2:Y:S04]  /*b010*/  @P0 LDG.E.U8 R158, desc[UR26][R126.64] ;  /* 0x0000001a7e9e0981 */ /* 0x0000a8000c1e1100 */
[----:B------:R-:W5:Y:S04]  /*b020*/  LDL.LU R48, [R1+0x478] ;  /* 0x0004780001307983 */ /* 0x000f680000300800 */
[----:B------:R-:W5:Y:S01]  /*b030*/  LDL.LU R49, [R1+0x474] ;  /* 0x0004740001317983 */ /* 0x000f620000300800 */
[----:B0-----:R-:W-:-:S02]  /*b040*/  @P0 IMAD.MOV.U32 R126, RZ, RZ, R238 ;  /* 0x000000ffff7e0224 */ /* 0x001fc400078e00ee */
[----:B------:R-:W-:Y:S01]  /*b050*/  @P0 IMAD.MOV.U32 R127, RZ, RZ, R237 ;  /* 0x000000ffff7f0224 */ /* 0x000fe200078e00ed */
[----:B------:R-:W5:Y:S04]  /*b060*/  LDL.LU R46, [R1+0x470] ;  /* 0x00047000012e7983 */ /* 0x000f680000300800 */
[----:B------:R0:W2:Y:S02]  /*b070*/  @P0 LDG.E.U8 R150, desc[UR26][R126.64] ;  /* 0x0000001a7e960981 */ /* 0x0000a4000c1e1100 */
[----:B0-----:R-:W-:Y:S02]  /*b080*/  @P0 IMAD.MOV.U32 R126, RZ, RZ, R246 ;  /* 0x000000ffff7e0224 */ /* 0x001fe400078e00f6 */
[----:B------:R-:W-:-:S05]  /*b090*/  @P0 IMAD.MOV.U32 R127, RZ, RZ, R245 ;  /* 0x000000ffff7f0224 */ /* 0x000fca00078e00f5 */
[----:B------:R0:W2:Y:S02]  /*b0a0*/  @P0 LDG.E.U8 R149, desc[UR26][R126.64] ;  /* 0x0000001a7e950981 */ /* 0x0000a4000c1e1100 */
[----:B0-----:R-:W-:Y:S02]  /*b0b0*/  LEA.HI.X.SX32 R126, R94, R84, 0x1, P4 ;  /* 0x000000545e7e7211 */ /* 0x001fe400020f0eff */
[----:B------:R-:W-:Y:S02]  /*b0c0*/  ISETP.GT.U32.AND P4, PT, R88, R95, PT ;  /* 0x0000005f5800720c */ /* 0x000fe40003f84070 */
[----:B------:R-:W-:-:S05]  /*b0d0*/  SEL R94, R161, R138, !P1 ;  /* 0x0000008aa15e7207 */ /* 0x000fca0004800000 */
[----:B------:R-:W-:-:S06]  /*b0e0*/  IMAD R94, R94, UR7, RZ ;  /* 0x000000075e5e7c24 */ /* 0x000fcc000f8e02ff */
[----:B------:R-:W-:Y:S01]  /*b0f0*/  @!P4 IMAD.IADD R95, R95, 0x1, -R88 ;  /* 0x000000015f5fc824 */ /* 0x000fe200078e0a58 */
[----:B------:R-:W-:-:S04]  /*b100*/  IADD3 R128, P4, PT, R94, R85, RZ ;  /* 0x000000555e807210 */ /* 0x000fc80007f9e0ff */
[----:B------:R-:W-:Y:S02]  /*b110*/  LEA.HI.X.SX32 R223, R94, R84, 0x1, P4 ;  /* 0x000000545edf7211 */ /* 0x000fe400020f0eff */
[----:B------:R-:W-:Y:S02]  /*b120*/  ISETP.GE.AND P4, PT, R91, RZ, PT ;  /* 0x000000ff5b00720c */ /* 0x000fe40003f86270 */
[----:B------:R-:W-:Y:S01]  /*b130*/  LOP3.LUT R91, R87, 0xf4, RZ, 0xfc, !PT ;  /* 0x000000f4575b7812 */ /* 0x000fe200078efcff */
[----:B------:R0:W-:Y:S03]  /*b140*/  STS.U8 [R104+UR13+0x8300], R47 ;  /* 0x0083002f68007988 */ /* 0x0001e6000800000d */
[----:B------:R-:W-:Y:S01]  /*b150*/  IABS R94, R91 ;  /* 0x0000005b005e7213 */ /* 0x000fe20000000000 */
[----:B------:R1:W-:Y:S01]  /*b160*/  STS.U8 [R104+UR13+0x8700], R44 ;  /* 0x0087002c68007988 */ /* 0x0003e2000800000d */
[----:B------:R-:W-:-:S03]  /*b170*/  @P0 IMAD.MOV.U32 R127, RZ, RZ, R126 ;  /* 0x000000ffff7f0224 */ /* 0x000fc600078e007e */
[----:B------:R3:W-:Y:S04]  /*b180*/  STS.U8 [R104+UR13+0x8b00], R45 ;  /* 0x008b002d68007988 */ /* 0x0007e8000800000d */
[----:B0-----:R-:W5:Y:S04]  /*b190*/  LDL.LU R47, [R1+0x46c] ;  /* 0x00046c00012f7983 */ /* 0x001f680000300800 */
[----:B-1----:R-:W5:Y:S04]  /*b1a0*/  LDL.LU R44, [R1+0x468] ;  /* 0x00046800012c7983 */ /* 0x002f680000300800 */
[----:B---3--:R-:W5:Y:S04]  /*b1b0*/  LDL.LU R45, [R1+0x464] ;  /* 0x00046400012d7983 */ /* 0x008f680000300800 */
[----:B------:R-:W-:Y:S04]  /*b1c0*/  STL [R1+0x4], R102 ;  /* 0x0000046601007387 */ /* 0x000fe80000100800 */
[----:B------:R0:W-:Y:S01]  /*b1d0*/  STL [R1], R126 ;  /* 0x0000007e01007387 */ /* 0x0001e20000100800 */
[----:B------:R-:W-:Y:S01]  /*b1e0*/  @!P5 IMAD.MOV R95, RZ, RZ, -R95 ;  /* 0x000000ffff5fd224 */ /* 0x000fe200078e0a5f */
[----:B------:R-:W-:Y:S01]  /*b1f0*/  ISETP.GT.U32.AND P5, PT, R88, R89, PT ;  /* 0x000000595800720c */ /* 0x000fe20003fa4070 */
[----:B0-----:R-:W-:-:S02]  /*b200*/  @P0 IMAD.MOV.U32 R126, RZ, RZ, R102 ;  /* 0x000000ffff7e0224 */ /* 0x001fc400078e0066 */
[----:B------:R-:W-:-:S04]  /*b210*/  IMAD.HI.U32 R102, R86, R94, RZ ;  /* 0x0000005e56667227 */ /* 0x000fc800078e00ff */
[----:B------:R-:W-:Y:S01]  /*b220*/  IMAD.MOV R102, RZ, RZ, -R102 ;  /* 0x000000ffff667224 */ /* 0x000fe200078e0a66 */
[----:B------:R-:W-:-:S03]  /*b230*/  PRMT R216, RZ, 0x7610, R216 ;  /* 0x00007610ffd87816 */ /* 0x000fc600000000d8 */
[----:B------:R-:W-:Y:S01]  /*b240*/  IMAD R94, R88, R102, R94 ;  /* 0x00000066585e7224 */ /* 0x000fe200078e025e */
[----:B------:R-:W-:Y:S01]  /*b250*/  SEL R102, R161, R140, !P1 ;  /* 0x0000008ca1667207 */ /* 0x000fe20004800000 */
[----:B------:R0:W-:Y:S01]  /*b260*/  STS.U8 [R104+UR13+0x8f00], R200 ;  /* 0x008f00c868007988 */ /* 0x0001e2000800000d */
[----:B------:R-:W-:-:S03]  /*b270*/  PRMT R224, RZ, 0x7610, R224 ;  /* 0x00007610ffe07816 */ /* 0x000fc600000000e0 */
[----:B------:R-:W-:Y:S01]  /*b280*/  IMAD R102, R102, UR7, RZ ;  /* 0x0000000766667c24 */ /* 0x000fe2000f8e02ff */
[----:B------:R-:W-:Y:S01]  /*b290*/  STS.U8 [R104+UR13+0x9300], R185 ;  /* 0x009300b968007988 */ /* 0x000fe2000800000d */
[----:B------:R-:W-:-:S03]  /*b2a0*/  @!P5 IMAD.IADD R89, R89, 0x1, -R88 ;  /* 0x000000015959d824 */ /* 0x000fc600078e0a58 */
[----:B------:R1:W3:Y:S04]  /*b2b0*/  @P0 LDG.E.U8 R216, desc[UR26][R126.64] ;  /* 0x0000001a7ed80981 */ /* 0x0002e8000c1e1100 */
[----:B------:R-:W-:Y:S04]  /*b2c0*/  STS.U8 [R104+UR13+0x9700], R184 ;  /* 0x009700b868007988 */ /* 0x000fe8000800000d */
[----:B------:R-:W-:Y:S01]  /*b2d0*/  STS.U8 [R104+UR13+0x9b00], R83 ;  /* 0x009b005368007988 */ /* 0x000fe2000800000d */
[----:B-1----:R-:W-:Y:S02]  /*b2e0*/  @P0 IMAD.MOV.U32 R126, RZ, RZ, R128 ;  /* 0x000000ffff7e0224 */ /* 0x002fe400078e0080 */
[----:B------:R-:W-:Y:S01]  /*b2f0*/  @P0 IMAD.MOV.U32 R127, RZ, RZ, R223 ;  /* 0x000000ffff7f0224 */ /* 0x000fe200078e00df */
[----:B------:R1:W-:Y:S04]  /*b300*/  STS.U8 [R104+UR13+0x9f00], R43 ;  /* 0x009f002b68007988 */ /* 0x0003e8000800000d */
[----:B------:R1:W2:Y:S04]  /*b310*/  @P0 LDG.E.U8 R224, desc[UR26][R126.64] ;  /* 0x0000001a7ee00981 */ /* 0x0002a8000c1e1100 */
[----:B0-----:R-:W5:Y:S01]  /*b320*/  LDL.LU R200, [R1+0x460] ;  /* 0x0004600001c87983 */ /* 0x001f620000300800 */
[----:B-1----:R-:W-:-:S04]  /*b330*/  IADD3 R104, P5, PT, R102, R85, RZ ;  /* 0x0000005566687210 */ /* 0x002fc80007fbe0ff */
[----:B------:R-:W-:Y:S02]  /*b340*/  LEA.HI.X.SX32 R126, R102, R84, 0x1, P5 ;  /* 0x00000054667e7211 */ /* 0x000fe400028f0eff */
[----:B------:R-:W-:Y:S02]  /*b350*/  ISETP.GT.U32.AND P5, PT, R88, R89, PT ;  /* 0x000000595800720c */ /* 0x000fe40003fa4070 */
[----:B------:R-:W-:Y:S01]  /*b360*/  SEL R102, R161, R141, !P1 ;  /* 0x0000008da1667207 */ /* 0x000fe20004800000 */
[----:B------:R0:W-:Y:S04]  /*b370*/  STL [R1+0x24], R128 ;  /* 0x0000248001007387 */ /* 0x0001e80000100800 */
[----:B------:R-:W-:Y:S01]  /*b380*/  IMAD R102, R102, UR7, RZ ;  /* 0x0000000766667c24 */ /* 0x000fe2000f8e02ff */
[----:B------:R1:W-:Y:S04]  /*b390*/  STL [R1+0x20], R223 ;  /* 0x000020df01007387 */ /* 0x0003e80000100800 */
[----:B------:R-:W5:Y:S01]  /*b3a0*/  LDL.LU R185, [R1+0x45c] ;  /* 0x00045c0001b97983 */ /* 0x000f620000300800 */
[----:B------:R-:W-:Y:S01]  /*b3b0*/  @!P5 IMAD.IADD R89, R89, 0x1, -R88 ;  /* 0x000000015959d824 */ /* 0x000fe200078e0a58 */
[----:B0-----:R-:W-:-:S02]  /*b3c0*/  LOP3.LUT R128, R125, 0x70, RZ, 0x3c, !PT ;  /* 0x000000707d807812 */ /* 0x001fc400078e3cff */
[----:B------:R-:W5:Y:S01]  /*b3d0*/  LDL.LU R184, [R1+0x458] ;  /* 0x0004580001b87983 */ /* 0x000f620000300800 */
[----:B-1----:R-:W-:-:S03]  /*b3e0*/  IADD3 R223, P5, PT, R102, R85, RZ ;  /* 0x0000005566df7210 */ /* 0x002fc60007fbe0ff */
[----:B------:R-:W5:Y:S01]  /*b3f0*/  LDL.LU R83, [R1+0x454] ;  /* 0x0004540001537983 */ /* 0x000f620000300800 */
[----:B------:R-:W-:Y:S02]  /*b400*/  LEA.HI.X.SX32 R231, R102, R84, 0x1, P5 ;  /* 0x0000005466e77211 */ /* 0x000fe400028f0eff */
[----:B------:R-:W-:Y:S01]  /*b410*/  LOP3.LUT R102, R87, 0xfc, RZ, 0xfc, !PT ;  /* 0x000000fc57667812 */ /* 0x000fe200078efcff */
[----:B------:R-:W5:Y:S01]  /*b420*/  LDL.LU R43, [R1+0x450] ;  /* 0x00045000012b7983 */ /* 0x000f620000300800 */
[----:B------:R-:W-:Y:S02]  /*b430*/  ISETP.GE.AND P5, PT, R91, RZ, PT ;  /* 0x000000ff5b00720c */ /* 0x000fe40003fa6270 */
[----:B------:R-:W-:Y:S01]  /*b440*/  IABS R91, R102 ;  /* 0x00000066005b7213 */ /* 0x000fe20000000000 */
[----:B------:R0:W-:Y:S01]  /*b450*/  STS.U8 [R128+UR13+0x8380], R41 ;  /* 0x0083802980007988 */ /* 0x0001e2000800000d */
[----:B------:R-:W-:Y:S01]  /*b460*/  @P0 IMAD.MOV.U32 R127, RZ, RZ, R126 ;  /* 0x000000ffff7f0224 */ /* 0x000fe200078e007e */
[----:B------:R-:W-:-:S02]  /*b470*/  SEL R107, R161, R107, !P1 ;  /* 0x0000006ba16b7207 */ /* 0x000fc40004800000 */
[----:B------:R-:W-:Y:S01]  /*b480*/  PRMT R169, RZ, 0x7610, R169 ;  /* 0x00007610ffa97816 */ /* 0x000fe200000000a9 */
[----:B0-----:R-:W5:Y:S04]  /*b490*/  LDL.LU R41, [R1+0x44c] ;  /* 0x00044c0001297983 */ /* 0x001f680000300800 */
[----:B------:R-:W-:Y:S04]  /*b4a0*/  STL [R1+0x44], R104 ;  /* 0x0000446801007387 */ /* 0x000fe80000100800 */
[----:B------:R0:W-:Y:S01]  /*b4b0*/  STL [R1+0x40], R126 ;  /* 0x0000407e01007387 */ /* 0x0001e20000100800 */
[----:B------:R-:W-:Y:S01]  /*b4c0*/  IMAD R107, R107, UR7, RZ ;  /* 0x000000076b6b7c24 */ /* 0x000fe2000f8e02ff */
[----:B------:R-:W-:Y:S01]  /*b4d0*/  PRMT R168, RZ, 0x7610, R168 ;  /* 0x00007610ffa87816 */ /* 0x000fe200000000a8 */
[----:B0-----:R-:W-:-:S02]  /*b4e0*/  @P0 IMAD.MOV.U32 R126, RZ, RZ, R104 ;  /* 0x000000ffff7e0224 */ /* 0x001fc400078e0068 */
[----:B------:R-:W-:-:S03]  /*b4f0*/  IMAD.HI.U32 R104, R86, R91, RZ ;  /* 0x0000005b56687227 */ /* 0x000fc600078e00ff */
[----:B------:R0:W2:Y:S01]  /*b500*/  @P0 LDG.E.U8 R169, desc[UR26][R126.64] ;  /* 0x0000001a7ea90981 */ /* 0x0000a2000c1e1100 */
[----:B------:R-:W-:Y:S02]  /*b510*/  IMAD.MOV R104, RZ, RZ, -R104 ;  /* 0x000000ffff687224 */ /* 0x000fe400078e0a68 */
[----:B------:R-:W-:Y:S02]  /*b520*/  @!P2 IMAD.MOV R89, RZ, RZ, -R89 ;  /* 0x000000ffff59a224 */ /* 0x000fe400078e0a59 */
[----:B------:R-:W-:Y:S01]  /*b530*/  IMAD R91, R88, R104, R91 ;  /* 0x00000068585b7224 */ /* 0x000fe200078e025b */
[----:B------:R-:W-:Y:S01]  /*b540*/  IADD3 R104, P2, PT, R107, R85, RZ ;  /* 0x000000556b687210 */ /* 0x000fe20007f5e0ff */
[----:B0-----:R-:W-:Y:S02]  /*b550*/  @P0 IMAD.MOV.U32 R126, RZ, RZ, R223 ;  /* 0x000000ffff7e0224 */ /* 0x001fe400078e00df */
[----:B------:R-:W-:Y:S01]  /*b560*/  @P0 IMAD.MOV.U32 R127, RZ, RZ, R231 ;  /* 0x000000ffff7f0224 */ /* 0x000fe200078e00e7 */
[----:B------:R0:W-:Y:S04]  /*b570*/  STS.U8 [R128+UR13+0x8780], R42 ;  /* 0x0087802a80007988 */ /* 0x0001e8000800000d */
[----:B------:R1:W2:Y:S01]  /*b580*/  @P0 LDG.E.U8 R168, desc[UR26][R126.64] ;  /* 0x0000001a7ea80981 */ /* 0x0002a2000c1e1100 */
[----:B------:R-:W-:-:S03]  /*b590*/  SEL R108, R161, R108, !P1 ;  /* 0x0000006ca16c7207 */ /* 0x000fc60004800000 */
[----:B------:R1:W-:Y:S04]  /*b5a0*/  STS.U8 [R128+UR13+0x8b80], R39 ;  /* 0x008b802780007988 */ /* 0x0003e8000800000d */
[----:B0-----:R-:W5:Y:S01]  /*b5b0*/  LDL.LU R42, [R1+0x448] ;  /* 0x00044800012a7983 */ /* 0x001f620000300800 */
[----:B-1----:R-:W-:Y:S02]  /*b5c0*/  LEA.HI.X.SX32 R126, R107, R84, 0x1, P2 ;  /* 0x000000546b7e7211 */ /* 0x002fe400010f0eff */
[----:B------:R-:W-:Y:S01]  /*b5d0*/  ISETP.GT.U32.AND P2, PT, R88, R90, PT ;  /* 0x0000005a5800720c */ /* 0x000fe20003f44070 */
[----:B------:R-:W-:Y:S04]  /*b5e0*/  STL [R1+0x64], R223 ;  /* 0x000064df01007387 */ /* 0x000fe80000100800 */
[----:B------:R-:W-:Y:S04]  /*b5f0*/  STL [R1+0x60], R231 ;  /* 0x000060e701007387 */ /* 0x000fe80000100800 */
[----:B------:R-:W5:Y:S04]  /*b600*/  LDL.LU R39, [R1+0x444] ;  /* 0x0004440001277983 */ /* 0x000f680000300800 */
[----:B------:R0:W-:Y:S01]  /*b610*/  STS.U8 [R128+UR13+0x8f80], R40 ;  /* 0x008f802880007988 */ /* 0x0001e2000800000d */
[----:B------:R-:W-:-:S03]  /*b620*/  IMAD R108, R108, UR7, RZ ;  /* 0x000000076c6c7c24 */ /* 0x000fc6000f8e02ff */
[----:B------:R1:W-:Y:S04]  /*b630*/  STS.U8 [R128+UR13+0x9380], R37 ;  /* 0x0093802580007988 */ /* 0x0003e8000800000d */
[----:B------:R4:W-:Y:S04]  /*b640*/  STS.U8 [R128+UR13+0x9780], R38 ;  /* 0x0097802680007988 */ /* 0x0009e8000800000d */
[----:B0-----:R-:W5:Y:S04]  /*b650*/  LDL.LU R40, [R1+0x440] ;  /* 0x0004400001287983 */ /* 0x001f680000300800 */
[----:B-1----:R-:W5:Y:S01]  /*b660*/  LDL.LU R37, [R1+0x43c] ;  /* 0x00043c0001257983 */ /* 0x002f620000300800 */
[----:B------:R-:W-:-:S03]  /*b670*/  PRMT R165, RZ, 0x7610, R165 ;  /* 0x00007610ffa57816 */ /* 0x000fc600000000a5 */
[----:B----4-:R-:W5:Y:S01]  /*b680*/  LDL.LU R38, [R1+0x438] ;  /* 0x0004380001267983 */ /* 0x010f620000300800 */
[----:B------:R-:W-:-:S03]  /*b690*/  @P0 IMAD.MOV.U32 R127, RZ, RZ, R126 ;  /* 0x000000ffff7f0224 */ /* 0x000fc600078e007e */
[----:B------:R0:W-:Y:S01]  /*b6a0*/  STS.U8 [R128+UR13+0x9b80], R35 ;  /* 0x009b802380007988 */ /* 0x0001e2000800000d */
[----:B------:R-:W-:Y:S01]  /*b6b0*/  @!P2 IMAD.IADD R90, R90, 0x1, -R88 ;  /* 0x000000015a5aa824 */ /* 0x000fe200078e0a58 */
[----:B------:R-:W-:Y:S02]  /*b6c0*/  IADD3 R107, P2, PT, R108, R85, RZ ;  /* 0x000000556c6b7210 */ /* 0x000fe40007f5e0ff */
[----:B0-----:R-:W5:Y:S04]  /*b6d0*/  LDL.LU R35, [R1+0x434] ;  /* 0x0004340001237983 */ /* 0x001f680000300800 */
[----:B------:R-:W-:Y:S04]  /*b6e0*/  STL [R1+0x84], R104 ;  /* 0x0000846801007387 */ /* 0x000fe80000100800 */
[----:B------:R0:W-:Y:S02]  /*b6f0*/  STL [R1+0x80], R126 ;  /* 0x0000807e01007387 */ /* 0x0001e40000100800 */
[----:B0-----:R-:W-:-:S05]  /*b700*/  @P0 IMAD.MOV.U32 R126, RZ, RZ, R104 ;  /* 0x000000ffff7e0224 */ /* 0x001fca00078e0068 */
[----:B------:R0:W4:Y:S01]  /*b710*/  @P0 LDG.E.U8 R165, desc[UR26][R126.64] ;  /* 0x0000001a7ea50981 */ /* 0x000122000c1e1100 */
[C---:B------:R-:W-:Y:S02]  /*b720*/  SEL R104, R161.reuse, R109, !P1 ;  /* 0x0000006da1687207 */ /* 0x040fe40004800000 */
[----:B0-----:R-:W-:Y:S02]  /*b730*/  LEA.HI.X.SX32 R126, R108, R84, 0x1, P2 ;  /* 0x000000546c7e7211 */ /* 0x001fe400010f0eff */
[----:B------:R-:W-:Y:S01]  /*b740*/  ISETP.GT.U32.AND P2, PT, R88, R90, PT ;  /* 0x0000005a5800720c */ /* 0x000fe20003f44070 */
[----:B------:R-:W-:Y:S01]  /*b750*/  IMAD R104, R104, UR7, RZ ;  /* 0x0000000768687c24 */ /* 0x000fe2000f8e02ff */
[----:B------:R0:W-:Y:S01]  /*b760*/  STS.U8 [R128+UR13+0x9f80], R36 ;  /* 0x009f802480007988 */ /* 0x0001e2000800000d */
[----:B------:R-:W-:Y:S01]  /*b770*/  @P0 IMAD.MOV.U32 R108, RZ, RZ, R107 ;  /* 0x000000ffff6c0224 */ /* 0x000fe200078e006b */
[----:B------:R-:W-:Y:S01]  /*b780*/  SEL R114, R161, R114, !P1 ;  /* 0x00000072a1727207 */ /* 0x000fe20004800000 */
[----:B------:R-:W-:Y:S01]  /*b790*/  @P0 IMAD.MOV.U32 R109, RZ, RZ, R126 ;  /* 0x000000ffff6d0224 */ /* 0x000fe200078e007e */
[----:B------:R-:W-:Y:S01]  /*b7a0*/  PRMT R166, RZ, 0x7610, R166 ;  /* 0x00007610ffa67816 */ /* 0x000fe200000000a6 */
[----:B0-----:R-:W5:Y:S06]  /*b7b0*/  LDL.LU R36, [R1+0x430] ;  /* 0x0004300001247983 */ /* 0x001f6c0000300800 */
[----:B------:R-:W-:Y:S01]  /*b7c0*/  @!P2 IMAD.IADD R90, R90, 0x1, -R88 ;  /* 0x000000015a5aa824 */ /* 0x000fe200078e0a58 */
[----:B------:R0:W-:Y:S01]  /*b7d0*/  STL [R1+0xa4], R107 ;  /* 0x0000a46b01007387 */ /* 0x0001e20000100800 */
[----:B------:R-:W-:-:S03]  /*b7e0*/  IMAD R114, R114, UR7, RZ ;  /* 0x0000000772727c24 */ /* 0x000fc6000f8e02ff */
[----:B------:R1:W-:Y:S01]  /*b7f0*/  STL [R1+0xa0], R126 ;  /* 0x0000a07e01007387 */ /* 0x0003e20000100800 */
[----:B------:R-:W-:Y:S02]  /*b800*/  SEL R116, R161, R116, !P1 ;  /* 0x00000074a1747207 */ /* 0x000fe40004800000 */
[----:B------:R-:W-:Y:S01]  /*b810*/  PRMT R162, RZ, 0x7610, R162 ;  /* 0x00007610ffa27816 */ /* 0x000fe200000000a2 */
[----:B------:R1:W2:Y:S01]  /*b820*/  @P0 LDG.E.U8 R166, desc[UR26][R108.64] ;  /* 0x0000001a6ca60981 */ /* 0x0002a2000c1e1100 */
[----:B0-----:R-:W-:-:S04]  /*b830*/  IADD3 R107, P2, PT, R104, R85, RZ ;  /* 0x00000055686b7210 */ /* 0x001fc80007f5e0ff */
[-C--:B-1----:R-:W-:Y:S02]  /*b840*/  LEA.HI.X.SX32 R126, R104, R84.reuse, 0x1, P2 ;  /* 0x00000054687e7211 */ /* 0x082fe400010f0eff */
[----:B------:R-:W-:Y:S01]  /*b850*/  ISETP.GE.AND P2, PT, R102, RZ, PT ;  /* 0x000000ff6600720c */ /* 0x000fe20003f46270 */
[----:B------:R-:W-:Y:S01]  /*b860*/  @P0 IMAD.MOV.U32 R108, RZ, RZ, R107 ;  /* 0x000000ffff6c0224 */ /* 0x000fe200078e006b */
[----:B------:R-:W-:Y:S01]  /*b870*/  IADD3 R102, P6, PT, R114, R85, RZ ;  /* 0x0000005572667210 */ /* 0x000fe20007fde0ff */
[----:B------:R-:W-:Y:S01]  /*b880*/  @P0 IMAD.MOV.U32 R109, RZ, RZ, R126 ;  /* 0x000000ffff6d0224 */ /* 0x000fe200078e007e */
[----:B------:R-:W-:Y:S01]  /*b890*/  STL [R1+0xc4], R107 ;  /* 0x0000c46b01007387 */ /* 0x000fe20000100800 */
[----:B------:R-:W-:Y:S01]  /*b8a0*/  IMAD R116, R116, UR7, RZ ;  /* 0x0000000774747c24 */ /* 0x000fe2000f8e02ff */
[----:B------:R-:W-:Y:S02]  /*b8b0*/  LEA.HI.X.SX32 R104, R114, R84, 0x1, P6 ;  /* 0x0000005472687211 */ /* 0x000fe400030f0eff */
[----:B------:R-:W-:Y:S04]  /*b8c0*/  STL [R1+0xc0], R126 ;  /* 0x0000c07e01007387 */ /* 0x000fe80000100800 */
[----:B------:R0:W-:Y:S01]  /*b8d0*/  STS.U8 [R125+UR13], R33 ;  /* 0x000000217d007988 */ /* 0x0001e2000800000d */
[----:B------:R-:W-:-:S03]  /*b8e0*/  SEL R117, R161, R117, !P1 ;  /* 0x00000075a1757207 */ /* 0x000fc60004800000 */
[----:B------:R1:W-:Y:S04]  /*b8f0*/  STS.U8 [R125+UR13+0x200], R34 ;  /* 0x000200227d007988 */ /* 0x0003e8000800000d */
[----:B------:R1:W2:Y:S04]  /*b900*/  @P0 LDG.E.U8 R162, desc[UR26][R108.64] ;  /* 0x0000001a6ca20981 */ /* 0x0002a8000c1e1100 */
[----:B0-----:R-:W5:Y:S04]  /*b910*/  LDL.LU R33, [R1+0x42c] ;  /* 0x00042c0001217983 */ /* 0x001f680000300800 */
[----:B-1----:R-:W5:Y:S01]  /*b920*/  LDL.LU R34, [R1+0x428] ;  /* 0x0004280001227983 */ /* 0x002f620000300800 */
[----:B------:R-:W-:-:S03]  /*b930*/  @P0 IMAD.MOV.U32 R108, RZ, RZ, R102 ;  /* 0x000000ffff6c0224 */ /* 0x000fc600078e0066 */
[----:B------:R0:W-:Y:S01]  /*b940*/  STL [R1+0xe4], R102 ;  /* 0x0000e46601007387 */ /* 0x0001e20000100800 */
[----:B------:R-:W-:Y:S01]  /*b950*/  PRMT R164, RZ, 0x7610, R164 ;  /* 0x00007610ffa47816 */ /* 0x000fe200000000a4 */
[----:B------:R-:W-:Y:S02]  /*b960*/  @P0 IMAD.MOV.U32 R109, RZ, RZ, R104 ;  /* 0x000000ffff6d0224 */ /* 0x000fe400078e0068 */
[----:B------:R1:W-:Y:S01]  /*b970*/  STL [R1+0xe0], R104 ;  /* 0x0000e06801007387 */ /* 0x0003e20000100800 */
[----:B------:R-:W-:Y:S01]  /*b980*/  IMAD R117, R117, UR7, RZ ;  /* 0x0000000775757c24 */ /* 0x000fe2000f8e02ff */
[----:B------:R-:W-:Y:S02]  /*b990*/  SEL R118, R161, R118, !P1 ;  /* 0x00000076a1767207 */ /* 0x000fe40004800000 */
[----:B------:R1:W-:Y:S01]  /*b9a0*/  STS.U8 [R125+UR13+0x400], R199 ;  /* 0x000400c77d007988 */ /* 0x0003e2000800000d */
[----:B0-----:R-:W-:-:S03]  /*b9b0*/  IADD3 R102, P6, PT, R116, R85, RZ ;  /* 0x0000005574667210 */ /* 0x001fc60007fde0ff */
[----:B------:R0:W2:Y:S01]  /*b9c0*/  @P0 LDG.E.U8 R164, desc[UR26][R108.64] ;  /* 0x0000001a6ca40981 */ /* 0x0000a2000c1e1100 */
[----:B-1----:R-:W-:-:S03]  /*b9d0*/  LEA.HI.X.SX32 R104, R116, R84, 0x1, P6 ;  /* 0x0000005474687211 */ /* 0x002fc600030f0eff */
[----:B------:R1:W-:Y:S01]  /*b9e0*/  STS.U8 [R125+UR13+0x600], R198 ;  /* 0x000600c67d007988 */ /* 0x0003e2000800000d */
[----:B------:R-:W-:-:S03]  /*b9f0*/  PRMT R159, RZ, 0x7610, R159 ;  /* 0x00007610ff9f7816 */ /* 0x000fc6000000009f */
[----:B------:R-:W5:Y:S01]  /*ba00*/  LDL.LU R199, [R1+0x424] ;  /* 0x0004240001c77983 */ /* 0x000f620000300800 */
[----:B0-----:R-:W-:Y:S02]  /*ba10*/  @P0 IMAD.MOV.U32 R108, RZ, RZ, R102 ;  /* 0x000000ffff6c0224 */ /* 0x001fe400078e0066 */
[----:B------:R-:W-:Y:S01]  /*ba20*/  @P0 IMAD.MOV.U32 R109, RZ, RZ, R104 ;  /* 0x000000ffff6d0224 */ /* 0x000fe200078e0068 */
[----:B-1----:R-:W5:Y:S01]  /*ba30*/  LDL.LU R198, [R1+0x420] ;  /* 0x0004200001c67983 */ /* 0x002f620000300800 */
[----:B------:R-:W-:-:S03]  /*ba40*/  IMAD R118, R118, UR7, RZ ;  /* 0x0000000776767c24 */ /* 0x000fc6000f8e02ff */
[----:B------:R0:W-:Y:S04]  /*ba50*/  STL [R1+0x104], R102 ;  /* 0x0001046601007387 */ /* 0x0001e80000100800 */
[----:B------:R1:W-:Y:S04]  /*ba60*/  STL [R1+0x100], R104 ;  /* 0x0001006801007387 */ /* 0x0003e80000100800 */
[----:B------:R3:W-:Y:S01]  /*ba70*/  STS.U8 [R125+UR13+0x800], R183 ;  /* 0x000800b77d007988 */ /* 0x0007e2000800000d */
[----:B0-----:R-:W-:-:S03]  /*ba80*/  IADD3 R102, P6, PT, R117, R85, RZ ;  /* 0x0000005575667210 */ /* 0x001fc60007fde0ff */
[----:B------:R0:W-:Y:S01]  /*ba90*/  STS.U8 [R125+UR13+0xa00], R182 ;  /* 0x000a00b67d007988 */ /* 0x0001e2000800000d */
[----:B-1----:R-:W-:-:S03]  /*baa0*/  LEA.HI.X.SX32 R104, R117, R84, 0x1, P6 ;  /* 0x0000005475687211 */ /* 0x002fc600030f0eff */
[----:B------:R1:W2:Y:S01]  /*bab0*/  @P0 LDG.E.U8 R159, desc[UR26][R108.64] ;  /* 0x0000001a6c9f0981 */ /* 0x0002a2000c1e1100 */
[----:B------:R-:W-:-:S03]  /*bac0*/  SEL R121, R161, R121, !P1 ;  /* 0x00000079a1797207 */ /* 0x000fc60004800000 */
[----:B---3--:R-:W5:Y:S04]  /*bad0*/  LDL.LU R183, [R1+0x41c] ;  /* 0x00041c0001b77983 */ /* 0x008f680000300800 */
[----:B0-----:R-:W5:Y:S01]  /*bae0*/  LDL.LU R182, [R1+0x418] ;  /* 0x0004180001b67983 */ /* 0x001f620000300800 */
[----:B-1----:R-:W-:-:S03]  /*baf0*/  @P0 IMAD.MOV.U32 R108, RZ, RZ, R102 ;  /* 0x000000ffff6c0224 */ /* 0x002fc600078e0066 */
        /* <DEDUP_REMOVED lines=12> */
[----:B---3--:R-:W5:Y:S01]  /*bbc0*/  LDL.LU R81, [R1+0x414] ;  /* 0x0004140001517983 */ /* 0x008f620000300800 */
        /* <DEDUP_REMOVED lines=79> */
[----:B------:R0:W-:Y:S01]  /*c0c0*/  STS.U8 [R125+UR13+0x2600], R21 ;  /* 0x002600157d007988 */ /* 0x0001e2000800000d */
[----:B-1----:R-:W-:-:S03]  /*c0d0*/  LEA.HI.X.SX32 R104, R119, R84, 0x1, P6 ;  /* 0x0000005477687211 */ /* 0x002fc600030f0eff */
[----:B------:R1:W2:Y:S04]  /*c0e0*/  @P0 LDG.E.U8 R143, desc[UR26][R108.64] ;  /* 0x0000001a6c8f0981 */ /* 0x0002a8000c1e1100 */
[----:B---3--:R-:W5:Y:S04]  /*c0f0*/  LDL.LU R20, [R1+0x3dc] ;  /* 0x0003dc0001147983 */ /* 0x008f680000300800 */
[----:B0-----:R-:W5:Y:S01]  /*c100*/  LDL.LU R21, [R1+0x3d8] ;  /* 0x0003d80001157983 */ /* 0x001f620000300800 */
[----:B-1----:R-:W-:-:S03]  /*c110*/  @P0 IMAD.MOV.U32 R109, RZ, RZ, R104 ;  /* 0x000000ffff6d0224 */ /* 0x002fc600078e0068 */
[----:B------:R0:W-:Y:S01]  /*c120*/  STL [R1+0x24c], R102 ;  /* 0x00024c6601007387 */ /* 0x0001e20000100800 */
[----:B------:R-:W-:-:S03]  /*c130*/  @P0 IMAD.MOV.U32 R108, RZ, RZ, R102 ;  /* 0x000000ffff6c0224 */ /* 0x000fc600078e0066 */
[----:B------:R1:W-:Y:S01]  /*c140*/  STL [R1+0x248], R104 ;  /* 0x0002486801007387 */ /* 0x0003e20000100800 */
[----:B------:R-:W-:-:S03]  /*c150*/  SEL R100, R161, R100, !P1 ;  /* 0x00000064a1647207 */ /* 0x000fc60004800000 */
[----:B------:R3:W-:Y:S01]  /*c160*/  STS.U8 [R125+UR13+0x2800], R197 ;  /* 0x002800c57d007988 */ /* 0x0007e2000800000d */
[----:B0-----:R-:W-:Y:S01]  /*c170*/  IMAD R102, R97, UR7, RZ ;  /* 0x0000000761667c24 */ /* 0x001fe2000f8e02ff */
[C---:B-1----:R-:W-:Y:S02]  /*c180*/  IADD3 R104, P6, PT, R96.reuse, R85, RZ ;  /* 0x0000005560687210 */ /* 0x042fe40007fde0ff */
[----:B------:R0:W-:Y:S02]  /*c190*/  STS.U8 [R125+UR13+0x2a00], R196 ;  /* 0x002a00c47d007988 */ /* 0x0001e4000800000d */
[----:B------:R-:W-:Y:S02]  /*c1a0*/  LEA.HI.X.SX32 R107, R96, R84, 0x1, P6 ;  /* 0x00000054606b7211 */ /* 0x000fe400030f0eff */
[----:B---3--:R-:W5:Y:S01]  /*c1b0*/  LDL.LU R197, [R1+0x3d4] ;  /* 0x0003d40001c57983 */ /* 0x008f620000300800 */
[----:B------:R-:W-:Y:S01]  /*c1c0*/  @P0 IMAD.MOV.U32 R96, RZ, RZ, R104 ;  /* 0x000000ffff600224 */ /* 0x000fe200078e0068 */
[----:B------:R-:W-:-:S02]  /*c1d0*/  PRMT R141, RZ, 0x7610, R141 ;  /* 0x00007610ff8d7816 */ /* 0x000fc4000000008d */
[----:B0-----:R-:W5:Y:S01]  /*c1e0*/  LDL.LU R196, [R1+0x3d0] ;  /* 0x0003d00001c47983 */ /* 0x001f620000300800 */
[----:B------:R-:W-:-:S03]  /*c1f0*/  IMAD R100, R100, UR7, RZ ;  /* 0x0000000764647c24 */ /* 0x000fc6000f8e02ff */
[----:B------:R0:W-:Y:S01]  /*c200*/  STL [R1+0x264], R104 ;  /* 0x0002646801007387 */ /* 0x0001e20000100800 */
[----:B------:R-:W-:Y:S01]  /*c210*/  SEL R95, R161, R95, !P1 ;  /* 0x0000005fa15f7207 */ /* 0x000fe20004800000 */
[----:B------:R-:W-:Y:S02]  /*c220*/  @P0 IMAD.MOV.U32 R97, RZ, RZ, R107 ;  /* 0x000000ffff610224 */ /* 0x000fe400078e006b */
[----:B------:R1:W-:Y:S01]  /*c230*/  STL [R1+0x260], R107 ;  /* 0x0002606b01007387 */ /* 0x0003e20000100800 */
[----:B0-----:R-:W-:-:S03]  /*c240*/  IADD3 R104, P6, PT, R102, R85, RZ ;  /* 0x0000005566687210 */ /* 0x001fc60007fde0ff */
[----:B------:R0:W-:Y:S01]  /*c250*/  STS.U8 [R125+UR13+0x2c00], R181 ;  /* 0x002c00b57d007988 */ /* 0x0001e2000800000d */
[----:B-1----:R-:W-:Y:S01]  /*c260*/  LEA.HI.X.SX32 R107, R102, R84, 0x1, P6 ;  /* 0x00000054666b7211 */ /* 0x002fe200030f0eff */
[----:B------:R-:W-:Y:S01]  /*c270*/  IMAD R95, R95, UR7, RZ ;  /* 0x000000075f5f7c24 */ /* 0x000fe2000f8e02ff */
[----:B------:R-:W-:Y:S01]  /*c280*/  IADD3 R102, P6, PT, R100, R85, RZ ;  /* 0x0000005564667210 */ /* 0x000fe20007fde0ff */
[----:B------:R1:W3:Y:S01]  /*c290*/  @P0 LDG.E.U8 R141, desc[UR26][R96.64] ;  /* 0x0000001a608d0981 */ /* 0x0002e2000c1e1100 */
[----:B------:R-:W-:-:S03]  /*c2a0*/  PRMT R138, RZ, 0x7610, R138 ;  /* 0x00007610ff8a7816 */ /* 0x000fc6000000008a */
[----:B0-----:R-:W5:Y:S04]  /*c2b0*/  LDL.LU R181, [R1+0x3cc] ;  /* 0x0003cc0001b57983 */ /* 0x001f680000300800 */
[----:B------:R0:W-:Y:S01]  /*c2c0*/  STS.U8 [R125+UR13+0x2e00], R180 ;  /* 0x002e00b47d007988 */ /* 0x0001e2000800000d */
[----:B-1----:R-:W-:Y:S02]  /*c2d0*/  @P0 IMAD.MOV.U32 R96, RZ, RZ, R104 ;  /* 0x000000ffff600224 */ /* 0x002fe400078e0068 */
[----:B------:R-:W-:Y:S01]  /*c2e0*/  @P0 IMAD.MOV.U32 R97, RZ, RZ, R107 ;  /* 0x000000ffff610224 */ /* 0x000fe200078e006b */
[----:B------:R1:W-:Y:S04]  /*c2f0*/  STS.U8 [R125+UR13+0x3000], R10 ;  /* 0x0030000a7d007988 */ /* 0x0003e8000800000d */
[----:B0-----:R-:W5:Y:S04]  /*c300*/  LDL.LU R180, [R1+0x3c8] ;  /* 0x0003c80001b47983 */ /* 0x001f680000300800 */
[----:B------:R0:W-:Y:S04]  /*c310*/  STL [R1+0x27c], R104 ;  /* 0x00027c6801007387 */ /* 0x0001e80000100800 */
[----:B------:R-:W-:Y:S04]  /*c320*/  STL [R1+0x278], R107 ;  /* 0x0002786b01007387 */ /* 0x000fe80000100800 */
[----:B-1----:R-:W5:Y:S01]  /*c330*/  LDL.LU R10, [R1+0x3c4] ;  /* 0x0003c400010a7983 */ /* 0x002f620000300800 */
[----:B0-----:R-:W-:-:S02]  /*c340*/  LEA.HI.X.SX32 R104, R100, R84, 0x1, P6 ;  /* 0x0000005464687211 */ /* 0x001fc400030f0eff */
[----:B------:R-:W-:Y:S01]  /*c350*/  IADD3 R100, P6, PT, R95, R85, RZ ;  /* 0x000000555f647210 */ /* 0x000fe20007fde0ff */
[----:B------:R0:W-:Y:S04]  /*c360*/  STS.U8 [R125+UR13+0x3200], R80 ;  /* 0x003200507d007988 */ /* 0x0001e8000800000d */
[----:B------:R1:W2:Y:S04]  /*c370*/  @P0 LDG.E.U8 R138, desc[UR26][R96.64] ;  /* 0x0000001a608a0981 */ /* 0x0002a8000c1e1100 */
[----:B0-----:R-:W5:Y:S04]  /*c380*/  LDL.LU R80, [R1+0x3c0] ;  /* 0x0003c00001507983 */ /* 0x001f680000300800 */
[----:B------:R0:W-:Y:S01]  /*c390*/  STL [R1+0x294], R102 ;  /* 0x0002946601007387 */ /* 0x0001e20000100800 */
[----:B-1----:R-:W-:Y:S01]  /*c3a0*/  @P0 IMAD.MOV.U32 R96, RZ, RZ, R102 ;  /* 0x000000ffff600224 */ /* 0x002fe200078e0066 */
[----:B------:R-:W-:-:S02]  /*c3b0*/  SEL R89, R161, R89, !P1 ;  /* 0x00000059a1597207 */ /* 0x000fc40004800000 */
[----:B------:R1:W-:Y:S01]  /*c3c0*/  STS.U8 [R125+UR13+0x3400], R139 ;  /* 0x0034008b7d007988 */ /* 0x0003e2000800000d */
[----:B0-----:R-:W-:Y:S02]  /*c3d0*/  LEA.HI.X.SX32 R102, R95, R84, 0x1, P6 ;  /* 0x000000545f667211 */ /* 0x001fe400030f0eff */
[----:B------:R-:W-:Y:S01]  /*c3e0*/  ISETP.GE.AND P6, PT, R103, RZ, PT ;  /* 0x000000ff6700720c */ /* 0x000fe20003fc6270 */
[----:B------:R-:W-:Y:S01]  /*c3f0*/  @P0 IMAD.MOV.U32 R97, RZ, RZ, R104 ;  /* 0x000000ffff610224 */ /* 0x000fe200078e0068 */
[----:B-1----:R-:W-:Y:S01]  /*c400*/  PRMT R139, RZ, 0x7610, R139 ;  /* 0x00007610ff8b7816 */ /* 0x002fe2000000008b */
[----:B------:R-:W-:Y:S01]  /*c410*/  STS.U8 [R125+UR13+0x3600], R17 ;  /* 0x003600117d007988 */ /* 0x000fe2000800000d */
[----:B------:R-:W-:-:S03]  /*c420*/  IMAD R89, R89, UR7, RZ ;  /* 0x0000000759597c24 */ /* 0x000fc6000f8e02ff */
[----:B------:R-:W-:Y:S04]  /*c430*/  STS.U8 [R125+UR13+0x3800], R18 ;  /* 0x003800127d007988 */ /* 0x000fe8000800000d */
[----:B------:R0:W-:Y:S02]  /*c440*/  STS.U8 [R125+UR13+0x3a00], R137 ;  /* 0x003a00897d007988 */ /* 0x0001e4000800000d */
[----:B------:R-:W-:Y:S02]  /*c450*/  @!P6 IMAD.MOV R90, RZ, RZ, -R90 ;  /* 0x000000ffff5ae224 */ /* 0x000fe400078e0a5a */
[----:B------:R1:W2:Y:S01]  /*c460*/  @P0 LDG.E.U8 R139, desc[UR26][R96.64] ;  /* 0x0000001a608b0981 */ /* 0x0002a2000c1e1100 */
[----:B------:R-:W-:Y:S02]  /*c470*/  IADD3 R95, P6, PT, R89, R85, RZ ;  /* 0x00000055595f7210 */ /* 0x000fe40007fde0ff */
[----:B0-----:R-:W-:Y:S01]  /*c480*/  PRMT R137, RZ, 0x7610, R137 ;  /* 0x00007610ff897816 */ /* 0x001fe20000000089 */
[----:B-1----:R-:W-:-:S02]  /*c490*/  @P0 IMAD.MOV.U32 R96, RZ, RZ, R100 ;  /* 0x000000ffff600224 */ /* 0x002fc400078e0064 */
[----:B------:R-:W-:-:S05]  /*c4a0*/  @P0 IMAD.MOV.U32 R97, RZ, RZ, R102 ;  /* 0x000000ffff610224 */ /* 0x000fca00078e0066 */
[----:B------:R0:W2:Y:S01]  /*c4b0*/  @P0 LDG.E.U8 R137, desc[UR26][R96.64] ;  /* 0x0000001a60890981 */ /* 0x0000a2000c1e1100 */
[----:B------:R-:W-:Y:S02]  /*c4c0*/  SEL R90, R161, R90, !P1 ;  /* 0x0000005aa15a7207 */ /* 0x000fe40004800000 */
[----:B0-----:R-:W-:Y:S02]  /*c4d0*/  LEA.HI.X.SX32 R96, R89, R84, 0x1, P6 ;  /* 0x0000005459607211 */ /* 0x001fe400030f0eff */
[----:B------:R-:W-:Y:S01]  /*c4e0*/  ISETP.GT.U32.AND P6, PT, R88, R92, PT ;  /* 0x0000005c5800720c */ /* 0x000fe20003fc4070 */
[----:B------:R-:W-:Y:S01]  /*c4f0*/  STL [R1+0x290], R104 ;  /* 0x0002906801007387 */ /* 0x000fe20000100800 */
[----:B------:R-:W-:-:S03]  /*c500*/  IMAD R90, R90, UR7, RZ ;  /* 0x000000075a5a7c24 */ /* 0x000fc6000f8e02ff */
[----:B------:R-:W5:Y:S04]  /*c510*/  LDL.LU R17, [R1+0x3bc] ;  /* 0x0003bc0001117983 */ /* 0x000f680000300800 */
[----:B------:R-:W5:Y:S04]  /*c520*/  LDL.LU R18, [R1+0x3b8] ;  /* 0x0003b80001127983 */ /* 0x000f680000300800 */
[----:B------:R-:W-:Y:S01]  /*c530*/  STL [R1+0x2ac], R100 ;  /* 0x0002ac6401007387 */ /* 0x000fe20000100800 */
[----:B------:R-:W-:Y:S01]  /*c540*/  @!P6 IMAD.IADD R92, R92, 0x1, -R88 ;  /* 0x000000015c5ce824 */ /* 0x000fe200078e0a58 */
[----:B------:R-:W-:-:S02]  /*c550*/  IADD3 R89, P6, PT, R90, R85, RZ ;  /* 0x000000555a597210 */ /* 0x000fc40007fde0ff */
[----:B------:R-:W-:Y:S04]  /*c560*/  STL [R1+0x2a8], R102 ;  /* 0x0002a86601007387 */ /* 0x000fe80000100800 */
[----:B------:R0:W-:Y:S01]  /*c570*/  STS.U8 [R125+UR13+0x3c00], R15 ;  /* 0x003c000f7d007988 */ /* 0x0001e2000800000d */
[----:B------:R-:W-:-:S03]  /*c580*/  @P0 IMAD.MOV.U32 R97, RZ, RZ, R96 ;  /* 0x000000ffff610224 */ /* 0x000fc600078e0060 */
[----:B------:R1:W-:Y:S04]  /*c590*/  STS.U8 [R125+UR13+0x3e00], R16 ;  /* 0x003e00107d007988 */ /* 0x0003e8000800000d */
[----:B0-----:R-:W5:Y:S04]  /*c5a0*/  LDL.LU R15, [R1+0x3b4] ;  /* 0x0003b400010f7983 */ /* 0x001f680000300800 */
[----:B-1----:R-:W5:Y:S04]  /*c5b0*/  LDL.LU R16, [R1+0x3b0] ;  /* 0x0003b00001107983 */ /* 0x002f680000300800 */
[----:B------:R-:W-:Y:S04]  /*c5c0*/  STL [R1+0x2c4], R95 ;  /* 0x0002c45f01007387 */ /* 0x000fe80000100800 */
[----:B------:R0:W-:Y:S02]  /*c5d0*/  STL [R1+0x2c0], R96 ;  /* 0x0002c06001007387 */ /* 0x0001e40000100800 */
[----:B0-----:R-:W-:Y:S01]  /*c5e0*/  @P0 IMAD.MOV.U32 R96, RZ, RZ, R95 ;  /* 0x000000ffff600224 */ /* 0x001fe200078e005f */
[----:B------:R-:W-:-:S02]  /*c5f0*/  LEA.HI.X.SX32 R95, R90, R84, 0x1, P6 ;  /* 0x000000545a5f7211 */ /* 0x000fc400030f0eff */
[----:B------:R-:W-:Y:S02]  /*c600*/  ISETP.GT.U32.AND P6, PT, R88, R92, PT ;  /* 0x0000005c5800720c */ /* 0x000fe40003fc4070 */
[----:B------:R-:W-:Y:S01]  /*c610*/  PRMT R136, RZ, 0x7610, R136 ;  /* 0x00007610ff887816 */ /* 0x000fe20000000088 */
[----:B------:R0:W-:Y:S05]  /*c620*/  STS.U8 [R99+UR13+0x80], R13 ;  /* 0x0000800d63007988 */ /* 0x0001ea000800000d */
[----:B------:R1:W2:Y:S05]  /*c630*/  @P0 LDG.E.U8 R136, desc[UR26][R96.64] ;  /* 0x0000001a60880981 */ /* 0x0002aa000c1e1100 */
[----:B------:R-:W-:Y:S01]  /*c640*/  @!P6 IMAD.IADD R92, R92, 0x1, -R88 ;  /* 0x000000015c5ce824 */ /* 0x000fe200078e0a58 */
[----:B------:R-:W-:Y:S01]  /*c650*/  ISETP.GT.U32.AND P6, PT, R88, R94, PT ;  /* 0x0000005e5800720c */ /* 0x000fe20003fc4070 */
[----:B0-----:R-:W5:Y:S02]  /*c660*/  LDL.LU R13, [R1+0x3ac] ;  /* 0x0003ac00010d7983 */ /* 0x001f640000300800 */
[----:B------:R-:W-:-:S05]  /*c670*/  @!P4 IMAD.MOV R92, RZ, RZ, -R92 ;  /* 0x000000ffff5cc224 */ /* 0x000fca00078e0a5c */
[----:B------:R-:W-:Y:S01]  /*c680*/  SEL R92, R161, R92, !P1 ;  /* 0x0000005ca15c7207 */ /* 0x000fe20004800000 */
[----:B------:R0:W-:Y:S04]  /*c690*/  STL [R1+0x2dc], R89 ;  /* 0x0002dc5901007387 */ /* 0x0001e80000100800 */
[----:B------:R-:W-:Y:S02]  /*c6a0*/  IMAD R92, R92, UR7, RZ ;  /* 0x000000075c5c7c24 */ /* 0x000fe4000f8e02ff */
[----:B-1----:R-:W-:Y:S02]  /*c6b0*/  @P0 IMAD.MOV.U32 R96, RZ, RZ, R89 ;  /* 0x000000ffff600224 */ /* 0x002fe400078e0059 */
[----:B------:R-:W-:Y:S01]  /*c6c0*/  @!P6 IMAD.IADD R94, R94, 0x1, -R88 ;  /* 0x000000015e5ee824 */ /* 0x000fe200078e0a58 */
[----:B------:R-:W-:-:S02]  /*c6d0*/  ISETP.GT.U32.AND P4, PT, R88, R91, PT ;  /* 0x0000005b5800720c */ /* 0x000fc40003f84070 */
[----:B0-----:R-:W-:-:S04]  /*c6e0*/  IADD3 R89, P6, PT, R92, R85, RZ ;  /* 0x000000555c597210 */ /* 0x001fc80007fde0ff */
[----:B------:R-:W-:Y:S02]  /*c6f0*/  LEA.HI.X.SX32 R90, R92, R84, 0x1, P6 ;  /* 0x000000545c5a7211 */ /* 0x000fe400030f0eff */
[----:B------:R-:W-:-:S05]  /*c700*/  ISETP.GT.U32.AND P6, PT, R88, R94, PT ;  /* 0x0000005e5800720c */ /* 0x000fca0003fc4070 */
[----:B------:R-:W-:-:S05]  /*c710*/  @!P4 IMAD.IADD R91, R91, 0x1, -R88 ;  /* 0x000000015b5bc824 */ /* 0x000fca00078e0a58 */
[----:B------:R-:W-:-:S03]  /*c720*/  ISETP.GT.U32.AND P4, PT, R88, R91, PT ;  /* 0x0000005b5800720c */ /* 0x000fc60003f84070 */
[----:B------:R-:W-:-:S04]  /*c730*/  @!P6 IMAD.IADD R94, R94, 0x1, -R88 ;  /* 0x000000015e5ee824 */ /* 0x000fc800078e0a58 */
[----:B------:R-:W-:Y:S01]  /*c740*/  @!P5 IMAD.MOV R94, RZ, RZ, -R94 ;  /* 0x000000ffff5ed224 */ /* 0x000fe200078e0a5e */
[----:B------:R-:W-:Y:S01]  /*c750*/  PRMT R135, RZ, 0x7610, R135 ;  /* 0x00007610ff877816 */ /* 0x000fe20000000087 */
[----:B------:R-:W-:-:S03]  /*c760*/  @P0 IMAD.MOV.U32 R97, RZ, RZ, R95 ;  /* 0x000000ffff610224 */ /* 0x000fc600078e005f */
[----:B------:R-:W-:Y:S01]  /*c770*/  SEL R94, R161, R94, !P1 ;  /* 0x0000005ea15e7207 */ /* 0x000fe20004800000 */
[----:B------:R-:W-:Y:S01]  /*c780*/  STL [R1+0x2d8], R95 ;  /* 0x0002d85f01007387 */ /* 0x000fe20000100800 */
[----:B------:R-:W-:-:S03]  /*c790*/  @!P4 IMAD.IADD R91, R91, 0x1, -R88 ;  /* 0x000000015b5bc824 */ /* 0x000fc600078e0a58 */
[----:B------:R0:W-:Y:S01]  /*c7a0*/  STS.U8 [R99+UR13+0x280], R14 ;  /* 0x0002800e63007988 */ /* 0x0001e2000800000d */
[----:B------:R-:W-:-:S03]  /*c7b0*/  IMAD R94, R94, UR7, RZ ;  /* 0x000000075e5e7c24 */ /* 0x000fc6000f8e02ff */
[----:B------:R1:W-:Y:S01]  /*c7c0*/  STS.U8 [R99+UR13+0x480], R11 ;  /* 0x0004800b63007988 */ /* 0x0003e2000800000d */
[----:B------:R-:W-:-:S03]  /*c7d0*/  @!P2 IMAD.MOV R91, RZ, RZ, -R91 ;  /* 0x000000ffff5ba224 */ /* 0x000fc600078e0a5b */
[----:B------:R4:W-:Y:S04]  /*c7e0*/  STS.U8 [R99+UR13+0x680], R12 ;  /* 0x0006800c63007988 */ /* 0x0009e8000800000d */
[----:B0-----:R-:W5:Y:S04]  /*c7f0*/  LDL.LU R14, [R1+0x3a8] ;  /* 0x0003a800010e7983 */ /* 0x001f680000300800 */
[----:B-1----:R-:W5:Y:S04]  /*c800*/  LDL.LU R11, [R1+0x3a4] ;  /* 0x0003a400010b7983 */ /* 0x002f680000300800 */
[----:B----4-:R-:W5:Y:S04]  /*c810*/  LDL.LU R12, [R1+0x3a0] ;  /* 0x0003a000010c7983 */ /* 0x010f680000300800 */
[----:B------:R0:W4:Y:S04]  /*c820*/  @P0 LDG.E.U8 R135, desc[UR26][R96.64] ;  /* 0x0000001a60870981 */ /* 0x000128000c1e1100 */
[----:B------:R-:W-:Y:S04]  /*c830*/  STL [R1+0x2f4], R89 ;  /* 0x0002f45901007387 */ /* 0x000fe80000100800 */
[----:B------:R1:W-:Y:S01]  /*c840*/  STL [R1+0x2f0], R90 ;  /* 0x0002f05a01007387 */ /* 0x0003e20000100800 */
[----:B0-----:R-:W-:-:S02]  /*c850*/  @P0 IMAD.MOV.U32 R97, RZ, RZ, R90 ;  /* 0x000000ffff610224 */ /* 0x001fc400078e005a */
[----:B------:R-:W-:Y:S01]  /*c860*/  @P0 IMAD.MOV.U32 R96, RZ, RZ, R89 ;  /* 0x000000ffff600224 */ /* 0x000fe200078e0059 */
[C---:B-1----:R-:W-:Y:S02]  /*c870*/  IADD3 R90, P2, PT, R94.reuse, R85, RZ ;  /* 0x000000555e5a7210 */ /* 0x042fe40007f5e0ff */
[----:B------:R-:W-:Y:S02]  /*c880*/  SEL R89, R161, R91, !P1 ;  /* 0x0000005ba1597207 */ /* 0x000fe40004800000 */
[----:B------:R-:W-:Y:S02]  /*c890*/  LEA.HI.X.SX32 R92, R94, R84, 0x1, P2 ;  /* 0x000000545e5c7211 */ /* 0x000fe400010f0eff */
[----:B------:R-:W-:Y:S01]  /*c8a0*/  PRMT R132, RZ, 0x7610, R132 ;  /* 0x00007610ff847816 */ /* 0x000fe20000000084 */
[----:B------:R-:W-:Y:S02]  /*c8b0*/  IMAD R89, R89, UR7, RZ ;  /* 0x0000000759597c24 */ /* 0x000fe4000f8e02ff */
[----:B------:R-:W-:Y:S01]  /*c8c0*/  @P0 IMAD.MOV.U32 R91, RZ, RZ, R92 ;  /* 0x000000ffff5b0224 */ /* 0x000fe200078e005c */
[----:B------:R0:W-:Y:S04]  /*c8d0*/  STS.U8 [R99+UR13+0x880], R195 ;  /* 0x000880c363007988 */ /* 0x0001e8000800000d */
[----:B------:R1:W-:Y:S04]  /*c8e0*/  STS.U8 [R99+UR13+0xa80], R194 ;  /* 0x000a80c263007988 */ /* 0x0003e8000800000d */
[----:B------:R3:W2:Y:S04]  /*c8f0*/  @P0 LDG.E.U8 R132, desc[UR26][R90.64] ;  /* 0x0000001a5a840981 */ /* 0x0006a8000c1e1100 */
[----:B0-----:R-:W5:Y:S04]  /*c900*/  LDL.LU R195, [R1+0x39c] ;  /* 0x00039c0001c37983 */ /* 0x001f680000300800 */
[----:B-1----:R-:W5:Y:S04]  /*c910*/  LDL.LU R194, [R1+0x398] ;  /* 0x0003980001c27983 */ /* 0x002f680000300800 */
[----:B------:R3:W-:Y:S01]  /*c920*/  STL [R1+0x30c], R90 ;  /* 0x00030c5a01007387 */ /* 0x0007e20000100800 */
[----:B------:R-:W-:-:S02]  /*c930*/  PRMT R133, RZ, 0x7610, R133 ;  /* 0x00007610ff857816 */ /* 0x000fc40000000085 */
[C---:B---3--:R-:W-:Y:S01]  /*c940*/  IADD3 R90, P2, PT, R89.reuse, R85, RZ ;  /* 0x00000055595a7210 */ /* 0x048fe20007f5e0ff */
[----:B------:R-:W-:Y:S03]  /*c950*/  STL [R1+0x308], R92 ;  /* 0x0003085c01007387 */ /* 0x000fe60000100800 */
[----:B------:R-:W-:Y:S01]  /*c960*/  LEA.HI.X.SX32 R91, R89, R84, 0x1, P2 ;  /* 0x00000054595b7211 */ /* 0x000fe200010f0eff */
[----:B------:R0:W-:Y:S01]  /*c970*/  STS.U8 [R99+UR13+0xc80], R179 ;  /* 0x000c80b363007988 */ /* 0x0001e2000800000d */
[----:B------:R-:W-:-:S03]  /*c980*/  LOP3.LUT R89, R87, 0x6, RZ, 0xfc, !PT ;  /* 0x0000000657597812 */ /* 0x000fc600078efcff */
[----:B------:R1:W3:Y:S04]  /*c990*/  @P0 LDG.E.U8 R133, desc[UR26][R90.64] ;  /* 0x0000001a5a850981 */ /* 0x0002e8000c1e1100 */
[----:B0-----:R-:W5:Y:S04]  /*c9a0*/  LDL.LU R179, [R1+0x394] ;  /* 0x0003940001b37983 */ /* 0x001f680000300800 */
[----:B------:R1:W-:Y:S04]  /*c9b0*/  STL [R1+0x324], R90 ;  /* 0x0003245a01007387 */ /* 0x0003e80000100800 */
[----:B------:R0:W-:Y:S01]  /*c9c0*/  STL [R1+0x320], R91 ;  /* 0x0003205b01007387 */ /* 0x0001e20000100800 */
[----:B-1----:R-:W-:-:S05]  /*c9d0*/  IABS R90, R89 ;  /* 0x00000059005a7213 */ /* 0x002fca0000000000 */
[----:B0-----:R-:W-:Y:S01]  /*c9e0*/  IMAD.HI.U32 R91, R86, R90, RZ ;  /* 0x0000005a565b7227 */ /* 0x001fe200078e00ff */
[----:B------:R-:W-:-:S03]  /*c9f0*/  ISETP.GE.AND P6, PT, R89, RZ, PT ;  /* 0x000000ff5900720c */ /* 0x000fc60003fc6270 */
[----:B------:R-:W-:-:S04]  /*ca00*/  IMAD.MOV R91, RZ, RZ, -R91 ;  /* 0x000000ffff5b7224 */ /* 0x000fc800078e0a5b */
[----:B------:R-:W-:Y:S01]  /*ca10*/  IMAD R89, R88, R91, R90 ;  /* 0x0000005b58597224 */ /* 0x000fe200078e025a */
[----:B------:R-:W-:-:S04]  /*ca20*/  LOP3.LUT R90, R87, 0xe, RZ, 0xfc, !PT ;  /* 0x0000000e575a7812 */ /* 0x000fc800078efcff */
[----:B------:R-:W-:Y:S02]  /*ca30*/  IABS R91, R90 ;  /* 0x0000005a005b7213 */ /* 0x000fe40000000000 */
[----:B------:R-:W-:-:S03]  /*ca40*/  ISETP.GT.U32.AND P2, PT, R88, R89, PT ;  /* 0x000000595800720c */ /* 0x000fc60003f44070 */
[----:B------:R-:W-:Y:S01]  /*ca50*/  IMAD.HI.U32 R92, R86, R91, RZ ;  /* 0x0000005b565c7227 */ /* 0x000fe200078e00ff */
[----:B------:R-:W-:-:S03]  /*ca60*/  ISETP.GE.AND P5, PT, R90, RZ, PT ;  /* 0x000000ff5a00720c */ /* 0x000fc60003fa6270 */
[----:B------:R-:W-:-:S04]  /*ca70*/  IMAD.MOV R92, RZ, RZ, -R92 ;  /* 0x000000ffff5c7224 */ /* 0x000fc800078e0a5c */
[C---:B------:R-:W-:Y:S02]  /*ca80*/  IMAD R90, R88.reuse, R92, R91 ;  /* 0x0000005c585a7224 */ /* 0x040fe400078e025b */
[----:B------:R-:W-:Y:S01]  /*ca90*/  @!P2 IMAD.IADD R89, R89, 0x1, -R88 ;  /* 0x000000015959a824 */ /* 0x000fe200078e0a58 */
[----:B------:R-:W-:Y:S02]  /*caa0*/  LOP3.LUT R91, R87, 0x16, RZ, 0xfc, !PT ;  /* 0x00000016575b7812 */ /* 0x000fe400078efcff */
[C---:B------:R-:W-:Y:S02]  /*cab0*/  ISETP.GT.U32.AND P2, PT, R88.reuse, R90, PT ;  /* 0x0000005a5800720c */ /* 0x040fe40003f44070 */
[----:B------:R-:W-:Y:S02]  /*cac0*/  ISETP.GT.U32.AND P4, PT, R88, R89, PT ;  /* 0x000000595800720c */ /* 0x000fe40003f84070 */
[----:B------:R-:W-:-:S05]  /*cad0*/  IABS R92, R91 ;  /* 0x0000005b005c7213 */ /* 0x000fca0000000000 */
[----:B------:R-:W-:-:S04]  /*cae0*/  IMAD.HI.U32 R94, R86, R92, RZ ;  /* 0x0000005c565e7227 */ /* 0x000fc800078e00ff */
[----:B------:R-:W-:Y:S02]  /*caf0*/  IMAD.MOV R94, RZ, RZ, -R94 ;  /* 0x000000ffff5e7224 */ /* 0x000fe400078e0a5e */
[--C-:B------:R-:W-:Y:S02]  /*cb00*/  @!P2 IMAD.IADD R90, R90, 0x1, -R88.reuse ;  /* 0x000000015a5aa824 */ /* 0x100fe400078e0a58 */
[----:B------:R-:W-:Y:S01]  /*cb10*/  @!P4 IMAD.IADD R89, R89, 0x1, -R88 ;  /* 0x000000015959c824 */ /* 0x000fe200078e0a58 */
[----:B------:R-:W-:Y:S01]  /*cb20*/  ISETP.GE.AND P4, PT, R91, RZ, PT ;  /* 0x000000ff5b00720c */ /* 0x000fe20003f86270 */
[C---:B------:R-:W-:Y:S01]  /*cb30*/  IMAD R91, R88.reuse, R94, R92 ;  /* 0x0000005e585b7224 */ /* 0x040fe200078e025c */
[----:B------:R-:W-:Y:S01]  /*cb40*/  LOP3.LUT R92, R87, 0x1e, RZ, 0xfc, !PT ;  /* 0x0000001e575c7812 */ /* 0x000fe200078efcff */
[----:B------:R-:W-:Y:S01]  /*cb50*/  IMAD.MOV.U32 R123, RZ, RZ, R89 ;  /* 0x000000ffff7b7224 */ /* 0x000fe200078e0059 */
[C---:B------:R-:W-:Y:S02]  /*cb60*/  ISETP.GT.U32.AND P2, PT, R88.reuse, R90, PT ;  /* 0x0000005a5800720c */ /* 0x040fe40003f44070 */
[----:B------:R-:W-:Y:S01]  /*cb70*/  IABS R94, R92 ;  /* 0x0000005c005e7213 */ /* 0x000fe20000000000 */
[----:B------:R-:W-:Y:S01]  /*cb80*/  @!P6 IMAD.MOV R123, RZ, RZ, -R123 ;  /* 0x000000ffff7be224 */ /* 0x000fe200078e0a7b */
[----:B------:R-:W-:-:S03]  /*cb90*/  ISETP.GT.U32.AND P6, PT, R88, R91, PT ;  /* 0x0000005b5800720c */ /* 0x000fc60003fc4070 */
[----:B------:R-:W-:-:S04]  /*cba0*/  IMAD.HI.U32 R95, R86, R94, RZ ;  /* 0x0000005e565f7227 */ /* 0x000fc800078e00ff */
[----:B------:R-:W-:Y:S02]  /*cbb0*/  IMAD.MOV R89, RZ, RZ, -R95 ;  /* 0x000000ffff597224 */ /* 0x000fe400078e0a5f */
[----:B------:R-:W-:Y:S02]  /*cbc0*/  @!P2 IMAD.IADD R90, R90, 0x1, -R88 ;  /* 0x000000015a5aa824 */ /* 0x000fe400078e0a58 */
[----:B------:R-:W-:Y:S02]  /*cbd0*/  IMAD R89, R88, R89, R94 ;  /* 0x0000005958597224 */ /* 0x000fe400078e025e */
[----:B------:R-:W-:Y:S02]  /*cbe0*/  IMAD.MOV.U32 R128, RZ, RZ, R90 ;  /* 0x000000ffff807224 */ /* 0x000fe400078e005a */
[----:B------:R-:W-:Y:S01]  /*cbf0*/  @!P6 IMAD.IADD R91, R91, 0x1, -R88 ;  /* 0x000000015b5be824 */ /* 0x000fe200078e0a58 */
[----:B------:R-:W-:Y:S01]  /*cc00*/  ISETP.GE.AND P2, PT, R92, RZ, PT ;  /* 0x000000ff5c00720c */ /* 0x000fe20003f46270 */
[----:B------:R-:W-:Y:S01]  /*cc10*/  @!P5 IMAD.MOV R128, RZ, RZ, -R128 ;  /* 0x000000ffff80d224 */ /* 0x000fe200078e0a80 */
[----:B------:R-:W-:-:S02]  /*cc20*/  ISETP.GT.U32.AND P5, PT, R88, R89, PT ;  /* 0x000000595800720c */ /* 0x000fc40003fa4070 */
[----:B------:R-:W-:Y:S02]  /*cc30*/  LOP3.LUT R92, R87, 0x26, RZ, 0xfc, !PT ;  /* 0x00000026575c7812 */ /* 0x000fe400078efcff */
[----:B------:R-:W-:Y:S02]  /*cc40*/  ISETP.GT.U32.AND P6, PT, R88, R91, PT ;  /* 0x0000005b5800720c */ /* 0x000fe40003fc4070 */
[----:B------:R-:W-:-:S05]  /*cc50*/  IABS R94, R92 ;  /* 0x0000005c005e7213 */ /* 0x000fca0000000000 */
[----:B------:R-:W-:-:S04]  /*cc60*/  IMAD.HI.U32 R95, R86, R94, RZ ;  /* 0x0000005e565f7227 */ /* 0x000fc800078e00ff */
[--C-:B------:R-:W-:Y:S02]  /*cc70*/  @!P5 IMAD.IADD R89, R89, 0x1, -R88.reuse ;  /* 0x000000015959d824 */ /* 0x100fe400078e0a58 */
[----:B------:R-:W-:Y:S02]  /*cc80*/  IMAD.MOV R90, RZ, RZ, -R95 ;  /* 0x000000ffff5a7224 */ /* 0x000fe400078e0a5f */
        /* <DEDUP_REMOVED lines=145> */
[----:B--2---:R0:W-:Y:S01]  /*d5a0*/  STS.U8 [R99+UR13+0x3080], R110 ;  /* 0x0030806e63007988 */ /* 0x0041e2000800000d */
[----:B------:R-:W-:Y:S01]  /*d5b0*/  ISETP.GE.AND P6, PT, R92, RZ, PT ;  /* 0x000000ff5c00720c */ /* 0x000fe20003fc6270 */
[C---:B------:R-:W-:Y:S01]  /*d5c0*/  IMAD R90, R88.reuse, R90, R94 ;  /* 0x0000005a585a7224 */ /* 0x040fe200078e025e */
[----:B------:R-:W-:Y:S02]  /*d5d0*/  LOP3.LUT R92, R87, 0x8e, RZ, 0xfc, !PT ;  /* 0x0000008e575c7812 */ /* 0x000fe400078efcff */
[----:B------:R-:W-:Y:S01]  /*d5e0*/  ISETP.GT.U32.AND P5, PT, R88, R89, PT ;  /* 0x000000595800720c */ /* 0x000fe20003fa4070 */
[----:B0-----:R-:W-:Y:S01]  /*d5f0*/  IMAD.MOV.U32 R110, RZ, RZ, R91 ;  /* 0x000000ffff6e7224 */ /* 0x001fe200078e005b */
[----:B------:R-:W-:-:S03]  /*d600*/  IABS R94, R92 ;  /* 0x0000005c005e7213 */ /* 0x000fc60000000000 */
[----:B------:R-:W-:Y:S01]  /*d610*/  @!P4 IMAD.MOV R110, RZ, RZ, -R110 ;  /* 0x000000ffff6ec224 */ /* 0x000fe200078e0a6e */
[----:B------:R-:W-:Y:S01]  /*d620*/  ISETP.GT.U32.AND P4, PT, R88, R90, PT ;  /* 0x0000005a5800720c */ /* 0x000fe20003f84070 */
[----:B------:R-:W-:Y:S01]  /*d630*/  IMAD.HI.U32 R95, R86, R94, RZ ;  /* 0x0000005e565f7227 */ /* 0x000fe200078e00ff */
[----:B------:R-:W-:-:S03]  /*d640*/  PRMT R140, RZ, 0x7610, R140 ;  /* 0x00007610ff8c7816 */ /* 0x000fc6000000008c */
[----:B------:R-:W-:Y:S02]  /*d650*/  IMAD.MOV R91, RZ, RZ, -R95 ;  /* 0x000000ffff5b7224 */ /* 0x000fe400078e0a5f */
[----:B------:R-:W-:Y:S01]  /*d660*/  @!P5 IMAD.IADD R89, R89, 0x1, -R88 ;  /* 0x000000015959d824 */ /* 0x000fe200078e0a58 */
[----:B------:R0:W2:Y:S01]  /*d670*/  @P0 LDG.E.U8 R140, desc[UR26][R108.64] ;  /* 0x0000001a6c8c0981 */ /* 0x0000a2000c1e1100 */
[----:B------:R-:W-:-:S04]  /*d680*/  IMAD R91, R88, R91, R94 ;  /* 0x0000005b585b7224 */ /* 0x000fc800078e025e */
[----:B------:R-:W-:Y:S02]  /*d690*/  @!P4 IMAD.IADD R90, R90, 0x1, -R88 ;  /* 0x000000015a5ac824 */ /* 0x000fe400078e0a58 */
[----:B0-----:R-:W-:Y:S01]  /*d6a0*/  IMAD.MOV.U32 R109, RZ, RZ, R89 ;  /* 0x000000ffff6d7224 */ /* 0x001fe200078e0059 */
[----:B------:R-:W-:-:S03]  /*d6b0*/  ISETP.GE.AND P5, PT, R92, RZ, PT ;  /* 0x000000ff5c00720c */ /* 0x000fc60003fa6270 */
[----:B------:R-:W-:Y:S01]  /*d6c0*/  @!P2 IMAD.MOV R109, RZ, RZ, -R109 ;  /* 0x000000ffff6da224 */ /* 0x000fe200078e0a6d */
[C---:B------:R-:W-:Y:S02]  /*d6d0*/  ISETP.GT.U32.AND P2, PT, R88.reuse, R91, PT ;  /* 0x0000005b5800720c */ /* 0x040fe40003f44070 */
        /* <DEDUP_REMOVED lines=23> */
[----:B------:R-:W-:-:S02]  /*d850*/  LOP3.LUT R92, R87, 0xa6, RZ, 0xfc, !PT ;  /* 0x000000a6575c7812 */ /* 0x000fc400078efcff */
        /* <DEDUP_REMOVED lines=50> */
[----:B------:R-:W-:Y:S02]  /*db80*/  IABS R94, R90 ;  /* 0x0000005a005e7213 */ /* 0x000fe40000000000 */
[----:B------:R-:W-:-:S03]  /*db90*/  PRMT R134, RZ, 0x7610, R134 ;  /* 0x00007610ff867816 */ /* 0x000fc60000000086 */
[----:B------:R-:W-:-:S03]  /*dba0*/  IMAD.HI.U32 R95, R86, R94, RZ ;  /* 0x0000005e565f7227 */ /* 0x000fc600078e00ff */
[----:B------:R0:W2:Y:S01]  /*dbb0*/  @P0 LDG.E.U8 R134, desc[UR26][R96.64] ;  /* 0x0000001a60860981 */ /* 0x0000a2000c1e1100 */
[----:B------:R-:W-:Y:S02]  /*dbc0*/  IMAD.MOV R89, RZ, RZ, -R95 ;  /* 0x000000ffff597224 */ /* 0x000fe400078e0a5f */
[--C-:B------:R-:W-:Y:S02]  /*dbd0*/  @!P5 IMAD.IADD R92, R92, 0x1, -R88.reuse ;  /* 0x000000015c5cd824 */ /* 0x100fe400078e0a58 */
[----:B------:R-:W-:Y:S01]  /*dbe0*/  @!P6 IMAD.IADD R91, R91, 0x1, -R88 ;  /* 0x000000015b5be824 */ /* 0x000fe200078e0a58 */
        /* <DEDUP_REMOVED lines=8> */
[----:B------:R-:W-:-:S04]  /*dc70*/  IMAD.HI.U32 R95, R86, R94, RZ ;  /* 0x0000005e565f7227 */ /* 0x000fc800078e00ff */
[----:B------:R-:W-:Y:S02]  /*dc80*/  IMAD.MOV R91, RZ, RZ, -R95 ;  /* 0x000000ffff5b7224 */ /* 0x000fe400078e0a5f */
[----:B------:R-:W-:Y:S01]  /*dc90*/  @!P5 IMAD.IADD R92, R92, 0x1, -R88 ;  /* 0x000000015c5cd824 */ /* 0x000fe200078e0a58 */
[----:B------:R-:W-:Y:S01]  /*dca0*/  ISETP.GE.AND P5, PT, R89, RZ, PT ;  /* 0x000000ff5900720c */ /* 0x000fe20003fa6270 */
[----:B------:R-:W-:Y:S02]  /*dcb0*/  IMAD R89, R88, R91, R94 ;  /* 0x0000005b58597224 */ /* 0x000fe400078e025e */
[----:B------:R-:W-:Y:S02]  /*dcc0*/  IMAD.MOV.U32 R96, RZ, RZ, R92 ;  /* 0x000000ffff607224 */ /* 0x000fe400078e005c */
[----:B------:R-:W-:Y:S01]  /*dcd0*/  @!P4 IMAD.IADD R90, R90, 0x1, -R88 ;  /* 0x000000015a5ac824 */ /* 0x000fe200078e0a58 */
[----:B------:R-:W-:Y:S01]  /*dce0*/  LOP3.LUT R91, R87, 0xd6, RZ, 0xfc, !PT ;  /* 0x000000d6575b7812 */ /* 0x000fe200078efcff */
[----:B------:R-:W-:Y:S01]  /*dcf0*/  @!P2 IMAD.MOV R96, RZ, RZ, -R96 ;  /* 0x000000ffff60a224 */ /* 0x000fe200078e0a60 */
[----:B------:R-:W-:-:S02]  /*dd00*/  ISETP.GT.U32.AND P2, PT, R88, R89, PT ;  /* 0x000000595800720c */ /* 0x000fc40003f44070 */
        /* <DEDUP_REMOVED lines=8> */
[----:B------:R-:W-:Y:S02]  /*dd90*/  LOP3.LUT R92, R87, 0xde, RZ, 0xfc, !PT ;  /* 0x000000de575c7812 */ /* 0x000fe400078efcff */
[----:B------:R-:W-:Y:S02]  /*dda0*/  ISETP.GT.U32.AND P2, PT, R88, R89, PT ;  /* 0x000000595800720c */ /* 0x000fe40003f44070 */
[----:B------:R-:W-:Y:S01]  /*ddb0*/  IABS R94, R92 ;  /* 0x0000005c005e7213 */ /* 0x000fe20000000000 */
[----:B------:R-:W-:-:S04]  /*ddc0*/  IMAD.MOV.U32 R95, RZ, RZ, R90 ;  /* 0x000000ffff5f7224 */ /* 0x000fc800078e005a */
[----:B------:R-:W-:-:S04]  /*ddd0*/  IMAD.HI.U32 R90, R86, R94, RZ ;  /* 0x0000005e565a7227 */ /* 0x000fc800078e00ff */
[----:B------:R-:W-:Y:S02]  /*dde0*/  IMAD.MOV R90, RZ, RZ, -R90 ;  /* 0x000000ffff5a7224 */ /* 0x000fe400078e0a5a */
[----:B------:R-:W-:Y:S01]  /*ddf0*/  @!P2 IMAD.IADD R89, R89, 0x1, -R88 ;  /* 0x000000015959a824 */ /* 0x000fe200078e0a58 */
[----:B------:R-:W-:Y:S01]  /*de00*/  ISETP.GE.AND P2, PT, R92, RZ, PT ;  /* 0x000000ff5c00720c */ /* 0x000fe20003f46270 */
[----:B------:R-:W-:Y:S02]  /*de10*/  IMAD R92, R88, R90, R94 ;  /* 0x0000005a585c7224 */ /* 0x000fe400078e025e */
[----:B------:R-:W-:-:S04]  /*de20*/  IMAD.MOV.U32 R94, RZ, RZ, R89 ;  /* 0x000000ffff5e7224 */ /* 0x000fc800078e0059 */
[----:B------:R-:W-:Y:S01]  /*de30*/  @!P5 IMAD.MOV R94, RZ, RZ, -R94 ;  /* 0x000000ffff5ed224 */ /* 0x000fe200078e0a5e */
[C---:B------:R-:W-:Y:S01]  /*de40*/  ISETP.GT.U32.AND P5, PT, R88.reuse, R92, PT ;  /* 0x0000005c5800720c */ /* 0x040fe20003fa4070 */
[----:B------:R0:W-:Y:S01]  /*de50*/  STS.U8 [R99+UR13+0x3e80], R129 ;  /* 0x003e808163007988 */ /* 0x0001e2000800000d */
[----:B------:R-:W-:Y:S01]  /*de60*/  @!P6 IMAD.MOV R95, RZ, RZ, -R95 ;  /* 0x000000ffff5fe224 */ /* 0x000fe200078e0a5f */
[----:B------:R-:W-:Y:S02]  /*de70*/  ISETP.GT.U32.AND P6, PT, R88, R91, PT ;  /* 0x0000005b5800720c */ /* 0x000fe40003fc4070 */
[----:B0-----:R-:W-:-:S08]  /*de80*/  LOP3.LUT R129, R87, 0xe6, RZ, 0xfc, !PT ;  /* 0x000000e657817812 */ /* 0x001fd000078efcff */
[----:B------:R-:W-:Y:S01]  /*de90*/  @!P5 IMAD.IADD R92, R92, 0x1, -R88 ;  /* 0x000000015c5cd824 */ /* 0x000fe200078e0a58 */
[----:B------:R-:W-:-:S04]  /*dea0*/  IABS R90, R129 ;  /* 0x00000081005a7213 */ /* 0x000fc80000000000 */
[----:B------:R-:W-:Y:S01]  /*deb0*/  ISETP.GT.U32.AND P5, PT, R88, R92, PT ;  /* 0x0000005c5800720c */ /* 0x000fe20003fa4070 */
[----:B------:R-:W-:-:S04]  /*dec0*/  IMAD.HI.U32 R89, R86, R90, RZ ;  /* 0x0000005a56597227 */ /* 0x000fc800078e00ff */
[----:B------:R-:W-:Y:S02]  /*ded0*/  IMAD.MOV R89, RZ, RZ, -R89 ;  /* 0x000000ffff597224 */ /* 0x000fe400078e0a59 */
[----:B------:R-:W-:Y:S02]  /*dee0*/  @!P6 IMAD.IADD R91, R91, 0x1, -R88 ;  /* 0x000000015b5be824 */ /* 0x000fe400078e0a58 */
[----:B------:R-:W-:-:S04]  /*def0*/  IMAD R90, R88, R89, R90 ;  /* 0x00000059585a7224 */ /* 0x000fc800078e025a */
[--C-:B------:R-:W-:Y:S01]  /*df00*/  @!P5 IMAD.IADD R92, R92, 0x1, -R88.reuse ;  /* 0x000000015c5cd824 */ /* 0x100fe200078e0a58 */
[C---:B------:R-:W-:Y:S02]  /*df10*/  ISETP.GT.U32.AND P6, PT, R88.reuse, R91, PT ;  /* 0x0000005b5800720c */ /* 0x040fe40003fc4070 */
[----:B------:R-:W-:Y:S01]  /*df20*/  ISETP.GT.U32.AND P5, PT, R88, R90, PT ;  /* 0x0000005a5800720c */ /* 0x000fe20003fa4070 */
[----:B------:R-:W-:Y:S04]  /*df30*/  STS.U8 [R99+UR13+0xe80], R248 ;  /* 0x000e80f863007988 */ /* 0x000fe8000800000d */
[----:B------:R0:W-:Y:S04]  /*df40*/  STS.U8 [R99+UR13+0x1080], R178 ;  /* 0x001080b263007988 */ /* 0x0001e8000800000d */
[----:B------:R-:W-:Y:S04]  /*df50*/  STS.U8 [R99+UR13+0x1280], R19 ;  /* 0x0012801363007988 */ /* 0x000fe8000800000d */
        /* <DEDUP_REMOVED lines=20> */
[----:B------:R1:W-:Y:S01]  /*e0a0*/  STS.U8 [R101+UR13+0x500], R130 ;  /* 0x0005008265007988 */ /* 0x0003e2000800000d */
[--C-:B------:R-:W-:Y:S01]  /*e0b0*/  @!P6 IMAD.IADD R91, R91, 0x1, -R88.reuse ;  /* 0x000000015b5be824 */ /* 0x100fe200078e0a58 */
[----:B------:R-:W-:Y:S01]  /*e0c0*/  ISETP.GE.AND P6, PT, R129, RZ, PT ;  /* 0x000000ff8100720c */ /* 0x000fe20003fc6270 */
[----:B------:R-:W-:Y:S01]  /*e0d0*/  @!P5 IMAD.IADD R90, R90, 0x1, -R88 ;  /* 0x000000015a5ad824 */ /* 0x000fe200078e0a58 */
[C---:B------:R-:W-:Y:S01]  /*e0e0*/  SEL R123, R161.reuse, R123, !P1 ;  /* 0x0000007ba17b7207 */ /* 0x040fe20004800000 */
[----:B------:R-:W-:Y:S01]  /*e0f0*/  @!P2 IMAD.MOV R92, RZ, RZ, -R92 ;  /* 0x000000ffff5ca224 */ /* 0x000fe200078e0a5c */
[----:B------:R-:W-:Y:S01]  /*e100*/  SEL R223, R161, R127, !P1 ;  /* 0x0000007fa1df7207 */ /* 0x000fe20004800000 */
[----:B0-----:R-:W5:Y:S01]  /*e110*/  LDL.LU R178, [R1+0x390] ;  /* 0x0003900001b27983 */ /* 0x001f620000300800 */
[----:B-1----:R-:W-:-:S02]  /*e120*/  LOP3.LUT R130, R87, 0xee, RZ, 0xfc, !PT ;  /* 0x000000ee57827812 */ /* 0x002fc400078efcff */
[----:B------:R-:W-:Y:S01]  /*e130*/  ISETP.GT.U32.AND P5, PT, R88, R90, PT ;  /* 0x0000005a5800720c */ /* 0x000fe20003fa4070 */
[----:B------:R-:W-:Y:S01]  /*e140*/  @!P4 IMAD.MOV R91, RZ, RZ, -R91 ;  /* 0x000000ffff5bc224 */ /* 0x000fe200078e0a5b */
[----:B------:R-:W-:Y:S01]  /*e150*/  IABS R89, R130 ;  /* 0x0000008200597213 */ /* 0x000fe20000000000 */
[----:B------:R-:W-:Y:S01]  /*e160*/  IMAD R123, R123, UR7, RZ ;  /* 0x000000077b7b7c24 */ /* 0x000fe2000f8e02ff */
[C---:B------:R-:W-:Y:S01]  /*e170*/  SEL R215, R161.reuse, R128, !P1 ;  /* 0x00000080a1d77207 */ /* 0x040fe20004800000 */
[----:B------:R0:W-:Y:S02]  /*e180*/  STS.U8 [R101+UR13+0x300], R148 ;  /* 0x0003009465007988 */ /* 0x0001e4000800000d */
[----:B------:R-:W-:Y:S01]  /*e190*/  IMAD.HI.U32 R129, R86, R89, RZ ;  /* 0x0000005956817227 */ /* 0x000fe200078e00ff */
[C---:B------:R-:W-:Y:S01]  /*e1a0*/  SEL R231, R161.reuse, R126, !P1 ;  /* 0x0000007ea1e77207 */ /* 0x040fe20004800000 */
[----:B------:R-:W-:Y:S02]  /*e1b0*/  STS.U8 [R101+UR13+0x900], R150 ;  /* 0x0009009665007988 */ /* 0x000fe4000800000d */
[----:B------:R-:W-:Y:S01]  /*e1c0*/  IMAD.MOV R129, RZ, RZ, -R129 ;  /* 0x000000ffff817224 */ /* 0x000fe200078e0a81 */
[----:B------:R-:W-:Y:S01]  /*e1d0*/  SEL R239, R161, R125, !P1 ;  /* 0x0000007da1ef7207 */ /* 0x000fe20004800000 */
[----:B------:R1:W-:Y:S02]  /*e1e0*/  STS.U8 [R101+UR13+0xb00], R149 ;  /* 0x000b009565007988 */ /* 0x0003e4000800000d */
[----:B------:R-:W-:Y:S01]  /*e1f0*/  IMAD R89, R88, R129, R89 ;  /* 0x0000008158597224 */ /* 0x000fe200078e0259 */
[----:B------:R-:W-:Y:S01]  /*e200*/  LOP3.LUT R129, R87, 0xf6, RZ, 0xfc, !PT ;  /* 0x000000f657817812 */ /* 0x000fe200078efcff */
[----:B------:R-:W-:Y:S01]  /*e210*/  @!P5 IMAD.IADD R90, R90, 0x1, -R88 ;  /* 0x000000015a5ad824 */ /* 0x000fe200078e0a58 */
[----:B------:R-:W-:Y:S01]  /*e220*/  SEL R247, R161, R124, !P1 ;  /* 0x0000007ca1f77207 */ /* 0x000fe20004800000 */
[----:B------:R0:W-:Y:S01]  /*e230*/  STS.U8 [R101+UR13+0xd00], R216 ;  /* 0x000d00d865007988 */ /* 0x0001e2000800000d */
[----:B------:R-:W-:-:S02]  /*e240*/  IABS R87, R129 ;  /* 0x0000008100577213 */ /* 0x000fc40000000000 */
[----:B------:R-:W-:Y:S02]  /*e250*/  ISETP.GT.U32.AND P5, PT, R88, R89, PT ;  /* 0x000000595800720c */ /* 0x000fe40003fa4070 */
[C---:B------:R-:W-:Y:S01]  /*e260*/  SEL R122, R161.reuse, R122, !P1 ;  /* 0x0000007aa17a7207 */ /* 0x040fe20004800000 */
[----:B------:R-:W-:Y:S01]  /*e270*/  IMAD.HI.U32 R86, R86, R87, RZ ;  /* 0x0000005756567227 */ /* 0x000fe200078e00ff */
[C---:B------:R-:W-:Y:S02]  /*e280*/  SEL R121, R161.reuse, R121, !P1 ;  /* 0x00000079a1797207 */ /* 0x040fe40004800000 */
[C---:B------:R-:W-:Y:S01]  /*e290*/  SEL R120, R161.reuse, R120, !P1 ;  /* 0x00000078a1787207 */ /* 0x040fe20004800000 */
[----:B------:R-:W-:Y:S01]  /*e2a0*/  IMAD.MOV R86, RZ, RZ, -R86 ;  /* 0x000000ffff567224 */ /* 0x000fe200078e0a56 */
[C---:B------:R-:W-:Y:S02]  /*e2b0*/  SEL R119, R161.reuse, R119, !P1 ;  /* 0x00000077a1777207 */ /* 0x040fe40004800000 */
[C---:B------:R-:W-:Y:S01]  /*e2c0*/  SEL R118, R161.reuse, R118, !P1 ;  /* 0x00000076a1767207 */ /* 0x040fe20004800000 */
[----:B------:R-:W-:Y:S01]  /*e2d0*/  IMAD R86, R88, R86, R87 ;  /* 0x0000005658567224 */ /* 0x000fe200078e0257 */
[----:B------:R-:W-:Y:S01]  /*e2e0*/  SEL R117, R161, R117, !P1 ;  /* 0x00000075a1757207 */ /* 0x000fe20004800000 */
[----:B------:R-:W-:Y:S01]  /*e2f0*/  @!P5 IMAD.IADD R89, R89, 0x1, -R88 ;  /* 0x000000015959d824 */ /* 0x000fe200078e0a58 */
[----:B------:R-:W-:-:S02]  /*e300*/  SEL R116, R161, R116, !P1 ;  /* 0x00000074a1747207 */ /* 0x000fc40004800000 */
[C---:B------:R-:W-:Y:S02]  /*e310*/  SEL R114, R161.reuse, R114, !P1 ;  /* 0x00000072a1727207 */ /* 0x040fe40004800000 */
[C---:B------:R-:W-:Y:S02]  /*e320*/  SEL R110, R161.reuse, R110, !P1 ;  /* 0x0000006ea16e7207 */ /* 0x040fe40004800000 */
[C---:B------:R-:W-:Y:S02]  /*e330*/  SEL R127, R161.reuse, R104, !P1 ;  /* 0x00000068a17f7207 */ /* 0x040fe40004800000 */
[C---:B------:R-:W-:Y:S02]  /*e340*/  SEL R146, R161.reuse, R96, !P1 ;  /* 0x00000060a1927207 */ /* 0x040fe40004800000 */
[----:B------:R-:W-:Y:S01]  /*e350*/  SEL R147, R161, R95, !P1 ;  /* 0x0000005fa1937207 */ /* 0x000fe20004800000 */
[----:B------:R-:W-:Y:S01]  /*e360*/  IMAD R223, R223, UR7, RZ ;  /* 0x00000007dfdf7c24 */ /* 0x000fe2000f8e02ff */
[----:B------:R-:W-:Y:S01]  /*e370*/  ISETP.GT.U32.AND P5, PT, R88, R86, PT ;  /* 0x000000565800720c */ /* 0x000fe20003fa4070 */
[----:B------:R0:W-:Y:S04]  /*e380*/  STS.U8 [R101+UR13+0xf00], R224 ;  /* 0x000f00e065007988 */ /* 0x0001e8000800000d */
[----:B------:R-:W5:Y:S01]  /*e390*/  LDL.LU R19, [R1+0x38c] ;  /* 0x00038c0001137983 */ /* 0x000f620000300800 */
[----:B------:R-:W-:-:S02]  /*e3a0*/  @!P6 IMAD.MOV R90, RZ, RZ, -R90 ;  /* 0x000000ffff5ae224 */ /* 0x000fc400078e0a5a */
[----:B------:R-:W-:Y:S01]  /*e3b0*/  IMAD R215, R215, UR7, RZ ;  /* 0x00000007d7d77c24 */ /* 0x000fe2000f8e02ff */
[C---:B------:R-:W-:Y:S02]  /*e3c0*/  SEL R124, R161.reuse, R109, !P1 ;  /* 0x0000006da17c7207 */ /* 0x040fe40004800000 */
[C---:B------:R-:W-:Y:S02]  /*e3d0*/  SEL R125, R161.reuse, R108, !P1 ;  /* 0x0000006ca17d7207 */ /* 0x040fe40004800000 */
[C---:B------:R-:W-:Y:S01]  /*e3e0*/  SEL R126, R161.reuse, R107, !P1 ;  /* 0x0000006ba17e7207 */ /* 0x040fe20004800000 */
[----:B------:R-:W-:Y:S01]  /*e3f0*/  @!P5 IMAD.IADD R86, R86, 0x1, -R88 ;  /* 0x000000015656d824 */ /* 0x000fe200078e0a58 */
[----:B------:R-:W-:Y:S02]  /*e400*/  ISETP.GT.U32.AND P5, PT, R88, R89, PT ;  /* 0x000000595800720c */ /* 0x000fe40003fa4070 */
[C---:B------:R-:W-:Y:S02]  /*e410*/  SEL R128, R161.reuse, R103, !P1 ;  /* 0x00000067a1807207 */ /* 0x040fe40004800000 */
[----:B0-----:R-:W-:-:S02]  /*e420*/  SEL R148, R161, R94, !P1 ;  /* 0x0000005ea1947207 */ /* 0x001fc40004800000 */
[C---:B-1----:R-:W-:Y:S02]  /*e430*/  SEL R149, R161.reuse, R91, !P1 ;  /* 0x0000005ba1957207 */ /* 0x042fe40004800000 */
[----:B------:R-:W-:Y:S01]  /*e440*/  SEL R150, R161, R92, !P1 ;  /* 0x0000005ca1967207 */ /* 0x000fe20004800000 */
[----:B------:R-:W-:Y:S01]  /*e450*/  IMAD R231, R231, UR7, RZ ;  /* 0x00000007e7e77c24 */ /* 0x000fe2000f8e02ff */
[----:B------:R-:W-:Y:S01]  /*e460*/  ISETP.GT.U32.AND P4, PT, R88, R86, PT ;  /* 0x000000565800720c */ /* 0x000fe20003f84070 */
[----:B------:R-:W-:Y:S01]  /*e470*/  IMAD R239, R239, UR7, RZ ;  /* 0x00000007efef7c24 */ /* 0x000fe2000f8e02ff */
[----:B------:R-:W-:Y:S01]  /*e480*/  PRMT R87, RZ, 0x7610, R87 ;  /* 0x00007610ff577816 */ /* 0x000fe20000000057 */
[----:B------:R-:W-:Y:S01]  /*e490*/  @!P5 IMAD.IADD R89, R89, 0x1, -R88 ;  /* 0x000000015959d824 */ /* 0x000fe200078e0a58 */
[----:B------:R-:W-:Y:S01]  /*e4a0*/  ISETP.GE.AND P5, PT, R130, RZ, PT ;  /* 0x000000ff8200720c */ /* 0x000fe20003fa6270 */
[----:B------:R-:W-:Y:S01]  /*e4b0*/  IMAD R247, R247, UR7, RZ ;  /* 0x00000007f7f77c24 */ /* 0x000fe2000f8e02ff */
[----:B------:R-:W5:Y:S01]  /*e4c0*/  LDL.LU R111, [R1+0x388] ;  /* 0x00038800016f7983 */ /* 0x000f620000300800 */
[----:B------:R-:W-:-:S02]  /*e4d0*/  SEL R151, R161, R90, !P1 ;  /* 0x0000005aa1977207 */ /* 0x000fc40004800000 */
[----:B------:R-:W-:Y:S01]  /*e4e0*/  PRMT R92, RZ, 0x7610, R92 ;  /* 0x00007610ff5c7816 */ /* 0x000fe2000000005c */
[----:B------:R-:W5:Y:S03]  /*e4f0*/  LDL.LU R8, [R1+0x384] ;  /* 0x0003840001087983 */ /* 0x000f660000300800 */
[----:B------:R-:W-:Y:S01]  /*e500*/  @!P4 IMAD.IADD R86, R86, 0x1, -R88 ;  /* 0x000000015656c824 */ /* 0x000fe200078e0a58 */
[C---:B------:R-:W-:Y:S01]  /*e510*/  IADD3 R208, P4, PT, R123.reuse, R85, RZ ;  /* 0x000000557bd07210 */ /* 0x040fe20007f9e0ff */
[----:B------:R-:W5:Y:S03]  /*e520*/  LDL.LU R9, [R1+0x380] ;  /* 0x0003800001097983 */ /* 0x000f660000300800 */
[----:B------:R-:W-:Y:S01]  /*e530*/  LEA.HI.X.SX32 R207, R123, R84, 0x1, P4 ;  /* 0x000000547bcf7211 */ /* 0x000fe200020f0eff */
[----:B------:R-:W-:Y:S01]  /*e540*/  @P0 IMAD.MOV.U32 R130, RZ, RZ, R208 ;  /* 0x000000ffff820224 */ /* 0x000fe200078e00d0 */
[----:B------:R-:W-:Y:S01]  /*e550*/  ISETP.GE.AND P4, PT, R129, RZ, PT ;  /* 0x000000ff8100720c */ /* 0x000fe20003f86270 */
[----:B------:R-:W-:Y:S01]  /*e560*/  @!P5 IMAD.MOV R89, RZ, RZ, -R89 ;  /* 0x000000ffff59d224 */ /* 0x000fe200078e0a59 */
[----:B------:R-:W-:Y:S01]  /*e570*/  PRMT R123, RZ, 0x7610, R123 ;  /* 0x00007610ff7b7816 */ /* 0x000fe2000000007b */
[----:B------:R-:W-:Y:S01]  /*e580*/  @P0 IMAD.MOV.U32 R131, RZ, RZ, R207 ;  /* 0x000000ffff830224 */ /* 0x000fe200078e00cf */
[C---:B------:R-:W-:Y:S01]  /*e590*/  SEL R129, R161.reuse, R102, !P1 ;  /* 0x00000066a1817207 */ /* 0x040fe20004800000 */
[----:B------:R-:W5:Y:S01]  /*e5a0*/  LDL.LU R6, [R1+0x37c] ;  /* 0x00037c0001067983 */ /* 0x000f620000300800 */
[----:B------:R-:W-:-:S03]  /*e5b0*/  SEL R152, R161, R89, !P1 ;  /* 0x00000059a1987207 */ /* 0x000fc60004800000 */
[----:B------:R0:W2:Y:S04]  /*e5c0*/  @P0 LDG.E.U8 R123, desc[UR26][R130.64] ;  /* 0x0000001a827b0981 */ /* 0x0000a8000c1e1100 */
[----:B------:R-:W-:Y:S01]  /*e5d0*/  @!P4 IMAD.MOV R86, RZ, RZ, -R86 ;  /* 0x000000ffff56c224 */ /* 0x000fe200078e0a56 */
[----:B------:R-:W5:Y:S04]  /*e5e0*/  LDL.LU R7, [R1+0x378] ;  /* 0x0003780001077983 */ /* 0x000f680000300800 */
[----:B------:R-:W5:Y:S01]  /*e5f0*/  LDL.LU R4, [R1+0x374] ;  /* 0x0003740001047983 */ /* 0x000f620000300800 */
[----:B0-----:R-:W-:-:S02]  /*e600*/  SEL R130, R161, R100, !P1 ;  /* 0x00000064a1827207 */ /* 0x001fc40004800000 */
[C---:B------:R-:W-:Y:S01]  /*e610*/  SEL R131, R161.reuse, R97, !P1 ;  /* 0x00000061a1837207 */ /* 0x040fe20004800000 */
[----:B------:R-:W5:Y:S01]  /*e620*/  LDL.LU R5, [R1+0x370] ;  /* 0x0003700001057983 */ /* 0x000f620000300800 */
[----:B------:R-:W-:Y:S02]  /*e630*/  SEL R161, R161, R86, !P1 ;  /* 0x00000056a1a17207 */ /* 0x000fe40004800000 */
[C---:B------:R-:W-:Y:S01]  /*e640*/  IADD3 R216, P1, PT, R215.reuse, R85, RZ ;  /* 0x00000055d7d87210 */ /* 0x040fe20007f3e0ff */
[----:B------:R-:W5:Y:S03]  /*e650*/  LDL.LU R2, [R1+0x36c] ;  /* 0x00036c0001027983 */ /* 0x000f660000300800 */
[----:B------:R-:W-:Y:S01]  /*e660*/  LEA.HI.X.SX32 R215, R215, R84, 0x1, P1 ;  /* 0x00000054d7d77211 */ /* 0x000fe200008f0eff */
[----:B------:R-:W-:Y:S01]  /*e670*/  @P0 IMAD.MOV.U32 R88, RZ, RZ, R216 ;  /* 0x000000ffff580224 */ /* 0x000fe200078e00d8 */
[----:B------:R-:W-:-:S02]  /*e680*/  PRMT R86, RZ, 0x7610, R86 ;  /* 0x00007610ff567816 */ /* 0x000fc40000000056 */
[----:B------:R-:W-:Y:S01]  /*e690*/  IADD3 R224, P1, PT, R223, R85, RZ ;  /* 0x00000055dfe07210 */ /* 0x000fe20007f3e0ff */
[----:B------:R-:W-:-:S03]  /*e6a0*/  @P0 IMAD.MOV.U32 R89, RZ, RZ, R215 ;  /* 0x000000ffff590224 */ /* 0x000fc600078e00d7 */
[-C--:B------:R-:W-:Y:S02]  /*e6b0*/  LEA.HI.X.SX32 R223, R223, R84.reuse, 0x1, P1 ;  /* 0x00000054dfdf7211 */ /* 0x080fe400008f0eff */
[----:B------:R0:W2:Y:S01]  /*e6c0*/  @P0 LDG.E.U8 R86, desc[UR26][R88.64] ;  /* 0x0000001a58560981 */ /* 0x0000a2000c1e1100 */
[C---:B------:R-:W-:Y:S01]  /*e6d0*/  IADD3 R232, P1, PT, R231.reuse, R85, RZ ;  /* 0x00000055e7e87210 */ /* 0x040fe20007f3e0ff */
[----:B------:R-:W-:Y:S02]  /*e6e0*/  @P0 IMAD.MOV.U32 R90, RZ, RZ, R224 ;  /* 0x000000ffff5a0224 */ /* 0x000fe400078e00e0 */
[----:B------:R-:W-:Y:S01]  /*e6f0*/  @P0 IMAD.MOV.U32 R91, RZ, RZ, R223 ;  /* 0x000000ffff5b0224 */ /* 0x000fe200078e00df */
[----:B------:R-:W-:Y:S02]  /*e700*/  LEA.HI.X.SX32 R231, R231, R84, 0x1, P1 ;  /* 0x00000054e7e77211 */ /* 0x000fe400008f0eff */
[----:B0-----:R-:W-:-:S06]  /*e710*/  PRMT R88, RZ, 0x7610, R88 ;  /* 0x00007610ff587816 */ /* 0x001fcc0000000058 */
[----:B------:R0:W2:Y:S01]  /*e720*/  @P0 LDG.E.U8 R88, desc[UR26][R90.64] ;  /* 0x0000001a5a580981 */ /* 0x0000a2000c1e1100 */
[C---:B------:R-:W-:Y:S01]  /*e730*/  IADD3 R240, P1, PT, R239.reuse, R85, RZ ;  /* 0x00000055eff07210 */ /* 0x040fe20007f3e0ff */
[----:B0-----:R-:W-:Y:S02]  /*e740*/  @P0 IMAD.MOV.U32 R90, RZ, RZ, R232 ;  /* 0x000000ffff5a0224 */ /* 0x001fe400078e00e8 */
[----:B------:R-:W-:Y:S01]  /*e750*/  @P0 IMAD.MOV.U32 R91, RZ, RZ, R231 ;  /* 0x000000ffff5b0224 */ /* 0x000fe200078e00e7 */
[----:B------:R-:W-:-:S04]  /*e760*/  LEA.HI.X.SX32 R239, R239, R84, 0x1, P1 ;  /* 0x00000054efef7211 */ /* 0x000fc800008f0eff */
[----:B------:R0:W2:Y:S01]  /*e770*/  @P0 LDG.E.U8 R87, desc[UR26][R90.64] ;  /* 0x0000001a5a570981 */ /* 0x0000a2000c1e1100 */
[C---:B------:R-:W-:Y:S01]  /*e780*/  IADD3 R248, P1, PT, R247.reuse, R85, RZ ;  /* 0x00000055f7f87210 */ /* 0x040fe20007f3e0ff */
[----:B------:R-:W-:Y:S02]  /*e790*/  @P0 IMAD.MOV.U32 R94, RZ, RZ, R240 ;  /* 0x000000ffff5e0224 */ /* 0x000fe400078e00f0 */
[----:B------:R-:W-:Y:S01]  /*e7a0*/  @P0 IMAD.MOV.U32 R95, RZ, RZ, R239 ;  /* 0x000000ffff5f0224 */ /* 0x000fe200078e00ef */
[----:B------:R-:W-:Y:S02]  /*e7b0*/  LEA.HI.X.SX32 R247, R247, R84, 0x1, P1 ;  /* 0x00000054f7f77211 */ /* 0x000fe400008f0eff */
[----:B0-----:R-:W-:Y:S01]  /*e7c0*/  PRMT R90, RZ, 0x7610, R90 ;  /* 0x00007610ff5a7816 */ /* 0x001fe2000000005a */
[----:B------:R-:W-:Y:S01]  /*e7d0*/  IMAD R91, R122, UR7, RZ ;  /* 0x000000077a5b7c24 */ /* 0x000fe2000f8e02ff */
[----:B------:R-:W-:-:S04]  /*e7e0*/  PRMT R89, RZ, 0x7610, R89 ;  /* 0x00007610ff597816 */ /* 0x000fc80000000059 */
[----:B------:R0:W3:Y:S01]  /*e7f0*/  @P0 LDG.E.U8 R90, desc[UR26][R94.64] ;  /* 0x0000001a5e5a0981 */ /* 0x0000e2000c1e1100 */
[----:B------:R-:W-:-:S04]  /*e800*/  IADD3 R163, P1, PT, R91, R85, RZ ;  /* 0x000000555ba37210 */ /* 0x000fc80007f3e0ff */
[----:B------:R-:W-:Y:S01]  /*e810*/  LEA.HI.X.SX32 R167, R91, R84, 0x1, P1 ;  /* 0x000000545ba77211 */ /* 0x000fe200008f0eff */
[----:B0-----:R-:W-:Y:S02]  /*e820*/  @P0 IMAD.MOV.U32 R94, RZ, RZ, R248 ;  /* 0x000000ffff5e0224 */ /* 0x001fe400078e00f8 */
[----:B------:R-:W-:Y:S02]  /*e830*/  @P0 IMAD.MOV.U32 R95, RZ, RZ, R247 ;  /* 0x000000ffff5f0224 */ /* 0x000fe400078e00f7 */
[----:B------:R-:W-:-:S03]  /*e840*/  IMAD R91, R121, UR7, RZ ;  /* 0x00000007795b7c24 */ /* 0x000fc6000f8e02ff */
[----:B------:R0:W3:Y:S02]  /*e850*/  @P0 LDG.E.U8 R89, desc[UR26][R94.64] ;  /* 0x0000001a5e590981 */ /* 0x0000e4000c1e1100 */
[----:B------:R-:W-:-:S04]  /*e860*/  IADD3 R96, P1, PT, R91, R85, RZ ;  /* 0x000000555b607210 */ /* 0x000fc80007f3e0ff */
[----:B------:R-:W-:Y:S01]  /*e870*/  LEA.HI.X.SX32 R97, R91, R84, 0x1, P1 ;  /* 0x000000545b617211 */ /* 0x000fe200008f0eff */
[----:B0-----:R-:W-:Y:S02]  /*e880*/  @P0 IMAD.MOV.U32 R94, RZ, RZ, R163 ;  /* 0x000000ffff5e0224 */ /* 0x001fe400078e00a3 */
[----:B------:R-:W-:Y:S01]  /*e890*/  @P0 IMAD.MOV.U32 R95, RZ, RZ, R167 ;  /* 0x000000ffff5f0224 */ /* 0x000fe200078e00a7 */
[----:B------:R-:W-:-:S04]  /*e8a0*/  PRMT R91, RZ, 0x7610, R91 ;  /* 0x00007610ff5b7816 */ /* 0x000fc8000000005b */
[----:B------:R0:W3:Y:S02]  /*e8b0*/  @P0 LDG.E.U8 R92, desc[UR26][R94.64] ;  /* 0x0000001a5e5c0981 */ /* 0x0000e4000c1e1100 */
[----:B0-----:R-:W-:Y:S02]  /*e8c0*/  @P0 IMAD.MOV.U32 R94, RZ, RZ, R96 ;  /* 0x000000ffff5e0224 */ /* 0x001fe400078e0060 */
[----:B------:R-:W-:-:S05]  /*e8d0*/  @P0 IMAD.MOV.U32 R95, RZ, RZ, R97 ;  /* 0x000000ffff5f0224 */ /* 0x000fca00078e0061 */
[----:B------:R0:W3:Y:S04]  /*e8e0*/  @P0 LDG.E.U8 R91, desc[UR26][R94.64] ;  /* 0x0000001a5e5b0981 */ /* 0x0000e8000c1e1100 */
[----:B------:R-:W-:Y:S01]  /*e8f0*/  STL [R1+0xc], R163 ;  /* 0x00000ca301007387 */ /* 0x000fe20000100800 */
[----:B0-----:R-:W-:-:S03]  /*e900*/  IMAD R94, R120, UR7, RZ ;  /* 0x00000007785e7c24 */ /* 0x001fc6000f8e02ff */
[----:B------:R-:W-:Y:S01]  /*e910*/  STL [R1+0x8], R167 ;  /* 0x000008a701007387 */ /* 0x000fe20000100800 */
[----:B------:R-:W-:Y:S02]  /*e920*/  PRMT R95, RZ, 0x7610, R95 ;  /* 0x00007610ff5f7816 */ /* 0x000fe4000000005f */
[----:B------:R-:W-:Y:S01]  /*e930*/  PRMT R107, RZ, 0x7610, R107 ;  /* 0x00007610ff6b7816 */ /* 0x000fe2000000006b */
[----:B------:R0:W-:Y:S04]  /*e940*/  STL [R1+0x2c], R96 ;  /* 0x00002c6001007387 */ /* 0x0001e80000100800 */
[----:B------:R-:W-:Y:S04]  /*e950*/  STS.U8 [R101+UR13+0x100], R154 ;  /* 0x0001009a65007988 */ /* 0x000fe8000800000d */
[----:B------:R-:W-:Y:S04]  /*e960*/  STS.U8 [R101+UR13+0x700], R158 ;  /* 0x0007009e65007988 */ /* 0x000fe8000800000d */
[----:B------:R-:W-:Y:S01]  /*e970*/  STS.U8 [R101+UR13+0x1100], R169 ;  /* 0x001100a965007988 */ /* 0x000fe2000800000d */
[CC--:B0-----:R-:W-:Y:S01]  /*e980*/  IADD3 R96, P1, PT, R94.reuse, R85.reuse, RZ ;  /* 0x000000555e607210 */ /* 0x0c1fe20007f3e0ff */
[----:B------:R-:W0:Y:S02]  /*e990*/  LDC R163, c[0x0][0x3a0] ;  /* 0x0000e800ffa37b82 */ /* 0x000e240000000800 */
[----:B------:R1:W-:Y:S02]  /*e9a0*/  STL [R1+0x28], R97 ;  /* 0x0000286101007387 */ /* 0x0003e40000100800 */
[-C--:B-1----:R-:W-:Y:S01]  /*e9b0*/  LEA.HI.X.SX32 R97, R94, R84.reuse, 0x1, P1 ;  /* 0x000000545e617211 */ /* 0x082fe200008f0eff */
[----:B------:R-:W-:Y:S01]  /*e9c0*/  IMAD R94, R119, UR7, RZ ;  /* 0x00000007775e7c24 */ /* 0x000fe2000f8e02ff */
[----:B------:R1:W-:Y:S04]  /*e9d0*/  STL [R1+0x4c], R96 ;  /* 0x00004c6001007387 */ /* 0x0003e80000100800 */
[C---:B------:R-:W-:Y:S01]  /*e9e0*/  IADD3 R100, P1, PT, R94.reuse, R85, RZ ;  /* 0x000000555e647210 */ /* 0x040fe20007f3e0ff */
[----:B------:R1:W3:Y:S03]  /*e9f0*/  @P0 LDG.E.U8 R95, desc[UR26][R96.64] ;  /* 0x0000001a605f0981 */ /* 0x0002e6000c1e1100 */
[----:B------:R-:W-:Y:S01]  /*ea00*/  LEA.HI.X.SX32 R102, R94, R84, 0x1, P1 ;  /* 0x000000545e667211 */ /* 0x000fe200008f0eff */
[----:B------:R4:W-:Y:S01]  /*ea10*/  STL [R1+0x48], R97 ;  /* 0x0000486101007387 */ /* 0x0009e20000100800 */
[----:B------:R-:W-:Y:S01]  /*ea20*/  PRMT R94, RZ, 0x7610, R94 ;  /* 0x00007610ff5e7816 */ /* 0x000fe2000000005e */
[----:B-1----:R-:W-:-:S02]  /*ea30*/  @P0 IMAD.MOV.U32 R96, RZ, RZ, R100 ;  /* 0x000000ffff600224 */ /* 0x002fc400078e0064 */
[----:B----4-:R-:W-:-:S05]  /*ea40*/  @P0 IMAD.MOV.U32 R97, RZ, RZ, R102 ;  /* 0x000000ffff610224 */ /* 0x010fca00078e0066 */
[----:B------:R1:W4:Y:S04]  /*ea50*/  @P0 LDG.E.U8 R94, desc[UR26][R96.64] ;  /* 0x0000001a605e0981 */ /* 0x000328000c1e1100 */
[----:B------:R0:W-:Y:S01]  /*ea60*/  STL [R1+0x6c], R100 ;  /* 0x00006c6401007387 */ /* 0x0001e20000100800 */
[----:B-1----:R-:W-:-:S03]  /*ea70*/  IMAD R96, R118, UR7, RZ ;  /* 0x0000000776607c24 */ /* 0x002fc6000f8e02ff */
[----:B------:R1:W-:Y:S02]  /*ea80*/  STL [R1+0x68], R102 ;  /* 0x0000686601007387 */ /* 0x0003e40000100800 */
[----:B0-----:R-:W-:-:S04]  /*ea90*/  IADD3 R100, P1, PT, R96, R85, RZ ;  /* 0x0000005560647210 */ /* 0x001fc80007f3e0ff */
[----:B-1----:R-:W-:Y:S01]  /*eaa0*/  LEA.HI.X.SX32 R102, R96, R84, 0x1, P1 ;  /* 0x0000005460667211 */ /* 0x002fe200008f0eff */
[----:B------:R-:W-:Y:S01]  /*eab0*/  IMAD R96, R117, UR7, RZ ;  /* 0x0000000775607c24 */ /* 0x000fe2000f8e02ff */
[----:B------:R-:W-:Y:S01]  /*eac0*/  STL [R1+0x8c], R100 ;  /* 0x00008c6401007387 */ /* 0x000fe20000100800 */
[----:B------:R-:W-:Y:S02]  /*ead0*/  PRMT R97, RZ, 0x7610, R97 ;  /* 0x00007610ff617816 */ /* 0x000fe40000000061 */
[----:B------:R-:W-:Y:S01]  /*eae0*/  @P0 IMAD.MOV.U32 R103, RZ, RZ, R102 ;  /* 0x000000ffff670224 */ /* 0x000fe200078e0066 */
[----:B------:R0:W-:Y:S02]  /*eaf0*/  STL [R1+0x88], R102 ;  /* 0x0000886601007387 */ /* 0x0001e40000100800 */
[----:B0-----:R-:W-:Y:S01]  /*eb00*/  @P0 IMAD.MOV.U32 R102, RZ, RZ, R100 ;  /* 0x000000ffff660224 */ /* 0x001fe200078e0064 */
[----:B------:R-:W-:-:S04]  /*eb10*/  IADD3 R100, P1, PT, R96, R85, RZ ;  /* 0x0000005560647210 */ /* 0x000fc80007f3e0ff */
[----:B------:R0:W4:Y:S01]  /*eb20*/  @P0 LDG.E.U8 R97, desc[UR26][R102.64] ;  /* 0x0000001a66610981 */ /* 0x000122000c1e1100 */
[----:B------:R-:W-:-:S03]  /*eb30*/  LEA.HI.X.SX32 R108, R96, R84, 0x1, P1 ;  /* 0x00000054606c7211 */ /* 0x000fc600008f0eff */
[----:B------:R1:W-:Y:S01]  /*eb40*/  STL [R1+0xac], R100 ;  /* 0x0000ac6401007387 */ /* 0x0003e20000100800 */
[----:B0-----:R-:W-:Y:S02]  /*eb50*/  @P0 IMAD.MOV.U32 R102, RZ, RZ, R100 ;  /* 0x000000ffff660224 */ /* 0x001fe400078e0064 */
[----:B-1----:R-:W-:Y:S01]  /*eb60*/  IMAD R100, R116, UR7, RZ ;  /* 0x0000000774647c24 */ /* 0x002fe2000f8e02ff */
[----:B------:R0:W-:Y:S01]  /*eb70*/  STL [R1+0xa8], R108 ;  /* 0x0000a86c01007387 */ /* 0x0001e20000100800 */
[----:B------:R-:W-:Y:S01]  /*eb80*/  @P0 IMAD.MOV.U32 R103, RZ, RZ, R108 ;  /* 0x000000ffff670224 */ /* 0x000fe200078e006c */
[----:B------:R-:W-:-:S06]  /*eb90*/  PRMT R96, RZ, 0x7610, R96 ;  /* 0x00007610ff607816 */ /* 0x000fcc0000000060 */
[----:B------:R1:W4:Y:S01]  /*eba0*/  @P0 LDG.E.U8 R96, desc[UR26][R102.64] ;  /* 0x0000001a66600981 */ /* 0x000322000c1e1100 */
[----:B0-----:R-:W-:-:S04]  /*ebb0*/  IADD3 R108, P1, PT, R100, R85, RZ ;  /* 0x00000055646c7210 */ /* 0x001fc80007f3e0ff */
[----:B------:R-:W-:Y:S01]  /*ebc0*/  LEA.HI.X.SX32 R109, R100, R84, 0x1, P1 ;  /* 0x00000054646d7211 */ /* 0x000fe200008f0eff */
[----:B------:R-:W-:Y:S01]  /*ebd0*/  IMAD R100, R114, UR7, RZ ;  /* 0x0000000772647c24 */ /* 0x000fe2000f8e02ff */
[----:B-1----:R-:W-:-:S04]  /*ebe0*/  PRMT R102, RZ, 0x7610, R102 ;  /* 0x00007610ff667816 */ /* 0x002fc80000000066 */
[C---:B------:R-:W-:Y:S01]  /*ebf0*/  IADD3 R103, P1, PT, R100.reuse, R85, RZ ;  /* 0x0000005564677210 */ /* 0x040fe20007f3e0ff */
[----:B------:R0:W-:Y:S03]  /*ec00*/  STL [R1+0xcc], R108 ;  /* 0x0000cc6c01007387 */ /* 0x0001e60000100800 */
[----:B------:R-:W-:Y:S01]  /*ec10*/  LEA.HI.X.SX32 R116, R100, R84, 0x1, P1 ;  /* 0x0000005464747211 */ /* 0x000fe200008f0eff */
[----:B------:R1:W-:Y:S01]  /*ec20*/  STL [R1+0xc8], R109 ;  /* 0x0000c86d01007387 */ /* 0x0003e20000100800 */
[----:B------:R-:W-:-:S03]  /*ec30*/  PRMT R100, RZ, 0x7610, R100 ;  /* 0x00007610ff647816 */ /* 0x000fc60000000064 */
[----:B------:R0:W4:Y:S04]  /*ec40*/  @P0 LDG.E.U8 R102, desc[UR26][R108.64] ;  /* 0x0000001a6c660981 */ /* 0x000128000c1e1100 */
[----:B------:R1:W-:Y:S01]  /*ec50*/  STL [R1+0xec], R103 ;  /* 0x0000ec6701007387 */ /* 0x0003e20000100800 */
[----:B0-----:R-:W-:Y:S02]  /*ec60*/  @P0 IMAD.MOV.U32 R108, RZ, RZ, R103 ;  /* 0x000000ffff6c0224 */ /* 0x001fe400078e0067 */
[----:B-1----:R-:W-:Y:S02]  /*ec70*/  @P0 IMAD.MOV.U32 R109, RZ, RZ, R116 ;  /* 0x000000ffff6d0224 */ /* 0x002fe400078e0074 */
[----:B------:R-:W-:-:S03]  /*ec80*/  IMAD R103, R110, UR7, RZ ;  /* 0x000000076e677c24 */ /* 0x000fc6000f8e02ff */
[----:B------:R0:W4:Y:S02]  /*ec90*/  @P0 LDG.E.U8 R100, desc[UR26][R108.64] ;  /* 0x0000001a6c640981 */ /* 0x000124000c1e1100 */
[----:B0-----:R-:W-:-:S04]  /*eca0*/  IADD3 R108, P1, PT, R103, R85, RZ ;  /* 0x00000055676c7210 */ /* 0x001fc80007f3e0ff */
[----:B------:R-:W-:Y:S01]  /*ecb0*/  LEA.HI.X.SX32 R109, R103, R84, 0x1, P1 ;  /* 0x00000054676d7211 */ /* 0x000fe200008f0eff */
[----:B------:R-:W-:Y:S01]  /*ecc0*/  IMAD R103, R124, UR7, RZ ;  /* 0x000000077c677c24 */ /* 0x000fe2000f8e02ff */
[----:B------:R-:W-:Y:S04]  /*ecd0*/  STS.U8 [R101+UR13+0x1300], R168 ;  /* 0x001300a865007988 */ /* 0x000fe8000800000d */
[----:B------:R-:W-:Y:S01]  /*ece0*/  STS.U8 [R101+UR13+0x1500], R165 ;  /* 0x001500a565007988 */ /* 0x000fe2000800000d */
[----:B------:R-:W-:-:S03]  /*ecf0*/  IADD3 R110, P1, PT, R103, R85, RZ ;  /* 0x00000055676e7210 */ /* 0x000fc60007f3e0ff */
        /* <DEDUP_REMOVED lines=11> */
[----:B--2---:R-:W-:Y:S04]  /*edb0*/  STS.U8 [R101+UR13+0x2d00], R140 ;  /* 0x002d008c65007988 */ /* 0x004fe8000800000d */
        /* <DEDUP_REMOVED lines=8> */
[----:B---3--:R-:W-:Y:S04]  /*ee40*/  STS.U8 [R101+UR13+0x3f00], R133 ;  /* 0x003f008565007988 */ /* 0x008fe8000800000d */
[----:B------:R0:W-:Y:S01]  /*ee50*/  STS.U8 [R105+UR13+0x380], R86 ;  /* 0x0003805669007988 */ /* 0x0001e2000800000d */
[----:B------:R-:W-:-:S03]  /*ee60*/  LEA.HI.X.SX32 R114, R103, R84, 0x1, P1 ;  /* 0x0000005467727211 */ /* 0x000fc600008f0eff */
[----:B------:R-:W-:Y:S04]  /*ee70*/  STL [R1+0xe8], R116 ;  /* 0x0000e87401007387 */ /* 0x000fe80000100800 */
[----:B------:R1:W-:Y:S01]  /*ee80*/  STS.U8 [R105+UR13+0x3f80], R3 ;  /* 0x003f800369007988 */ /* 0x0003e2000800000d */
[----:B0-----:R-:W-:-:S03]  /*ee90*/  IMAD R86, R125, UR7, RZ ;  /* 0x000000077d567c24 */ /* 0x001fc6000f8e02ff */
[----:B------:R0:W2:Y:S04]  /*eea0*/  @P0 LDG.E.U8 R107, desc[UR26][R108.64] ;  /* 0x0000001a6c6b0981 */ /* 0x0000a8000c1e1100 */
[----:B-1----:R-:W5:Y:S04]  /*eeb0*/  LDL.LU R3, [R1+0x368] ;  /* 0x0003680001037983 */ /* 0x002f680000300800 */
[----:B------:R0:W-:Y:S04]  /*eec0*/  STL [R1+0x10c], R108 ;  /* 0x00010c6c01007387 */ /* 0x0001e80000100800 */
[----:B------:R1:W-:Y:S04]  /*eed0*/  STL [R1+0x108], R109 ;  /* 0x0001086d01007387 */ /* 0x0003e80000100800 */
[----:B------:R3:W-:Y:S01]  /*eee0*/  STL [R1+0x134], R110 ;  /* 0x0001346e01007387 */ /* 0x0007e20000100800 */
[----:B0-----:R-:W-:-:S03]  /*eef0*/  @P0 IMAD.MOV.U32 R108, RZ, RZ, R110 ;  /* 0x000000ffff6c0224 */ /* 0x001fc600078e006e */
[----:B------:R0:W-:Y:S01]  /*ef00*/  STL [R1+0x130], R114 ;  /* 0x0001307201007387 */ /* 0x0001e20000100800 */
[----:B-1----:R-:W-:Y:S01]  /*ef10*/  @P0 IMAD.MOV.U32 R109, RZ, RZ, R114 ;  /* 0x000000ffff6d0224 */ /* 0x002fe200078e0072 */
[----:B---3--:R-:W-:-:S04]  /*ef20*/  IADD3 R110, P1, PT, R86, R85, RZ ;  /* 0x00000055566e7210 */ /* 0x008fc80007f3e0ff */
[----:B0-----:R-:W-:Y:S01]  /*ef30*/  LEA.HI.X.SX32 R114, R86, R84, 0x1, P1 ;  /* 0x0000005456727211 */ /* 0x001fe200008f0eff */
[----:B------:R0:W-:Y:S01]  /*ef40*/  STS.U8 [R105+UR13+0x780], R87 ;  /* 0x0007805769007988 */ /* 0x0001e2000800000d */
[----:B------:R-:W-:Y:S01]  /*ef50*/  PRMT R104, RZ, 0x7610, R104 ;  /* 0x00007610ff687816 */ /* 0x000fe20000000068 */
[----:B------:R-:W-:Y:S01]  /*ef60*/  @P0 IMAD.MOV.U32 R86, RZ, RZ, R110 ;  /* 0x000000ffff560224 */ /* 0x000fe200078e006e */
[----:B------:R-:W-:-:S06]  /*ef70*/  PRMT R103, RZ, 0x7610, R103 ;  /* 0x00007610ff677816 */ /* 0x000fcc0000000067 */
[----:B------:R-:W3:Y:S01]  /*ef80*/  @P0 LDG.E.U8 R103, desc[UR26][R108.64] ;  /* 0x0000001a6c670981 */ /* 0x000ee2000c1e1100 */
[----:B0-----:R-:W-:-:S05]  /*ef90*/  @P0 IMAD.MOV.U32 R87, RZ, RZ, R114 ;  /* 0x000000ffff570224 */ /* 0x001fca00078e0072 */
[----:B------:R0:W2:Y:S02]  /*efa0*/  @P0 LDG.E.U8 R104, desc[UR26][R86.64] ;  /* 0x0000001a56680981 */ /* 0x0000a4000c1e1100 */
[----:B0-----:R-:W-:-:S05]  /*efb0*/  IMAD R86, R126, UR7, RZ ;  /* 0x000000077e567c24 */ /* 0x001fca000f8e02ff */
[C---:B------:R-:W-:Y:S01]  /*efc0*/  IADD3 R108, P1, PT, R86.reuse, R85, RZ ;  /* 0x00000055566c7210 */ /* 0x040fe20007f3e0ff */
[----:B------:R0:W-:Y:S03]  /*efd0*/  STS.U8 [R105+UR13+0xb80], R89 ;  /* 0x000b805969007988 */ /* 0x0001e6000800000d */
[----:B------:R-:W-:Y:S01]  /*efe0*/  LEA.HI.X.SX32 R109, R86, R84, 0x1, P1 ;  /* 0x00000054566d7211 */ /* 0x000fe200008f0eff */
[----:B------:R-:W-:-:S04]  /*eff0*/  @P0 IMAD.MOV.U32 R86, RZ, RZ, R108 ;  /* 0x000000ffff560224 */ /* 0x000fc800078e006c */
[----:B------:R-:W-:Y:S01]  /*f000*/  @P0 IMAD.MOV.U32 R87, RZ, RZ, R109 ;  /* 0x000000ffff570224 */ /* 0x000fe200078e006d */
[----:B0-----:R-:W-:Y:S01]  /*f010*/  PRMT R89, RZ, 0x7610, R89 ;  /* 0x00007610ff597816 */ /* 0x001fe20000000059 */
[----:B------:R0:W-:Y:S05]  /*f020*/  STS.U8 [R105+UR13+0x980], R90 ;  /* 0x0009805a69007988 */ /* 0x0001ea000800000d */
[----:B------:R1:W2:Y:S04]  /*f030*/  @P0 LDG.E.U8 R89, desc[UR26][R86.64] ;  /* 0x0000001a56590981 */ /* 0x0002a8000c1e1100 */
[----:B------:R-:W-:Y:S01]  /*f040*/  STL [R1+0x154], R110 ;  /* 0x0001546e01007387 */ /* 0x000fe20000100800 */
[----:B-1----:R-:W-:-:S03]  /*f050*/  IMAD R86, R127, UR7, RZ ;  /* 0x000000077f567c24 */ /* 0x002fc6000f8e02ff */
[----:B------:R-:W-:Y:S02]  /*f060*/  STL [R1+0x150], R114 ;  /* 0x0001507201007387 */ /* 0x000fe40000100800 */
[C---:B0-----:R-:W-:Y:S02]  /*f070*/  IADD3 R90, P1, PT, R86.reuse, R85, RZ ;  /* 0x00000055565a7210 */ /* 0x041fe40007f3e0ff */
[----:B------:R0:W-:Y:S04]  /*f080*/  STL [R1+0x174], R108 ;  /* 0x0001746c01007387 */ /* 0x0001e80000100800 */
[----:B------:R1:W-:Y:S01]  /*f090*/  STS.U8 [R105+UR13+0xf80], R91 ;  /* 0x000f805b69007988 */ /* 0x0003e2000800000d */
[----:B0-----:R-:W-:Y:S01]  /*f0a0*/  LEA.HI.X.SX32 R108, R86, R84, 0x1, P1 ;  /* 0x00000054566c7211 */ /* 0x001fe200008f0eff */
[----:B------:R-:W-:Y:S01]  /*f0b0*/  @P0 IMAD.MOV.U32 R86, RZ, RZ, R90 ;  /* 0x000000ffff560224 */ /* 0x000fe200078e005a */
[----:B-1----:R-:W-:-:S03]  /*f0c0*/  PRMT R91, RZ, 0x7610, R91 ;  /* 0x00007610ff5b7816 */ /* 0x002fc6000000005b */
[----:B------:R-:W-:Y:S01]  /*f0d0*/  @P0 IMAD.MOV.U32 R87, RZ, RZ, R108 ;  /* 0x000000ffff570224 */ /* 0x000fe200078e006c */
[----:B------:R-:W-:Y:S04]  /*f0e0*/  STL [R1+0x170], R109 ;  /* 0x0001706d01007387 */ /* 0x000fe80000100800 */
[----:B------:R0:W3:Y:S04]  /*f0f0*/  @P0 LDG.E.U8 R91, desc[UR26][R86.64] ;  /* 0x0000001a565b0981 */ /* 0x0000e8000c1e1100 */
[----:B------:R1:W-:Y:S01]  /*f100*/  STL [R1+0x194], R90 ;  /* 0x0001945a01007387 */ /* 0x0003e20000100800 */
[----:B0-----:R-:W-:-:S03]  /*f110*/  IMAD R86, R128, UR7, RZ ;  /* 0x0000000780567c24 */ /* 0x001fc6000f8e02ff */
[----:B------:R0:W-:Y:S02]  /*f120*/  STS.U8 [R105+UR13+0xd80], R92 ;  /* 0x000d805c69007988 */ /* 0x0001e4000800000d */
[C---:B-1----:R-:W-:Y:S02]  /*f130*/  IADD3 R90, P1, PT, R86.reuse, R85, RZ ;  /* 0x00000055565a7210 */ /* 0x042fe40007f3e0ff */
[----:B------:R1:W-:Y:S02]  /*f140*/  STS.U8 [R105+UR13+0x580], R88 ;  /* 0x0005805869007988 */ /* 0x0003e4000800000d */
        /* <DEDUP_REMOVED lines=8> */
[----:B------:R0:W-:Y:S02]  /*f1d0*/  STL [R1+0x1b0], R92 ;  /* 0x0001b05c01007387 */ /* 0x0001e40000100800 */
[C---:B-1----:R-:W-:Y:S02]  /*f1e0*/  IADD3 R90, P1, PT, R86.reuse, R85, RZ ;  /* 0x00000055565a7210 */ /* 0x042fe40007f3e0ff */
[----:B----4-:R1:W-:Y:S02]  /*f1f0*/  STS.U8 [R105+UR13+0x1380], R94 ;  /* 0x0013805e69007988 */ /* 0x0103e4000800000d */
[----:B0-----:R-:W-:Y:S01]  /*f200*/  LEA.HI.X.SX32 R92, R86, R84, 0x1, P1 ;  /* 0x00000054565c7211 */ /* 0x001fe200008f0eff */
[----:B------:R-:W-:Y:S01]  /*f210*/  IMAD R86, R130, UR7, RZ ;  /* 0x0000000782567c24 */ /* 0x000fe2000f8e02ff */
[----:B------:R0:W-:Y:S01]  /*f220*/  STL [R1+0x1c8], R90 ;  /* 0x0001c85a01007387 */ /* 0x0001e20000100800 */
[----:B-1----:R-:W-:-:S03]  /*f230*/  @P0 IMAD.MOV.U32 R94, RZ, RZ, R90 ;  /* 0x000000ffff5e0224 */ /* 0x002fc600078e005a */
[----:B------:R1:W-:Y:S01]  /*f240*/  STS.U8 [R105+UR13+0x1180], R95 ;  /* 0x0011805f69007988 */ /* 0x0003e2000800000d */
[----:B------:R-:W-:Y:S02]  /*f250*/  PRMT R87, RZ, 0x7610, R87 ;  /* 0x00007610ff577816 */ /* 0x000fe40000000057 */
[----:B0-----:R-:W-:Y:S01]  /*f260*/  IADD3 R90, P1, PT, R86, R85, RZ ;  /* 0x00000055565a7210 */ /* 0x001fe20007f3e0ff */
[----:B------:R0:W-:Y:S01]  /*f270*/  STL [R1+0x1c4], R92 ;  /* 0x0001c45c01007387 */ /* 0x0001e20000100800 */
[----:B-1----:R-:W-:-:S05]  /*f280*/  @P0 IMAD.MOV.U32 R95, RZ, RZ, R92 ;  /* 0x000000ffff5f0224 */ /* 0x002fca00078e005c */
[----:B------:R1:W4:Y:S01]  /*f290*/  @P0 LDG.E.U8 R87, desc[UR26][R94.64] ;  /* 0x0000001a5e570981 */ /* 0x000322000c1e1100 */
[----:B0-----:R-:W-:Y:S02]  /*f2a0*/  LEA.HI.X.SX32 R92, R86, R84, 0x1, P1 ;  /* 0x00000054565c7211 */ /* 0x001fe400008f0eff */
[----:B------:R-:W-:Y:S01]  /*f2b0*/  PRMT R86, RZ, 0x7610, R86 ;  /* 0x00007610ff567816 */ /* 0x000fe20000000056 */
[----:B-1----:R-:W-:Y:S02]  /*f2c0*/  @P0 IMAD.MOV.U32 R94, RZ, RZ, R90 ;  /* 0x000000ffff5e0224 */ /* 0x002fe400078e005a */
[----:B------:R-:W-:-:S05]  /*f2d0*/  @P0 IMAD.MOV.U32 R95, RZ, RZ, R92 ;  /* 0x000000ffff5f0224 */ /* 0x000fca00078e005c */
[----:B------:R0:W4:Y:S04]  /*f2e0*/  @P0 LDG.E.U8 R86, desc[UR26][R94.64] ;  /* 0x0000001a5e560981 */ /* 0x000128000c1e1100 */
[----:B------:R1:W-:Y:S04]  /*f2f0*/  STL [R1+0x1d0], R90 ;  /* 0x0001d05a01007387 */ /* 0x0003e80000100800 */
[----:B------:R0:W-:Y:S01]  /*f300*/  STL [R1+0x1cc], R92 ;  /* 0x0001cc5c01007387 */ /* 0x0001e20000100800 */
[----:B-1----:R-:W-:-:S03]  /*f310*/  IMAD R90, R131, UR7, RZ ;  /* 0x00000007835a7c24 */ /* 0x002fc6000f8e02ff */
[----:B------:R1:W-:Y:S02]  /*f320*/  STS.U8 [R105+UR13+0x1780], R96 ;  /* 0x0017806069007988 */ /* 0x0003e4000800000d */
[----:B0-----:R-:W-:-:S05]  /*f330*/  IADD3 R92, P1, PT, R90, R85, RZ ;  /* 0x000000555a5c7210 */ /* 0x001fca0007f3e0ff */
[----:B------:R0:W-:Y:S01]  /*f340*/  STL [R1+0x1d8], R92 ;  /* 0x0001d85c01007387 */ /* 0x0001e20000100800 */
[----:B-1----:R-:W-:Y:S01]  /*f350*/  LEA.HI.X.SX32 R96, R90, R84, 0x1, P1 ;  /* 0x000000545a607211 */ /* 0x002fe200008f0eff */
[----:B------:R-:W-:Y:S01]  /*f360*/  @P0 IMAD.MOV.U32 R94, RZ, RZ, R92 ;  /* 0x000000ffff5e0224 */ /* 0x000fe200078e005c */
[----:B------:R-:W-:-:S03]  /*f370*/  PRMT R90, RZ, 0x7610, R90 ;  /* 0x00007610ff5a7816 */ /* 0x000fc6000000005a */
[----:B------:R1:W-:Y:S01]  /*f380*/  STL [R1+0x1d4], R96 ;  /* 0x0001d46001007387 */ /* 0x0003e20000100800 */
[----:B0-----:R-:W-:Y:S02]  /*f390*/  IMAD R92, R146, UR7, RZ ;  /* 0x00000007925c7c24 */ /* 0x001fe4000f8e02ff */
[----:B------:R-:W-:Y:S01]  /*f3a0*/  @P0 IMAD.MOV.U32 R95, RZ, RZ, R96 ;  /* 0x000000ffff5f0224 */ /* 0x000fe200078e0060 */
[----:B------:R0:W-:Y:S02]  /*f3b0*/  STS.U8 [R105+UR13+0x1580], R97 ;  /* 0x0015806169007988 */ /* 0x0001e4000800000d */
[C---:B-1----:R-:W-:Y:S02]  /*f3c0*/  IADD3 R96, P1, PT, R92.reuse, R85, RZ ;  /* 0x000000555c607210 */ /* 0x042fe40007f3e0ff */
[----:B------:R1:W4:Y:S02]  /*f3d0*/  @P0 LDG.E.U8 R90, desc[UR26][R94.64] ;  /* 0x0000001a5e5a0981 */ /* 0x000324000c1e1100 */
[----:B0-----:R-:W-:Y:S01]  /*f3e0*/  LEA.HI.X.SX32 R97, R92, R84, 0x1, P1 ;  /* 0x000000545c617211 */ /* 0x001fe200008f0eff */
[----:B------:R-:W-:Y:S01]  /*f3f0*/  IMAD R92, R147, UR7, RZ ;  /* 0x00000007935c7c24 */ /* 0x000fe2000f8e02ff */
[----:B------:R0:W-:Y:S01]  /*f400*/  STL [R1+0x1e0], R96 ;  /* 0x0001e06001007387 */ /* 0x0001e20000100800 */
[----:B-1----:R-:W-:-:S02]  /*f410*/  @P0 IMAD.MOV.U32 R94, RZ, RZ, R96 ;  /* 0x000000ffff5e0224 */ /* 0x002fc400078e0060 */
[----:B------:R-:W-:Y:S01]  /*f420*/  @P0 IMAD.MOV.U32 R95, RZ, RZ, R97 ;  /* 0x000000ffff5f0224 */ /* 0x000fe200078e0061 */
[----:B------:R1:W-:Y:S01]  /*f430*/  STL [R1+0x1dc], R97 ;  /* 0x0001dc6101007387 */ /* 0x0003e20000100800 */
[----:B0-----:R-:W-:-:S04]  /*f440*/  IADD3 R96, P1, PT, R92, R85, RZ ;  /* 0x000000555c607210 */ /* 0x001fc80007f3e0ff */
[----:B-1----:R-:W-:Y:S01]  /*f450*/  LEA.HI.X.SX32 R97, R92, R84, 0x1, P1 ;  /* 0x000000545c617211 */ /* 0x002fe200008f0eff */
[----:B------:R-:W-:Y:S04]  /*f460*/  STL [R1+0x1e8], R96 ;  /* 0x0001e86001007387 */ /* 0x000fe80000100800 */
[----:B--2---:R0:W-:Y:S02]  /*f470*/  STS.U8 [R105+UR13+0x2380], R89 ;  /* 0x0023805969007988 */ /* 0x0041e4000800000d */
[----:B0-----:R-:W-:-:S06]  /*f480*/  PRMT R89, RZ, 0x7610, R89 ;  /* 0x00007610ff597816 */ /* 0x001fcc0000000059 */
[----:B------:R0:W2:Y:S02]  /*f490*/  @P0 LDG.E.U8 R89, desc[UR26][R94.64] ;  /* 0x0000001a5e590981 */ /* 0x0000a4000c1e1100 */
[----:B0-----:R-:W-:Y:S02]  /*f4a0*/  @P0 IMAD.MOV.U32 R94, RZ, RZ, R96 ;  /* 0x000000ffff5e0224 */ /* 0x001fe400078e0060 */
[----:B---3--:R0:W-:Y:S01]  /*f4b0*/  STS.U8 [R105+UR13+0x2580], R91 ;  /* 0x0025805b69007988 */ /* 0x0081e2000800000d */
[----:B------:R-:W-:Y:S02]  /*f4c0*/  @P0 IMAD.MOV.U32 R95, RZ, RZ, R97 ;  /* 0x000000ffff5f0224 */ /* 0x000fe400078e0061 */
[----:B0-----:R-:W-:-:S05]  /*f4d0*/  IMAD R91, R148, UR7, RZ ;  /* 0x00000007945b7c24 */ /* 0x001fca000f8e02ff */
[----:B------:R-:W-:-:S04]  /*f4e0*/  IADD3 R92, P1, PT, R91, R85, RZ ;  /* 0x000000555b5c7210 */ /* 0x000fc80007f3e0ff */
[----:B------:R-:W-:Y:S01]  /*f4f0*/  LEA.HI.X.SX32 R96, R91, R84, 0x1, P1 ;  /* 0x000000545b607211 */ /* 0x000fe200008f0eff */
[----:B------:R0:W-:Y:S02]  /*f500*/  STS.U8 [R105+UR13+0x2780], R88 ;  /* 0x0027805869007988 */ /* 0x0001e4000800000d */
[----:B0-----:R-:W-:-:S06]  /*f510*/  PRMT R88, RZ, 0x7610, R88 ;  /* 0x00007610ff587816 */ /* 0x001fcc0000000058 */
[----:B------:R0:W3:Y:S02]  /*f520*/  @P0 LDG.E.U8 R88, desc[UR26][R94.64] ;  /* 0x0000001a5e580981 */ /* 0x0000e4000c1e1100 */
[----:B0-----:R-:W-:Y:S02]  /*f530*/  @P0 IMAD.MOV.U32 R94, RZ, RZ, R92 ;  /* 0x000000ffff5e0224 */ /* 0x001fe400078e005c */
[----:B------:R-:W-:Y:S01]  /*f540*/  @P0 IMAD.MOV.U32 R95, RZ, RZ, R96 ;  /* 0x000000ffff5f0224 */ /* 0x000fe200078e0060 */
[----:B----4-:R0:W-:Y:S02]  /*f550*/  STS.U8 [R105+UR13+0x2b80], R86 ;  /* 0x002b805669007988 */ /* 0x0101e4000800000d */
[----:B0-----:R-:W-:-:S06]  /*f560*/  PRMT R86, RZ, 0x7610, R86 ;  /* 0x00007610ff567816 */ /* 0x001fcc0000000056 */
[----:B------:R0:W4:Y:S04]  /*f570*/  @P0 LDG.E.U8 R86, desc[UR26][R94.64] ;  /* 0x0000001a5e560981 */ /* 0x000128000c1e1100 */
[----:B------:R1:W-:Y:S02]  /*f580*/  STS.U8 [R105+UR13+0x2980], R87 ;  /* 0x0029805769007988 */ /* 0x0003e4000800000d */
[----:B-1----:R-:W-:Y:S02]  /*f590*/  IMAD R87, R149, UR7, RZ ;  /* 0x0000000795577c24 */ /* 0x002fe4000f8e02ff */
[----:B------:R-:W-:Y:S03]  /*f5a0*/  STL [R1+0x1e4], R97 ;  /* 0x0001e46101007387 */ /* 0x000fe60000100800 */
[C---:B------:R-:W-:Y:S01]  /*f5b0*/  IADD3 R91, P1, PT, R87.reuse, R85, RZ ;  /* 0x00000055575b7210 */ /* 0x040fe20007f3e0ff */
[----:B------:R1:W-:Y:S04]  /*f5c0*/  STL [R1+0x1f0], R92 ;  /* 0x0001f05c01007387 */ /* 0x0003e80000100800 */
[----:B------:R-:W-:Y:S01]  /*f5d0*/  STL [R1+0x1ec], R96 ;  /* 0x0001ec6001007387 */ /* 0x000fe20000100800 */
[----:B-1----:R-:W-:-:S03]  /*f5e0*/  LEA.HI.X.SX32 R92, R87, R84, 0x1, P1 ;  /* 0x00000054575c7211 */ /* 0x002fc600008f0eff */
[----:B------:R1:W-:Y:S04]  /*f5f0*/  STS.U8 [R105+UR13+0x2d80], R90 ;  /* 0x002d805a69007988 */ /* 0x0003e8000800000d */
[----:B------:R0:W-:Y:S04]  /*f600*/  STL [R1+0x1f8], R91 ;  /* 0x0001f85b01007387 */ /* 0x0001e80000100800 */
[----:B------:R-:W-:Y:S01]  /*f610*/  STL [R1+0x1f4], R92 ;  /* 0x0001f45c01007387 */ /* 0x000fe20000100800 */
[----:B-1----:R-:W-:Y:S02]  /*f620*/  @P0 IMAD.MOV.U32 R90, RZ, RZ, R91 ;  /* 0x000000ffff5a0224 */ /* 0x002fe400078e005b */
[----:B0-----:R-:W-:Y:S01]  /*f630*/  @P0 IMAD.MOV.U32 R91, RZ, RZ, R92 ;  /* 0x000000ffff5b0224 */ /* 0x001fe200078e005c */
[----:B--2---:R0:W-:Y:S02]  /*f640*/  STS.U8 [R105+UR13+0x2f80], R89 ;  /* 0x002f805969007988 */ /* 0x0041e4000800000d */
[----:B0-----:R-:W-:-:S05]  /*f650*/  IMAD R89, R150, UR7, RZ ;  /* 0x0000000796597c24 */ /* 0x001fca000f8e02ff */
[----:B------:R-:W-:-:S04]  /*f660*/  IADD3 R92, P1, PT, R89, R85, RZ ;  /* 0x00000055595c7210 */ /* 0x000fc80007f3e0ff */
[----:B------:R-:W-:-:S05]  /*f670*/  LEA.HI.X.SX32 R94, R89, R84, 0x1, P1 ;  /* 0x00000054595e7211 */ /* 0x000fca00008f0eff */
[----:B------:R-:W-:Y:S01]  /*f680*/  @P0 IMAD.MOV.U32 R89, RZ, RZ, R94 ;  /* 0x000000ffff590224 */ /* 0x000fe200078e005e */
[----:B---3--:R0:W-:Y:S02]  /*f690*/  STS.U8 [R105+UR13+0x3180], R88 ;  /* 0x0031805869007988 */ /* 0x0081e4000800000d */
[----:B0-----:R-:W-:Y:S02]  /*f6a0*/  @P0 IMAD.MOV.U32 R88, RZ, RZ, R92 ;  /* 0x000000ffff580224 */ /* 0x001fe400078e005c */
[----:B----4-:R0:W-:Y:S02]  /*f6b0*/  STS.U8 [R105+UR13+0x3380], R86 ;  /* 0x0033805669007988 */ /* 0x0101e4000800000d */
[----:B0-----:R-:W-:-:S06]  /*f6c0*/  PRMT R86, RZ, 0x7610, R86 ;  /* 0x00007610ff567816 */ /* 0x001fcc0000000056 */
[----:B------:R0:W2:Y:S01]  /*f6d0*/  @P0 LDG.E.U8 R86, desc[UR26][R88.64] ;  /* 0x0000001a58560981 */ /* 0x0000a2000c1e1100 */
[----:B------:R-:W-:-:S06]  /*f6e0*/  PRMT R87, RZ, 0x7610, R87 ;  /* 0x00007610ff577816 */ /* 0x000fcc0000000057 */
[----:B------:R1:W3:Y:S01]  /*f6f0*/  @P0 LDG.E.U8 R87, desc[UR26][R90.64] ;  /* 0x0000001a5a570981 */ /* 0x0002e2000c1e1100 */
[----:B0-----:R-:W-:-:S05]  /*f700*/  IMAD R88, R151, UR7, RZ ;  /* 0x0000000797587c24 */ /* 0x001fca000f8e02ff */
[----:B-1----:R-:W-:-:S04]  /*f710*/  IADD3 R90, P1, PT, R88, R85, RZ ;  /* 0x00000055585a7210 */ /* 0x002fc80007f3e0ff */
[----:B------:R-:W-:Y:S01]  /*f720*/  LEA.HI.X.SX32 R91, R88, R84, 0x1, P1 ;  /* 0x00000054585b7211 */ /* 0x000fe200008f0eff */
[----:B------:R-:W-:-:S04]  /*f730*/  @P0 IMAD.MOV.U32 R88, RZ, RZ, R90 ;  /* 0x000000ffff580224 */ /* 0x000fc800078e005a */
[----:B------:R-:W-:Y:S01]  /*f740*/  @P0 IMAD.MOV.U32 R89, RZ, RZ, R91 ;  /* 0x000000ffff590224 */ /* 0x000fe200078e005b */
[----:B--2---:R0:W-:Y:S02]  /*f750*/  STS.U8 [R105+UR13+0x3780], R86 ;  /* 0x0037805669007988 */ /* 0x0041e4000800000d */
[----:B0-----:R-:W-:-:S06]  /*f760*/  PRMT R86, RZ, 0x7610, R86 ;  /* 0x00007610ff567816 */ /* 0x001fcc0000000056 */
[----:B------:R0:W2:Y:S04]  /*f770*/  @P0 LDG.E.U8 R86, desc[UR26][R88.64] ;  /* 0x0000001a58560981 */ /* 0x0000a8000c1e1100 */
[----:B---3--:R1:W-:Y:S04]  /*f780*/  STS.U8 [R105+UR13+0x3580], R87 ;  /* 0x0035805769007988 */ /* 0x0083e8000800000d */
[----:B------:R-:W-:Y:S01]  /*f790*/  STL [R1+0x200], R92 ;  /* 0x0002005c01007387 */ /* 0x000fe20000100800 */
[----:B-1----:R-:W-:-:S03]  /*f7a0*/  IMAD R87, R152, UR7, RZ ;  /* 0x0000000798577c24 */ /* 0x002fc6000f8e02ff */
[----:B------:R-:W-:Y:S04]  /*f7b0*/  STL [R1+0x1fc], R94 ;  /* 0x0001fc5e01007387 */ /* 0x000fe80000100800 */
[----:B------:R1:W-:Y:S04]  /*f7c0*/  STL [R1+0x208], R90 ;  /* 0x0002085a01007387 */ /* 0x0003e80000100800 */
[----:B------:R3:W-:Y:S01]  /*f7d0*/  STL [R1+0x204], R91 ;  /* 0x0002045b01007387 */ /* 0x0007e20000100800 */
[----:B-1----:R-:W-:-:S04]  /*f7e0*/  IADD3 R90, P1, PT, R87, R85, RZ ;  /* 0x00000055575a7210 */ /* 0x002fc80007f3e0ff */
[----:B---3--:R-:W-:Y:S01]  /*f7f0*/  LEA.HI.X.SX32 R91, R87, R84, 0x1, P1 ;  /* 0x00000054575b7211 */ /* 0x008fe200008f0eff */
[----:B0-----:R-:W-:-:S04]  /*f800*/  @P0 IMAD.MOV.U32 R88, RZ, RZ, R90 ;  /* 0x000000ffff580224 */ /* 0x001fc800078e005a */
[----:B------:R-:W-:Y:S01]  /*f810*/  @P0 IMAD.MOV.U32 R89, RZ, RZ, R91 ;  /* 0x000000ffff590224 */ /* 0x000fe200078e005b */
[----:B--2---:R0:W-:Y:S02]  /*f820*/  STS.U8 [R105+UR13+0x3980], R86 ;  /* 0x0039805669007988 */ /* 0x0041e4000800000d */
[----:B0-----:R-:W-:-:S06]  /*f830*/  PRMT R86, RZ, 0x7610, R86 ;  /* 0x00007610ff567816 */ /* 0x001fcc0000000056 */
[----:B------:R-:W2:Y:S01]  /*f840*/  @P0 LDG.E.U8 R86, desc[UR26][R88.64] ;  /* 0x0000001a58560981 */ /* 0x000ea2000c1e1100 */
[----:B------:R-:W-:-:S05]  /*f850*/  IMAD R87, R161, UR7, RZ ;  /* 0x00000007a1577c24 */ /* 0x000fca000f8e02ff */
[C---:B------:R-:W-:Y:S01]  /*f860*/  IADD3 R85, P1, PT, R87.reuse, R85, RZ ;  /* 0x0000005557557210 */ /* 0x040fe20007f3e0ff */
[----:B------:R0:W-:Y:S03]  /*f870*/  STL [R1+0x210], R90 ;  /* 0x0002105a01007387 */ /* 0x0001e60000100800 */
[----:B0-----:R-:W-:Y:S02]  /*f880*/  LEA.HI.X.SX32 R90, R87, R84, 0x1, P1 ;  /* 0x00000054575a7211 */ /* 0x001fe400008f0eff */
[----:B------:R-:W-:-:S03]  /*f890*/  PRMT R84, RZ, 0x7610, R84 ;  /* 0x00007610ff547816 */ /* 0x000fc60000000054 */
[----:B------:R-:W-:Y:S01]  /*f8a0*/  @P0 IMAD.MOV.U32 R87, RZ, RZ, R90 ;  /* 0x000000ffff570224 */ /* 0x000fe200078e005a */
[----:B--2---:R0:W-:Y:S02]  /*f8b0*/  STS.U8 [R105+UR13+0x3b80], R86 ;  /* 0x003b805669007988 */ /* 0x0041e4000800000d */
[----:B0-----:R-:W-:-:S05]  /*f8c0*/  @P0 IMAD.MOV.U32 R86, RZ, RZ, R85 ;  /* 0x000000ffff560224 */ /* 0x001fca00078e0055 */
[----:B------:R-:W2:Y:S04]  /*f8d0*/  @P0 LDG.E.U8 R84, desc[UR26][R86.64] ;  /* 0x0000001a56540981 */ /* 0x000ea8000c1e1100 */
[----:B------:R0:W-:Y:S04]  /*f8e0*/  STS.U8 [R105+UR13+0x180], R123 ;  /* 0x0001807b69007988 */ /* 0x0001e8000800000d */
[----:B------:R0:W-:Y:S04]  /*f8f0*/  STS.U8 [R105+UR13+0x1980], R102 ;  /* 0x0019806669007988 */ /* 0x0001e8000800000d */
[----:B------:R0:W-:Y:S04]  /*f900*/  STS.U8 [R105+UR13+0x1b80], R100 ;  /* 0x001b806469007988 */ /* 0x0001e8000800000d */
[----:B------:R0:W-:Y:S04]  /*f910*/  STS.U8 [R105+UR13+0x1d80], R107 ;  /* 0x001d806b69007988 */ /* 0x0001e8000800000d */
[----:B------:R0:W-:Y:S04]  /*f920*/  STS.U8 [R105+UR13+0x1f80], R103 ;  /* 0x001f806769007988 */ /* 0x0001e8000800000d */
[----:B------:R0:W-:Y:S01]  /*f930*/  STS.U8 [R105+UR13+0x2180], R104 ;  /* 0x0021806869007988 */ /* 0x0001e2000800000d */
[----:B------:R-:W-:-:S03]  /*f940*/  VIADD R163, R163, 0x3f ;  /* 0x0000003fa3a37836 */ /* 0x000fc60000000000 */
[----:B------:R0:W-:Y:S01]  /*f950*/  STL [R1+0x20c], R91 ;  /* 0x00020c5b01007387 */ /* 0x0001e20000100800 */
[----:B------:R-:W-:-:S03]  /*f960*/  ISETP.NE.U32.AND P0, PT, RZ, UR6, PT ;  /* 0x00000006ff007c0c */ /* 0x000fc6000bf05070 */
[----:B------:R0:W-:Y:S04]  /*f970*/  STL [R1+0x12c], R85 ;  /* 0x00012c5501007387 */ /* 0x0001e80000100800 */
[----:B------:R0:W-:Y:S01]  /*f980*/  STL [R1+0x128], R90 ;  /* 0x0001285a01007387 */ /* 0x0001e20000100800 */
[C---:B------:R-:W-:Y:S02]  /*f990*/  ISETP.LT.OR P1, PT, R163.reuse, 0x40, P0 ;  /* 0x00000040a300780c */ /* 0x040fe40000721670 */
[----:B------:R-:W-:Y:S01]  /*f9a0*/  ISETP.GE.AND P2, PT, R163, 0x80, PT ;  /* 0x00000080a300780c */ /* 0x000fe20003f46270 */
[----:B--2---:R0:W-:Y:S01]  /*f9b0*/  STS.U8 [R105+UR13+0x3d80], R84 ;  /* 0x003d805469007988 */ /* 0x0041e2000800000d */
[----:B------:R1:W-:Y:S06]  /*f9c0*/  MEMBAR.ALL.CTA ;  /* 0x0000000000007992 */ /* 0x0003ec0000008000 */
[----:B-1----:R-:W1:Y:S02]  /*f9d0*/  FENCE.VIEW.ASYNC.S ;  /* 0x00000000000073c6 */ /* 0x002e640000000000 */
[----:B-1----:R-:W-:Y:S06]  /*f9e0*/  BAR.SYNC.DEFER_BLOCKING 0x0 ;  /* 0x0000000000007b1d */ /* 0x002fec0000010000 */
[----:B------:R-:W-:Y:S05]  /*f9f0*/  @P1 BRA `(.L_x_6) ;  /* 0x0000000000681947 */ /* 0x000fea0003800000 */
[----:B------:R-:W-:Y:S02]  /*fa00*/  UIADD3 UR4, UPT, UPT, UR13, 0x8000, URZ ;  /* 0x000080000d047890 */ /* 0x000fe4000fffe0ff */
[----:B------:R-:W-:Y:S02]  /*fa10*/  USHF.R.U32.HI UR8, URZ, 0x4, UR13 ;  /* 0x00000004ff087899 */ /* 0x000fe4000801160d */
[----:B------:R-:W-:Y:S02]  /*fa20*/  USHF.R.U32.HI UR4, URZ, 0x4, UR4 ;  /* 0x00000004ff047899 */ /* 0x000fe40008011604 */
[----:B------:R-:W-:Y:S02]  /*fa30*/  USGXT.U32 UR8, UR8, 0xe ;  /* 0x0000000e0808789a */ /* 0x000fe40008000000 */
[----:B------:R-:W-:Y:S01]  /*fa40*/  USGXT.U32 UR6, UR4, 0xe ;  /* 0x0000000e0406789a */ /* 0x000fe20008000000 */
[----:B------:R-:W-:Y:S01]  /*fa50*/  UMOV UR16, 0x100 ;  /* 0x0000010000107882 */ /* 0x000fe20000000000 */
[----:B------:R-:W-:Y:S01]  /*fa60*/  UMOV UR17, 0x40004040 ;  /* 0x4000404000117882 */ /* 0x000fe20000000000 */
[----:B------:R-:W-:Y:S01]  /*fa70*/  UMOV UR18, 0xfffffffe ;  /* 0xfffffffe00127882 */ /* 0x000fe20000000000 */
[----:B------:R-:W-:Y:S01]  /*fa80*/  UMOV UR19, 0x7fffbfdf ;  /* 0x7fffbfdf00137882 */ /* 0x000fe20000000000 */
[----:B------:R-:W-:Y:S01]  /*fa90*/  UMOV UR9, URZ ;  /* 0x000000ff00097c82 */ /* 0x000fe20008000000 */
[----:B------:R-:W-:Y:S01]  /*faa0*/  UMOV UR7, URZ ;  /* 0x000000ff00077c82 */ /* 0x000fe20008000000 */
[----:B------:R-:W-:-:S02]  /*fab0*/  UIADD3.64 UR18, UPT, UPT, UR8, -UR18, URZ ;  /* 0x8000001208127297 */ /* 0x000fc4000fffe0ff */
[----:B------:R-:W-:Y:S01]  /*fac0*/  UIADD3.64 UR16, UPT, UPT, UR6, UR16, URZ ;  /* 0x0000001006107297 */ /* 0x000fe2000fffe0ff */
[----:B------:R-:W-:Y:S01]  /*fad0*/  UMOV UR20, 0x0 ;  /* 0x0000000000147882 */ /* 0x000fe20000000000 */
[----:B------:R-:W-:Y:S01]  /*fae0*/  UMOV UR21, 0x8408490 ;  /* 0x0840849000157882 */ /* 0x000fe20000000000 */
[----:B------:R-:W-:Y:S01]  /*faf0*/  UMOV UR4, UR10 ;  /* 0x0000000a00047c82 */ /* 0x000fe20008000000 */
[----:B------:R-:W-:Y:S01]  /*fb00*/  UMOV UR5, URZ ;  /* 0x000000ff00057c82 */ /* 0x000fe20008000000 */
[----:B------:R-:W-:Y:S01]  /*fb10*/  UMOV UR9, 0x80004020 ;  /* 0x8000402000097882 */ /* 0x000fe20000000000 */
[----:B------:R-:W-:Y:S01]  /*fb20*/  UMOV UR7, 0x40004040 ;  /* 0x4000404000077882 */ /* 0x000fe20000000000 */
[----:B------:R-:W-:Y:S01]  /*fb30*/  UMOV UR22, 0x0 ;  /* 0x0000000000167882 */ /* 0x000fe20000000000 */
[----:B------:R-:W-:Y:S01]  /*fb40*/  UMOV UR23, 0x8408490 ;  /* 0x0840849000177882 */ /* 0x000fe20000000000 */
[----:B------:R-:W-:Y:S01]  /*fb50*/  UMOV UR4, UR4 ;  /* 0x0000000400047c82 */ /* 0x000fe20008000000 */
[----:B------:R1:W-:Y:S01]  /*fb60*/  UTCQMMA gdesc[UR6], gdesc[UR8], tmem[UR12], tmem[UR20], idesc[UR21], !UPT ;  /* 0x00ff1408060075ea */ /* 0x0003e2000f80030c */
[----:B------:R1:W-:Y:S01]  /*fb70*/  UTCQMMA gdesc[UR16], gdesc[UR18], tmem[UR12], tmem[UR22], idesc[UR23], UPT ;  /* 0x00ff1612100075ea */ /* 0x0003e2000b80030c */
[----:B------:R1:W-:Y:S01]  /*fb80*/  UTCBAR [UR4], URZ ;  /* 0x000000ff040073e9 */ /* 0x0003e200080000ff */
[----:B------:R-:W-:Y:S01]  /*fb90*/  NOP ;  /* 0x0000000000007918 */ /* 0x000fe20000000000 */
.L_x_6:
[----:B-1----:R-:W-:Y:S01]  /*fba0*/  UMOV UR4, URZ ;  /* 0x000000ff00047c82 */ /* 0x002fe20008000000 */
[----:B------:R-:W-:Y:S05]  /*fbb0*/  @!P2 BRA `(.L_x_7) ;  /* 0x0000007800f8a947 */ /* 0x000fea0003800000 */
[----:B0-----:R-:W-:Y:S01]  /*fbc0*/  SHF.R.S32.HI R84, RZ, 0x1f, R163 ;  /* 0x0000001fff547819 */ /* 0x001fe200000114a3 */
[----:B------:R-:W-:Y:S01]  /*fbd0*/  UIADD3 UR4, UPT, UPT, UR13, 0xa000, URZ ;  /* 0x0000a0000d047890 */ /* 0x000fe2000fffe0ff */
[----:B------:R-:W-:Y:S01]  /*fbe0*/  IMAD.SHL.U32 R112, R112, 0x40, RZ ;  /* 0x0000004070707824 */ /* 0x000fe200078e00ff */
[----:B------:R-:W-:Y:S01]  /*fbf0*/  UIADD3 UR5, UPT, UPT, UR13, 0x4000, URZ ;  /* 0x000040000d057890 */ /* 0x000fe2000fffe0ff */
[----:B------:R-:W-:Y:S01]  /*fc00*/  LEA.HI R84, R84, R163, RZ, 0x6 ;  /* 0x000000a354547211 */ /* 0x000fe200078f30ff */
[----:B------:R-:W-:Y:S01]  /*fc10*/  USHF.R.U32.HI UR4, URZ, 0x4, UR4 ;  /* 0x00000004ff047899 */ /* 0x000fe20008011604 */
[----:B------:R-:W-:Y:S01]  /*fc20*/  IMAD.SHL.U32 R113, R113, 0x40, RZ ;  /* 0x0000004071717824 */ /* 0x000fe200078e00ff */
[----:B------:R-:W-:Y:S01]  /*fc30*/  USHF.R.U32.HI UR5, URZ, 0x4, UR5 ;  /* 0x00000004ff057899 */ /* 0x000fe20008011605 */
[----:B------:R-:W-:Y:S01]  /*fc40*/  SHF.R.S32.HI R84, RZ, 0x6, R84 ;  /* 0x00000006ff547819 */ /* 0x000fe20000011454 */
[----:B------:R-:W-:Y:S02]  /*fc50*/  USGXT.U32 UR6, UR4, 0xe ;  /* 0x0000000e0406789a */ /* 0x000fe40008000000 */
[----:B------:R-:W-:Y:S01]  /*fc60*/  USGXT.U32 UR8, UR5, 0xe ;  /* 0x0000000e0508789a */ /* 0x000fe20008000000 */
[----:B------:R-:W-:Y:S01]  /*fc70*/  VIMNMX R84, PT, PT, R84, 0x2, !PT ;  /* 0x0000000254547848 */ /* 0x000fe20007fe0100 */
[----:B------:R-:W-:Y:S01]  /*fc80*/  UMOV UR16, 0x100 ;  /* 0x0000010000107882 */ /* 0x000fe20000000000 */
[----:B------:R-:W-:Y:S01]  /*fc90*/  SHF.R.S32.HI R114, RZ, 0x1f, R113 ;  /* 0x0000001fff727819 */ /* 0x000fe20000011471 */
[----:B------:R-:W-:Y:S01]  /*fca0*/  UMOV UR17, 0x40004040 ;  /* 0x4000404000117882 */ /* 0x000fe20000000000 */
[----:B------:R-:W-:Y:S01]  /*fcb0*/  UMOV UR18, 0xfffffffe ;  /* 0xfffffffe00127882 */ /* 0x000fe20000000000 */
[----:B------:R-:W-:Y:S01]  /*fcc0*/  VIADD R85, R84, 0xfffffffe ;  /* 0xfffffffe54557836 */ /* 0x000fe20000000000 */
[----:B------:R-:W-:Y:S01]  /*fcd0*/  UMOV UR19, 0x7fffbfdf ;  /* 0x7fffbfdf00137882 */ /* 0x000fe20000000000 */
[----:B------:R-:W-:Y:S01]  /*fce0*/  IMAD.MOV.U32 R84, RZ, RZ, RZ ;  /* 0x000000ffff547224 */ /* 0x000fe200078e00ff */
[----:B------:R-:W-:Y:S01]  /*fcf0*/  UMOV UR7, URZ ;  /* 0x000000ff00077c82 */ /* 0x000fe20008000000 */
[----:B------:R-:W-:Y:S01]  /*fd00*/  UMOV UR9, URZ ;  /* 0x000000ff00097c82 */ /* 0x000fe20008000000 */
[----:B------:R0:W-:Y:S01]  /*fd10*/  STL [R1+0x35c], R85 ;  /* 0x00035c5501007387 */ /* 0x0001e20000100800 */
[----:B------:R-:W-:Y:S01]  /*fd20*/  UMOV UR15, 0x1 ;  /* 0x00000001000f7882 */ /* 0x000fe20000000000 */
[----:B------:R-:W-:-:S02]  /*fd30*/  UIADD3.64 UR16, UPT, UPT, UR6, UR16, URZ ;  /* 0x0000001006107297 */ /* 0x000fc4000fffe0ff */
[----:B------:R1:W-:Y:S01]  /*fd40*/  STL [R1+0x354], RZ ;  /* 0x000354ff01007387 */ /* 0x0003e20000100800 */
[----:B------:R-:W-:Y:S01]  /*fd50*/  UIADD3.64 UR18, UPT, UPT, UR8, -UR18, URZ ;  /* 0x8000001208127297 */ /* 0x000fe2000fffe0ff */
[----:B------:R-:W-:Y:S01]  /*fd60*/  UMOV UR5, URZ ;  /* 0x000000ff00057c82 */ /* 0x000fe20008000000 */
[----:B0-----:R-:W-:-:S10]  /*fd70*/  SHF.R.S32.HI R85, RZ, 0x1f, R112 ;  /* 0x0000001fff557819 */ /* 0x001fd40000011470 */
.L_x_10:
[----:B--2---:R-:W2:Y:S01]  /*fd80*/  LDL R85, [R1+0x354] ;  /* 0x0003540001557983 */ /* 0x004ea20000100800 */
[----:B------:R-:W-:Y:S01]  /*fd90*/  IMAD.U32 R84, R84, -0x80000000, RZ ;  /* 0x8000000054547824 */ /* 0x000fe200078e00ff */
[----:B------:R-:W0:Y:S01]  /*fda0*/  LDC R149, c[0x0][0x3a0] ;  /* 0x0000e800ff957b82 */ /* 0x000e220000000800 */
[C---:B-----5:R-:W-:Y:S02]  /*fdb0*/  IADD3 R22, P5, PT, R112.reuse, R22, RZ ;  /* 0x0000001670167210 */ /* 0x060fe40007fbe0ff */
[----:B------:R-:W-:Y:S01]  /*fdc0*/  IADD3 R20, P4, PT, R112, R20, RZ ;  /* 0x0000001470147210 */ /* 0x000fe20007f9e0ff */
[----:B------:R-:W3:Y:S01]  /*fdd0*/  SYNCS.PHASECHK.TRANS64.TRYWAIT P6, [UR10], R84 ;  /* 0x00000054ff0075a7 */ /* 0x000ee200080c110a */
[----:B--2---:R-:W-:-:S04]  /*fde0*/  VIADD R85, R85, 0x1 ;  /* 0x0000000155557836 */ /* 0x004fc80000000000 */
[----:B0-----:R-:W-:Y:S01]  /*fdf0*/  IMAD R149, R85, -0x40, R149 ;  /* 0xffffffc055957824 */ /* 0x001fe200078e0295 */
[----:B------:R0:W-:Y:S04]  /*fe00*/  STL [R1+0x358], R85 ;  /* 0x0003585501007387 */ /* 0x0001e80000100800 */
[C---:B------:R-:W-:Y:S02]  /*fe10*/  ISETP.GT.AND P1, PT, R149.reuse, 0x1, PT ;  /* 0x000000019500780c */ /* 0x040fe40003f24270 */
[----:B------:R-:W-:Y:S01]  /*fe20*/  ISETP.GT.AND P2, PT, R149, 0x2, PT ;  /* 0x000000029500780c */ /* 0x000fe20003f44270 */
[----:B---3--:R-:W-:-:S12]  /*fe30*/  @!P6 BRA `(.L_x_8) ;  /* 0x00000110003ce947 */ /* 0x008fd80003800000 */
.L_x_16:
[----:B------:R-:W-:Y:S01]  /*fe40*/  SHF.R.S32.HI R101, RZ, 0x1f, R112 ;  /* 0x0000001fff657819 */ /* 0x000fe20000011470 */
[----:B------:R-:W2:Y:S01]  /*fe50*/  LDL.LU R105, [R1+0x330] ;  /* 0x0003300001697983 */ /* 0x000ea20000300800 */
[----:B------:R-:W-:-:S03]  /*fe60*/  PRMT R137, RZ, 0x7610, R137 ;  /* 0x00007610ff897816 */ /* 0x000fc60000000089 */
[C---:B------:R-:W-:Y:S01]  /*fe70*/  IMAD.X R21, R101.reuse, 0x1, R21, P4 ;  /* 0x0000000165157824 */ /* 0x040fe200020e0615 */
[----:B------:R-:W-:Y:S01]  /*fe80*/  PRMT R131, RZ, 0x7610, R131 ;  /* 0x00007610ff837816 */ /* 0x000fe20000000083 */
[----:B------:R-:W-:Y:S01]  /*fe90*/  IMAD.X R23, R101, 0x1, R23, P5 ;  /* 0x0000000165177824 */ /* 0x000fe200028e0617 */
[C---:B------:R-:W-:Y:S01]  /*fea0*/  ISETP.GT.AND P4, PT, R149.reuse, 0x3, PT ;  /* 0x000000039500780c */ /* 0x040fe20003f84270 */
[----:B------:R-:W3:Y:S01]  /*feb0*/  LDL.LU R99, [R1+0x338] ;  /* 0x0003380001637983 */ /* 0x000ee20000300800 */
[----:B------:R-:W-:-:S03]  /*fec0*/  ISETP.GT.AND P5, PT, R149, 0x4, PT ;  /* 0x000000049500780c */ /* 0x000fc60003fa4270 */
[----:B------:R-:W4:Y:S01]  /*fed0*/  @P1 LDG.E.U8 R137, desc[UR26][R20.64] ;  /* 0x0000001a14891981 */ /* 0x000f22000c1e1100 */
[C---:B------:R-:W-:Y:S02]  /*fee0*/  IADD3 R33, P1, PT, R112.reuse, R33, RZ ;  /* 0x0000002170217210 */ /* 0x040fe40007f3e0ff */
[C---:B------:R-:W-:Y:S01]  /*fef0*/  IADD3 R44, P6, PT, R112.reuse, R44, RZ ;  /* 0x0000002c702c7210 */ /* 0x040fe20007fde0ff */
[----:B------:R-:W5:Y:S01]  /*ff00*/  @P2 LDG.E.U8 R131, desc[UR26][R22.64] ;  /* 0x0000001a16832981 */ /* 0x000f62000c1e1100 */
[C---:B------:R-:W-:Y:S01]  /*ff10*/  IADD3 R53, P2, PT, R112.reuse, R53, RZ ;  /* 0x0000003570357210 */ /* 0x040fe20007f5e0ff */
[----:B------:R-:W-:Y:S01]  /*ff20*/  IMAD.X R34, R101, 0x1, R34, P1 ;  /* 0x0000000165227824 */ /* 0x000fe200008e0622 */
[----:B------:R-:W-:Y:S01]  /*ff30*/  ISETP.GT.AND P1, PT, R149, 0x5, PT ;  /* 0x000000059500780c */ /* 0x000fe20003f24270 */
[C---:B------:R-:W-:Y:S01]  /*ff40*/  IMAD.X R45, R101.reuse, 0x1, R45, P6 ;  /* 0x00000001652d7824 */ /* 0x040fe200030e062d */
[----:B------:R-:W-:Y:S01]  /*ff50*/  PRMT R89, RZ, 0x7610, R89 ;  /* 0x00007610ff597816 */ /* 0x000fe20000000059 */
[----:B------:R-:W-:Y:S01]  /*ff60*/  IMAD.X R54, R101, 0x1, R54, P2 ;  /* 0x0000000165367824 */ /* 0x000fe200010e0636 */
[----:B------:R-:W-:Y:S01]  /*ff70*/  PRMT R84, RZ, 0x7610, R84 ;  /* 0x00007610ff547816 */ /* 0x000fe20000000054 */
[----:B------:R-:W-:Y:S01]  /*ff80*/  @P4 IMAD.MOV.U32 R86, RZ, RZ, R33 ;  /* 0x000000ffff564224 */ /* 0x000fe200078e0021 */
[----:B------:R-:W-:Y:S01]  /*ff90*/  ISETP.GT.AND P2, PT, R149, 0x6, PT ;  /* 0x000000069500780c */ /* 0x000fe20003f44270 */
[----:B------:R-:W-:Y:S01]  /*ffa0*/  @P4 IMAD.MOV.U32 R87, RZ, RZ, R34 ;  /* 0x000000ffff574224 */ /* 0x000fe200078e0022 */
[----:B------:R-:W2:Y:S01]  /*ffb0*/  @P5 LDG.E.U8 R89, desc[UR26][R44.64] ;  /* 0x0000001a2c595981 */ /* 0x000ea2000c1e1100 */
[----:B------:R-:W-:-:S02]  /*ffc0*/  IADD3 R62, P5, PT, R112, R62, RZ ;  /* 0x0000003e703e7210 */ /* 0x000fc40007fbe0ff */
[----:B------:R-:W-:Y:S01]  /*ffd0*/  PRMT R94, RZ, 0x7610, R94 ;  /* 0x00007610ff5e7816 */ /* 0x000fe2000000005e */
[----:B------:R0:W2:Y:S01]  /*ffe0*/  @P4 LDG.E.U8 R84, desc[UR26][R86.64] ;  /* 0x0000001a56544981 */ /* 0x0000a2000c1e1100 */
[----:B------:R-:W-:Y:S01]  /*fff0*/  ISETP.GT.AND P4, PT, R149, 0x7, PT ;  /* 0x000000079500780c */ /* 0x000fe20003f84270 */
[----:B------:R-:W-:Y:S01]  /*10000*/  IMAD.X R63, R101, 0x1, R63, P5 ;  /* 0x00000001653f7824 */ /* 0x000fe200028e063f */
[----:B------:R-:W-:Y:S02]  /*10010*/  PRMT R100, RZ, 0x7610, R100 ;  /* 0x00007610ff647816 */ /* 0x000fe40000000064 */
[C---:B------:R-:W-:Y:S01]  /*10020*/  IADD3 R71, P6, PT, R112.reuse, R71, RZ ;  /* 0x0000004770477210 */ /* 0x040fe20007fde0ff */
[----:B0-----:R-:W-:Y:S02]  /*10030*/  @P1 IMAD.MOV.U32 R86, RZ, RZ, R53 ;  /* 0x000000ffff561224 */ /* 0x001fe400078e0035 */
[----:B------:R-:W-:Y:S01]  /*10040*/  @P1 IMAD.MOV.U32 R87, RZ, RZ, R54 ;  /* 0x000000ffff571224 */ /* 0x000fe200078e0036 */
[----:B------:R-:W-:Y:S01]  /*10050*/  IADD3 R2, P5, PT, R112, R2, RZ ;  /* 0x0000000270027210 */ /* 0x000fe20007fbe0ff */
[----:B------:R-:W2:Y:S01]  /*10060*/  @P2 LDG.E.U8 R100, desc[UR26][R62.64] ;  /* 0x0000001a3e642981 */ /* 0x000ea2000c1e1100 */
[----:B------:R-:W-:-:S03]  /*10070*/  ISETP.GT.AND P2, PT, R149, 0x9, PT ;  /* 0x000000099500780c */ /* 0x000fc60003f44270 */
[----:B------:R0:W2:Y:S01]  /*10080*/  @P1 LDG.E.U8 R94, desc[UR26][R86.64] ;  /* 0x0000001a565e1981 */ /* 0x0000a2000c1e1100 */
[----:B------:R-:W-:Y:S01]  /*10090*/  ISETP.GT.AND P1, PT, R149, 0x8, PT ;  /* 0x000000089500780c */ /* 0x000fe20003f24270 */
[C---:B------:R-:W-:Y:S02]  /*100a0*/  IMAD.X R72, R101.reuse, 0x1, R72, P6 ;  /* 0x0000000165487824 */ /* 0x040fe400030e0648 */
[----:B------:R-:W-:Y:S01]  /*100b0*/  IMAD.X R3, R101, 0x1, R3, P5 ;  /* 0x0000000165037824 */ /* 0x000fe200028e0603 */
[----:B------:R-:W-:Y:S02]  /*100c0*/  IADD3 R11, P5, PT, R112, R11, RZ ;  /* 0x0000000b700b7210 */ /* 0x000fe40007fbe0ff */
[----:B------:R-:W-:Y:S02]  /*100d0*/  PRMT R107, RZ, 0x7610, R107 ;  /* 0x00007610ff6b7816 */ /* 0x000fe4000000006b */
[----:B------:R-:W-:Y:S01]  /*100e0*/  PRMT R159, RZ, 0x7610, R159 ;  /* 0x00007610ff9f7816 */ /* 0x000fe2000000009f */
[----:B0-----:R-:W-:-:S02]  /*100f0*/  @P4 IMAD.MOV.U32 R86, RZ, RZ, R71 ;  /* 0x000000ffff564224 */ /* 0x001fc400078e0047 */
[----:B------:R-:W-:Y:S02]  /*10100*/  @P4 IMAD.MOV.U32 R87, RZ, RZ, R72 ;  /* 0x000000ffff574224 */ /* 0x000fe400078e0048 */
[----:B------:R-:W-:Y:S01]  /*10110*/  IMAD.X R12, R101, 0x1, R12, P5 ;  /* 0x00000001650c7824 */ /* 0x000fe200028e060c */
[----:B------:R-:W2:Y:S01]  /*10120*/  @P1 LDG.E.U8 R159, desc[UR26][R2.64] ;  /* 0x0000001a029f1981 */ /* 0x000ea2000c1e1100 */
[----:B------:R-:W-:-:S03]  /*10130*/  PRMT R136, RZ, 0x7610, R136 ;  /* 0x00007610ff887816 */ /* 0x000fc60000000088 */
[----:B------:R0:W2:Y:S01]  /*10140*/  @P4 LDG.E.U8 R107, desc[UR26][R86.64] ;  /* 0x0000001a566b4981 */ /* 0x0000a2000c1e1100 */
[C---:B------:R-:W-:Y:S02]  /*10150*/  ISETP.GT.AND P4, PT, R149.reuse, 0xa, PT ;  /* 0x0000000a9500780c */ /* 0x040fe40003f84270 */
[----:B------:R-:W-:Y:S02]  /*10160*/  ISETP.GT.AND P1, PT, R149, 0xb, PT ;  /* 0x0000000b9500780c */ /* 0x000fe40003f24270 */
[C---:B------:R-:W-:Y:S02]  /*10170*/  IADD3 R24, P6, PT, R112.reuse, R24, RZ ;  /* 0x0000001870187210 */ /* 0x040fe40007fde0ff */
[----:B------:R-:W-:Y:S01]  /*10180*/  IADD3 R35, P5, PT, R112, R35, RZ ;  /* 0x0000002370237210 */ /* 0x000fe20007fbe0ff */
[----:B0-----:R-:W-:Y:S02]  /*10190*/  @P2 IMAD.MOV.U32 R86, RZ, RZ, R11 ;  /* 0x000000ffff562224 */ /* 0x001fe400078e000b */
[----:B------:R-:W-:Y:S01]  /*101a0*/  @P2 IMAD.MOV.U32 R87, RZ, RZ, R12 ;  /* 0x000000ffff572224 */ /* 0x000fe200078e000c */
[----:B------:R-:W-:Y:S01]  /*101b0*/  PRMT R128, RZ, 0x7610, R128 ;  /* 0x00007610ff807816 */ /* 0x000fe20000000080 */
[----:B------:R-:W-:-:S03]  /*101c0*/  IMAD.X R25, R101, 0x1, R25, P6 ;  /* 0x0000000165197824 */ /* 0x000fc600030e0619 */
[----:B------:R0:W2:Y:S01]  /*101d0*/  @P2 LDG.E.U8 R136, desc[UR26][R86.64] ;  /* 0x0000001a56882981 */ /* 0x0000a2000c1e1100 */
[----:B------:R-:W-:Y:S01]  /*101e0*/  ISETP.GT.AND P2, PT, R149, 0xc, PT ;  /* 0x0000000c9500780c */ /* 0x000fe20003f44270 */
[----:B------:R-:W-:Y:S01]  /*101f0*/  IMAD.X R36, R101, 0x1, R36, P5 ;  /* 0x0000000165247824 */ /* 0x000fe200028e0624 */
[----:B------:R-:W-:Y:S01]  /*10200*/  IADD3 R46, P5, PT, R112, R46, RZ ;  /* 0x0000002e702e7210 */ /* 0x000fe20007fbe0ff */
[----:B------:R-:W2:Y:S01]  /*10210*/  @P4 LDG.E.U8 R128, desc[UR26][R24.64] ;  /* 0x0000001a18804981 */ /* 0x000ea2000c1e1100 */
[----:B------:R-:W-:Y:S02]  /*10220*/  PRMT R85, RZ, 0x7610, R85 ;  /* 0x00007610ff557816 */ /* 0x000fe40000000055 */
[----:B------:R-:W-:Y:S01]  /*10230*/  ISETP.GT.AND P4, PT, R149, 0xd, PT ;  /* 0x0000000d9500780c */ /* 0x000fe20003f84270 */
[----:B------:R-:W-:Y:S01]  /*10240*/  IMAD.X R47, R101, 0x1, R47, P5 ;  /* 0x00000001652f7824 */ /* 0x000fe200028e062f */
[----:B------:R-:W-:Y:S01]  /*10250*/  PRMT R90, RZ, 0x7610, R90 ;  /* 0x00007610ff5a7816 */ /* 0x000fe2000000005a */
[----:B0-----:R-:W-:-:S02]  /*10260*/  @P1 IMAD.MOV.U32 R86, RZ, RZ, R35 ;  /* 0x000000ffff561224 */ /* 0x001fc400078e0023 */
[----:B------:R-:W-:Y:S01]  /*10270*/  @P1 IMAD.MOV.U32 R87, RZ, RZ, R36 ;  /* 0x000000ffff571224 */ /* 0x000fe200078e0024 */
[C---:B------:R-:W-:Y:S02]  /*10280*/  IADD3 R55, P6, PT, R112.reuse, R55, RZ ;  /* 0x0000003770377210 */ /* 0x040fe40007fde0ff */
        /* <DEDUP_REMOVED lines=42> */
[C---:B------:R-:W-:Y:S01]  /*10530*/  IMAD.X R49, R101.reuse, 0x1, R49, P5 ;  /* 0x0000000165317824 */ /* 0x040fe200028e0631 */
[----:B------:R-:W-:Y:S01]  /*10540*/  IADD3 R57, P5, PT, R112, R57, RZ ;  /* 0x0000003970397210 */ /* 0x000fe20007fbe0ff */
[----:B------:R-:W-:Y:S01]  /*10550*/  @P4 IMAD.MOV.U32 R96, RZ, RZ, R37 ;  /* 0x000000ffff604224 */ /* 0x000fe200078e0025 */
[----:B------:R-:W-:Y:S01]  /*10560*/  PRMT R91, RZ, 0x7610, R91 ;  /* 0x00007610ff5b7816 */ /* 0x000fe2000000005b */
[----:B------:R-:W-:Y:S01]  /*10570*/  @P4 IMAD.MOV.U32 R97, RZ, RZ, R38 ;  /* 0x000000ffff614224 */ /* 0x000fe200078e0026 */
[----:B0-----:R-:W-:Y:S01]  /*10580*/  PRMT R86, RZ, 0x7610, R86 ;  /* 0x00007610ff567816 */ /* 0x001fe20000000056 */
[----:B------:R-:W-:-:S02]  /*10590*/  IMAD.X R58, R101, 0x1, R58, P5 ;  /* 0x00000001653a7824 */ /* 0x000fc400028e063a */
[----:B------:R-:W-:Y:S02]  /*105a0*/  @P2 IMAD.MOV.U32 R116, RZ, RZ, R57 ;  /* 0x000000ffff742224 */ /* 0x000fe400078e0039 */
[----:B------:R-:W2:Y:S01]  /*105b0*/  @P1 LDG.E.U8 R91, desc[UR26][R48.64] ;  /* 0x0000001a305b1981 */ /* 0x000ea2000c1e1100 */
[C---:B------:R-:W-:Y:S01]  /*105c0*/  ISETP.GT.AND P1, PT, R149.reuse, 0x17, PT ;  /* 0x000000179500780c */ /* 0x040fe20003f24270 */
[----:B------:R-:W-:Y:S02]  /*105d0*/  @P2 IMAD.MOV.U32 R117, RZ, RZ, R58 ;  /* 0x000000ffff752224 */ /* 0x000fe400078e003a */
[----:B------:R0:W2:Y:S01]  /*105e0*/  @P4 LDG.E.U8 R86, desc[UR26][R96.64] ;  /* 0x0000001a60564981 */ /* 0x0000a2000c1e1100 */
[----:B------:R-:W-:Y:S02]  /*105f0*/  ISETP.GT.AND P4, PT, R149, 0x16, PT ;  /* 0x000000169500780c */ /* 0x000fe40003f84270 */
[C---:B------:R-:W-:Y:S02]  /*10600*/  IADD3 R66, P6, PT, R112.reuse, R66, RZ ;  /* 0x0000004270427210 */ /* 0x040fe40007fde0ff */
[----:B------:R-:W-:-:S02]  /*10610*/  IADD3 R75, P5, PT, R112, R75, RZ ;  /* 0x0000004b704b7210 */ /* 0x000fc40007fbe0ff */
[----:B0-----:R-:W-:Y:S01]  /*10620*/  PRMT R96, RZ, 0x7610, R96 ;  /* 0x00007610ff607816 */ /* 0x001fe20000000060 */
[C---:B------:R-:W-:Y:S01]  /*10630*/  IMAD.X R67, R101.reuse, 0x1, R67, P6 ;  /* 0x0000000165437824 */ /* 0x040fe200030e0643 */
[----:B------:R-:W-:Y:S01]  /*10640*/  PRMT R103, RZ, 0x7610, R103 ;  /* 0x00007610ff677816 */ /* 0x000fe20000000067 */
[----:B------:R-:W-:-:S03]  /*10650*/  IMAD.X R76, R101, 0x1, R76, P5 ;  /* 0x00000001654c7824 */ /* 0x000fc600028e064c */
[----:B------:R0:W2:Y:S01]  /*10660*/  @P2 LDG.E.U8 R96, desc[UR26][R116.64] ;  /* 0x0000001a74602981 */ /* 0x0000a2000c1e1100 */
[C---:B------:R-:W-:Y:S02]  /*10670*/  ISETP.GT.AND P2, PT, R149.reuse, 0x18, PT ;  /* 0x000000189500780c */ /* 0x040fe40003f44270 */
        /* <DEDUP_REMOVED lines=63> */
[C---:B------:R-:W-:Y:S01]  /*10a70*/  IADD3 R30, P6, PT, R112.reuse, R30, RZ ;  /* 0x0000001e701e7210 */ /* 0x040fe20007fde0ff */
[----:B0-----:R-:W-:Y:S02]  /*10a80*/  @P2 IMAD.MOV.U32 R116, RZ, RZ, R17 ;  /* 0x000000ffff742224 */ /* 0x001fe400078e0011 */
[----:B------:R-:W-:Y:S01]  /*10a90*/  @P2 IMAD.MOV.U32 R117, RZ, RZ, R18 ;  /* 0x000000ffff752224 */ /* 0x000fe200078e0012 */
[----:B------:R-:W-:Y:S01]  /*10aa0*/  IADD3 R41, P5, PT, R112, R41, RZ ;  /* 0x0000002970297210 */ /* 0x000fe20007fbe0ff */
[----:B------:R-:W-:-:S03]  /*10ab0*/  IMAD.X R31, R101, 0x1, R31, P6 ;  /* 0x00000001651f7824 */ /* 0x000fc600030e061f */
[----:B------:R0:W2:Y:S01]  /*10ac0*/  @P2 LDG.E.U8 R133, desc[UR26][R116.64] ;  /* 0x0000001a74852981 */ /* 0x0000a2000c1e1100 */
[----:B------:R-:W-:Y:S01]  /*10ad0*/  ISETP.GT.AND P2, PT, R149, 0x24, PT ;  /* 0x000000249500780c */ /* 0x000fe20003f44270 */
[----:B------:R-:W-:Y:S01]  /*10ae0*/  IMAD.X R42, R101, 0x1, R42, P5 ;  /* 0x00000001652a7824 */ /* 0x000fe200028e062a */
[----:B------:R-:W-:Y:S02]  /*10af0*/  IADD3 R52, P5, PT, R112, R52, RZ ;  /* 0x0000003470347210 */ /* 0x000fe40007fbe0ff */
[----:B0-----:R-:W-:Y:S01]  /*10b00*/  PRMT R116, RZ, 0x7610, R116 ;  /* 0x00007610ff747816 */ /* 0x001fe20000000074 */
[----:B------:R-:W-:Y:S01]  /*10b10*/  @P1 IMAD.MOV.U32 R118, RZ, RZ, R41 ;  /* 0x000000ffff761224 */ /* 0x000fe200078e0029 */
[----:B------:R-:W-:Y:S01]  /*10b20*/  PRMT R88, RZ, 0x7610, R88 ;  /* 0x00007610ff587816 */ /* 0x000fe20000000058 */
[----:B------:R-:W-:-:S03]  /*10b30*/  @P1 IMAD.MOV.U32 R119, RZ, RZ, R42 ;  /* 0x000000ffff771224 */ /* 0x000fc600078e002a */
[----:B------:R-:W2:Y:S01]  /*10b40*/  @P4 LDG.E.U8 R116, desc[UR26][R30.64] ;  /* 0x0000001a1e744981 */ /* 0x000ea2000c1e1100 */
[----:B------:R-:W-:Y:S01]  /*10b50*/  ISETP.GT.AND P4, PT, R149, 0x25, PT ;  /* 0x000000259500780c */ /* 0x000fe20003f84270 */
[----:B------:R-:W-:Y:S01]  /*10b60*/  IMAD.X R115, R101, 0x1, R115, P5 ;  /* 0x0000000165737824 */ /* 0x000fe200028e0673 */
[C---:B------:R-:W-:Y:S01]  /*10b70*/  IADD3 R93, P6, PT, R112.reuse, R93, RZ ;  /* 0x0000005d705d7210 */ /* 0x040fe20007fde0ff */
[----:B------:R0:W2:Y:S01]  /*10b80*/  @P1 LDG.E.U8 R88, desc[UR26][R118.64] ;  /* 0x0000001a76581981 */ /* 0x0000a2000c1e1100 */
[----:B------:R-:W-:Y:S02]  /*10b90*/  PRMT R117, RZ, 0x7610, R117 ;  /* 0x00007610ff757816 */ /* 0x000fe40000000075 */
[----:B------:R-:W-:Y:S01]  /*10ba0*/  ISETP.GT.AND P1, PT, R149, 0x26, PT ;  /* 0x000000269500780c */ /* 0x000fe20003f24270 */
[----:B------:R-:W-:Y:S01]  /*10bb0*/  IMAD.X R70, R101, 0x1, R70, P6 ;  /* 0x0000000165467824 */ /* 0x000fe200030e0646 */
[----:B------:R-:W-:Y:S01]  /*10bc0*/  IADD3 R61, P5, PT, R112, R61, RZ ;  /* 0x0000003d703d7210 */ /* 0x000fe20007fbe0ff */
[----:B0-----:R-:W-:-:S02]  /*10bd0*/  @P2 IMAD.MOV.U32 R118, RZ, RZ, R52 ;  /* 0x000000ffff762224 */ /* 0x001fc400078e0034 */
[----:B------:R-:W-:Y:S02]  /*10be0*/  @P2 IMAD.MOV.U32 R119, RZ, RZ, R115 ;  /* 0x000000ffff772224 */ /* 0x000fe400078e0073 */
[----:B------:R-:W-:-:S03]  /*10bf0*/  @P4 IMAD.MOV.U32 R124, RZ, RZ, R93 ;  /* 0x000000ffff7c4224 */ /* 0x000fc600078e005d */
[----:B------:R0:W2:Y:S01]  /*10c00*/  @P2 LDG.E.U8 R117, desc[UR26][R118.64] ;  /* 0x0000001a76752981 */ /* 0x0000a2000c1e1100 */
[----:B------:R-:W-:Y:S01]  /*10c10*/  ISETP.GT.AND P2, PT, R149, 0x27, PT ;  /* 0x000000279500780c */ /* 0x000fe20003f44270 */
[----:B------:R-:W-:Y:S02]  /*10c20*/  @P4 IMAD.MOV.U32 R125, RZ, RZ, R70 ;  /* 0x000000ffff7d4224 */ /* 0x000fe400078e0046 */
[----:B------:R-:W-:Y:S01]  /*10c30*/  IMAD.X R98, R101, 0x1, R98, P5 ;  /* 0x0000000165627824 */ /* 0x000fe200028e0662 */
[----:B------:R-:W-:Y:S02]  /*10c40*/  IADD3 R106, P5, PT, R112, R106, RZ ;  /* 0x0000006a706a7210 */ /* 0x000fe40007fbe0ff */
[----:B0-----:R-:W-:Y:S02]  /*10c50*/  PRMT R118, RZ, 0x7610, R118 ;  /* 0x00007610ff767816 */ /* 0x001fe40000000076 */
[----:B------:R-:W-:-:S04]  /*10c60*/  PRMT R119, RZ, 0x7610, R119 ;  /* 0x00007610ff777816 */ /* 0x000fc80000000077 */
[----:B------:R0:W2:Y:S01]  /*10c70*/  @P4 LDG.E.U8 R118, desc[UR26][R124.64] ;  /* 0x0000001a7c764981 */ /* 0x0000a2000c1e1100 */
[----:B------:R-:W-:Y:S01]  /*10c80*/  ISETP.GT.AND P4, PT, R149, 0x28, PT ;  /* 0x000000289500780c */ /* 0x000fe20003f84270 */
[C---:B------:R-:W-:Y:S01]  /*10c90*/  IMAD.X R79, R101.reuse, 0x1, R79, P5 ;  /* 0x00000001654f7824 */ /* 0x040fe200028e064f */
[----:B------:R-:W-:Y:S02]  /*10ca0*/  IADD3 R111, P6, PT, R112, R111, RZ ;  /* 0x0000006f706f7210 */ /* 0x000fe40007fde0ff */
[----:B------:R-:W-:Y:S01]  /*10cb0*/  PRMT R121, RZ, 0x7610, R121 ;  /* 0x00007610ff797816 */ /* 0x000fe20000000079 */
[----:B0-----:R-:W-:Y:S02]  /*10cc0*/  @P1 IMAD.MOV.U32 R124, RZ, RZ, R61 ;  /* 0x000000ffff7c1224 */ /* 0x001fe400078e003d */
[----:B------:R-:W-:Y:S02]  /*10cd0*/  @P1 IMAD.MOV.U32 R125, RZ, RZ, R98 ;  /* 0x000000ffff7d1224 */ /* 0x000fe400078e0062 */
[----:B------:R-:W-:-:S03]  /*10ce0*/  IMAD.X R19, R101, 0x1, R19, P6 ;  /* 0x0000000165137824 */ /* 0x000fc600030e0613 */
[----:B------:R0:W2:Y:S01]  /*10cf0*/  @P1 LDG.E.U8 R119, desc[UR26][R124.64] ;  /* 0x0000001a7c771981 */ /* 0x0000a2000c1e1100 */
[----:B------:R-:W-:Y:S02]  /*10d00*/  ISETP.GT.AND P1, PT, R149, 0x29, PT ;  /* 0x000000299500780c */ /* 0x000fe40003f24270 */
[----:B------:R-:W-:Y:S02]  /*10d10*/  IADD3 R10, P5, PT, R112, R10, RZ ;  /* 0x0000000a700a7210 */ /* 0x000fe40007fbe0ff */
[----:B------:R-:W-:Y:S01]  /*10d20*/  PRMT R163, RZ, 0x7610, R163 ;  /* 0x00007610ffa37816 */ /* 0x000fe200000000a3 */
[----:B0-----:R-:W-:Y:S02]  /*10d30*/  @P2 IMAD.MOV.U32 R124, RZ, RZ, R106 ;  /* 0x000000ffff7c2224 */ /* 0x001fe400078e006a */
[----:B------:R-:W-:-:S05]  /*10d40*/  @P2 IMAD.MOV.U32 R125, RZ, RZ, R79 ;  /* 0x000000ffff7d2224 */ /* 0x000fca00078e004f */
[----:B------:R0:W2:Y:S01]  /*10d50*/  @P2 LDG.E.U8 R121, desc[UR26][R124.64] ;  /* 0x0000001a7c792981 */ /* 0x0000a2000c1e1100 */
[----:B------:R-:W-:Y:S01]  /*10d60*/  ISETP.GT.AND P2, PT, R149, 0x2a, PT ;  /* 0x0000002a9500780c */ /* 0x000fe20003f44270 */
[----:B------:R-:W-:Y:S01]  /*10d70*/  IMAD.X R80, R101, 0x1, R80, P5 ;  /* 0x0000000165507824 */ /* 0x000fe200028e0650 */
[----:B------:R-:W-:Y:S01]  /*10d80*/  PRMT R138, RZ, 0x7610, R138 ;  /* 0x00007610ff8a7816 */ /* 0x000fe2000000008a */
[----:B0-----:R-:W-:Y:S02]  /*10d90*/  @P4 IMAD.MOV.U32 R124, RZ, RZ, R111 ;  /* 0x000000ffff7c4224 */ /* 0x001fe400078e006f */
[----:B------:R-:W-:-:S05]  /*10da0*/  @P4 IMAD.MOV.U32 R125, RZ, RZ, R19 ;  /* 0x000000ffff7d4224 */ /* 0x000fca00078e0013 */
[----:B------:R0:W2:Y:S01]  /*10db0*/  @P4 LDG.E.U8 R163, desc[UR26][R124.64] ;  /* 0x0000001a7ca34981 */ /* 0x0000a2000c1e1100 */
[----:B------:R-:W-:-:S05]  /*10dc0*/  IADD3 R81, P4, PT, R112, R81, RZ ;  /* 0x0000005170517210 */ /* 0x000fca0007f9e0ff */
[----:B------:R-:W-:Y:S02]  /*10dd0*/  IMAD.X R32, R101, 0x1, R32, P4 ;  /* 0x0000000165207824 */ /* 0x000fe400020e0620 */
[----:B0-----:R-:W-:Y:S02]  /*10de0*/  @P1 IMAD.MOV.U32 R124, RZ, RZ, R10 ;  /* 0x000000ffff7c1224 */ /* 0x001fe400078e000a */
[----:B------:R-:W-:Y:S01]  /*10df0*/  @P1 IMAD.MOV.U32 R125, RZ, RZ, R80 ;  /* 0x000000ffff7d1224 */ /* 0x000fe200078e0050 */
[----:B------:R-:W-:Y:S01]  /*10e00*/  ISETP.GT.AND P5, PT, R149, 0x2b, PT ;  /* 0x0000002b9500780c */ /* 0x000fe20003fa4270 */
[----:B------:R-:W-:-:S03]  /*10e10*/  @P2 IMAD.MOV.U32 R126, RZ, RZ, R81 ;  /* 0x000000ffff7e2224 */ /* 0x000fc600078e0051 */
[----:B------:R0:W2:Y:S01]  /*10e20*/  @P1 LDG.E.U8 R138, desc[UR26][R124.64] ;  /* 0x0000001a7c8a1981 */ /* 0x0000a2000c1e1100 */
[----:B------:R-:W-:Y:S01]  /*10e30*/  @P2 IMAD.MOV.U32 R127, RZ, RZ, R32 ;  /* 0x000000ffff7f2224 */ /* 0x000fe200078e0020 */
[----:B------:R-:W-:Y:S02]  /*10e40*/  IADD3 R83, P1, PT, R112, R83, RZ ;  /* 0x0000005370537210 */ /* 0x000fe40007f3e0ff */
[----:B0-----:R-:W-:-:S03]  /*10e50*/  PRMT R125, RZ, 0x7610, R125 ;  /* 0x00007610ff7d7816 */ /* 0x001fc6000000007d */
[----:B------:R-:W-:-:S03]  /*10e60*/  IMAD.X R43, R101, 0x1, R43, P1 ;  /* 0x00000001652b7824 */ /* 0x000fc600008e062b */
[----:B------:R0:W2:Y:S01]  /*10e70*/  @P2 LDG.E.U8 R125, desc[UR26][R126.64] ;  /* 0x0000001a7e7d2981 */ /* 0x0000a2000c1e1100 */
[----:B------:R-:W-:Y:S02]  /*10e80*/  ISETP.GT.AND P2, PT, R149, 0x2c, PT ;  /* 0x0000002c9500780c */ /* 0x000fe40003f44270 */
[----:B------:R-:W-:Y:S02]  /*10e90*/  IADD3 R171, P1, PT, R112, R171, RZ ;  /* 0x000000ab70ab7210 */ /* 0x000fe40007f3e0ff */
[----:B------:R-:W-:-:S03]  /*10ea0*/  PRMT R123, RZ, 0x7610, R123 ;  /* 0x00007610ff7b7816 */ /* 0x000fc6000000007b */
[----:B------:R-:W-:Y:S02]  /*10eb0*/  IMAD.X R170, R101, 0x1, R170, P1 ;  /* 0x0000000165aa7824 */ /* 0x000fe400008e06aa */
[----:B0-----:R-:W-:Y:S02]  /*10ec0*/  @P5 IMAD.MOV.U32 R126, RZ, RZ, R83 ;  /* 0x000000ffff7e5224 */ /* 0x001fe400078e0053 */
[----:B------:R-:W-:Y:S01]  /*10ed0*/  @P5 IMAD.MOV.U32 R127, RZ, RZ, R43 ;  /* 0x000000ffff7f5224 */ /* 0x000fe200078e002b */
[----:B------:R-:W-:-:S04]  /*10ee0*/  PRMT R124, RZ, 0x7610, R124 ;  /* 0x00007610ff7c7816 */ /* 0x000fc8000000007c */
[----:B------:R0:W2:Y:S02]  /*10ef0*/  @P5 LDG.E.U8 R123, desc[UR26][R126.64] ;  /* 0x0000001a7e7b5981 */ /* 0x0000a4000c1e1100 */
[----:B0-----:R-:W-:Y:S02]  /*10f00*/  @P2 IMAD.MOV.U32 R126, RZ, RZ, R171 ;  /* 0x000000ffff7e2224 */ /* 0x001fe400078e00ab */
[----:B------:R-:W-:-:S05]  /*10f10*/  @P2 IMAD.MOV.U32 R127, RZ, RZ, R170 ;  /* 0x000000ffff7f2224 */ /* 0x000fca00078e00aa */
[----:B------:R0:W2:Y:S01]  /*10f20*/  @P2 LDG.E.U8 R124, desc[UR26][R126.64] ;  /* 0x0000001a7e7c2981 */ /* 0x0000a2000c1e1100 */
[----:B------:R-:W-:Y:S02]  /*10f30*/  ISETP.GT.AND P2, PT, R149, 0x2d, PT ;  /* 0x0000002d9500780c */ /* 0x000fe40003f44270 */
[----:B------:R-:W-:Y:S02]  /*10f40*/  IADD3 R173, P1, PT, R112, R173, RZ ;  /* 0x000000ad70ad7210 */ /* 0x000fe40007f3e0ff */
[----:B------:R-:W-:-:S03]  /*10f50*/  PRMT R129, RZ, 0x7610, R129 ;  /* 0x00007610ff817816 */ /* 0x000fc60000000081 */
[----:B------:R-:W-:-:S06]  /*10f60*/  IMAD.X R172, R101, 0x1, R172, P1 ;  /* 0x0000000165ac7824 */ /* 0x000fcc00008e06ac */
[----:B0-----:R-:W-:Y:S02]  /*10f70*/  @P2 IMAD.MOV.U32 R126, RZ, RZ, R173 ;  /* 0x000000ffff7e2224 */ /* 0x001fe400078e00ad */
[----:B------:R-:W-:-:S05]  /*10f80*/  @P2 IMAD.MOV.U32 R127, RZ, RZ, R172 ;  /* 0x000000ffff7f2224 */ /* 0x000fca00078e00ac */
[----:B------:R0:W3:Y:S01]  /*10f90*/  @P2 LDG.E.U8 R129, desc[UR26][R126.64] ;  /* 0x0000001a7e812981 */ /* 0x0000e2000c1e1100 */
        /* <DEDUP_REMOVED lines=13> */
[----:B------:R0:W4:Y:S01]  /*11070*/  @P2 LDG.E.U8 R132, desc[UR26][R126.64] ;  /* 0x0000001a7e842981 */ /* 0x000122000c1e1100 */
        /* <DEDUP_REMOVED lines=14> */
[----:B------:R-:W-:Y:S02]  /*11160*/  ISETP.GT.AND P2, PT, R149, RZ, PT ;  /* 0x000000ff9500720c */ /* 0x000fe40003f44270 */
        /* <DEDUP_REMOVED lines=70> */
[----:B--2---:R-:W-:Y:S02]  /*115d0*/  IADD3 R105, P1, PT, R112, R105, RZ ;  /* 0x0000006970697210 */ /* 0x004fe40007f3e0ff */
[----:B------:R-:W-:-:S03]  /*115e0*/  PRMT R145, RZ, 0x7610, R145 ;  /* 0x00007610ff917816 */ /* 0x000fc60000000091 */
[----:B------:R-:W-:Y:S01]  /*115f0*/  IMAD.X R200, R101, 0x1, R200, P1 ;  /* 0x0000000165c87824 */ /* 0x000fe200008e06c8 */
[----:B------:R2:W-:Y:S05]  /*11600*/  STL [R1+0x330], R105 ;  /* 0x0003306901007387 */ /* 0x0005ea0000100800 */
[----:B0-----:R-:W-:Y:S02]  /*11610*/  @P2 IMAD.MOV.U32 R126, RZ, RZ, R105 ;  /* 0x000000ffff7e2224 */ /* 0x001fe400078e0069 */
[----:B------:R-:W-:Y:S01]  /*11620*/  @P2 IMAD.MOV.U32 R127, RZ, RZ, R200 ;  /* 0x000000ffff7f2224 */ /* 0x000fe200078e00c8 */
[----:B--2---:R-:W2:Y:S04]  /*11630*/  LDL.LU R105, [R1+0x348] ;  /* 0x0003480001697983 */ /* 0x004ea80000300800 */
[----:B------:R0:W2:Y:S04]  /*11640*/  @P2 LDG.E.U8 R145, desc[UR26][R126.64] ;  /* 0x0000001a7e912981 */ /* 0x0000a8000c1e1100 */
[----:B------:R-:W2:Y:S01]  /*11650*/  LDL.LU R127, [R1+0x334] ;  /* 0x00033400017f7983 */ /* 0x000ea20000300800 */
[----:B------:R-:W-:-:S02]  /*11660*/  ISETP.GT.AND P2, PT, R149, 0x3c, PT ;  /* 0x0000003c9500780c */ /* 0x000fc40003f44270 */
[----:B---3--:R-:W-:Y:S02]  /*11670*/  IADD3 R99, P1, PT, R112, R99, RZ ;  /* 0x0000006370637210 */ /* 0x008fe40007f3e0ff */
[----:B------:R-:W-:-:S03]  /*11680*/  PRMT R146, RZ, 0x7610, R146 ;  /* 0x00007610ff927816 */ /* 0x000fc60000000092 */
[----:B------:R3:W-:Y:S06]  /*11690*/  STL [R1+0x338], R99 ;  /* 0x0003386301007387 */ /* 0x0007ec0000100800 */
[----:B0-----:R-:W-:Y:S02]  /*116a0*/  @P2 IMAD.MOV.U32 R126, RZ, RZ, R99 ;  /* 0x000000ffff7e2224 */ /* 0x001fe400078e0063 */
[----:B--2---:R-:W-:-:S05]  /*116b0*/  IMAD.X R127, R101, 0x1, R127, P1 ;  /* 0x00000001657f7824 */ /* 0x004fca00008e067f */
[----:B------:R0:W-:Y:S04]  /*116c0*/  STL [R1+0x334], R127 ;  /* 0x0003347f01007387 */ /* 0x0001e80000100800 */
[----:B---3--:R-:W2:Y:S04]  /*116d0*/  LDL.LU R99, [R1+0x32c] ;  /* 0x00032c0001637983 */ /* 0x008ea80000300800 */
[----:B------:R3:W2:Y:S04]  /*116e0*/  @P2 LDG.E.U8 R146, desc[UR26][R126.64] ;  /* 0x0000001a7e922981 */ /* 0x0006a8000c1e1100 */
[----:B------:R-:W2:Y:S04]  /*116f0*/  LDL.LU R126, [R1+0x33c] ;  /* 0x00033c00017e7983 */ /* 0x000ea80000300800 */
[----:B0-----:R-:W3:Y:S01]  /*11700*/  LDL.LU R127, [R1+0x340] ;  /* 0x00034000017f7983 */ /* 0x001ee20000300800 */
[----:B------:R-:W-:-:S02]  /*11710*/  ISETP.GT.AND P2, PT, R149, 0x3d, PT ;  /* 0x0000003d9500780c */ /* 0x000fc40003f44270 */
[----:B------:R-:W-:Y:S02]  /*11720*/  PRMT R147, RZ, 0x7610, R147 ;  /* 0x00007610ff937816 */ /* 0x000fe40000000093 */
[----:B---3--:R-:W-:-:S05]  /*11730*/  IADD3 R127, P1, PT, R112, R127, RZ ;  /* 0x0000007f707f7210 */ /* 0x008fca0007f3e0ff */
[----:B--2---:R-:W-:Y:S01]  /*11740*/  IMAD.X R126, R101, 0x1, R126, P1 ;  /* 0x00000001657e7824 */ /* 0x004fe200008e067e */
[----:B------:R0:W-:Y:S04]  /*11750*/  STL [R1+0x340], R127 ;  /* 0x0003407f01007387 */ /* 0x0001e80000100800 */
[----:B------:R2:W-:Y:S01]  /*11760*/  STL [R1+0x33c], R126 ;  /* 0x00033c7e01007387 */ /* 0x0005e20000100800 */
[----:B0-----:R-:W-:-:S04]  /*11770*/  @P2 LOP3.LUT R127, R127, R126, RZ, 0x3c, !PT ;  /* 0x0000007e7f7f2212 */ /* 0x001fc800078e3cff */
[----:B--2---:R-:W-:-:S04]  /*11780*/  @P2 LOP3.LUT R126, R127, R126, RZ, 0x3c, !PT ;  /* 0x0000007e7f7e2212 */ /* 0x004fc800078e3cff */
[----:B------:R-:W-:-:S05]  /*11790*/  @P2 LOP3.LUT R127, R127, R126, RZ, 0x3c, !PT ;  /* 0x0000007e7f7f2212 */ /* 0x000fca00078e3cff */
[----:B------:R0:W2:Y:S04]  /*117a0*/  @P2 LDG.E.U8 R147, desc[UR26][R126.64] ;  /* 0x0000001a7e932981 */ /* 0x0000a8000c1e1100 */
[----:B------:R-:W3:Y:S01]  /*117b0*/  LDL.LU R127, [R1+0x344] ;  /* 0x00034400017f7983 */ /* 0x000ee20000300800 */
[----:B------:R-:W-:Y:S02]  /*117c0*/  ISETP.GT.AND P2, PT, R149, 0x3e, PT ;  /* 0x0000003e9500780c */ /* 0x000fe40003f44270 */
[----:B------:R-:W-:Y:S02]  /*117d0*/  IADD3 R105, P1, PT, R112, R105, RZ ;  /* 0x0000006970697210 */ /* 0x000fe40007f3e0ff */
[----:B------:R-:W-:-:S03]  /*117e0*/  PRMT R148, RZ, 0x7610, R148 ;  /* 0x00007610ff947816 */ /* 0x000fc60000000094 */
[----:B------:R-:W-:Y:S06]  /*117f0*/  STL [R1+0x348], R105 ;  /* 0x0003486901007387 */ /* 0x000fec0000100800 */
[----:B0-----:R-:W-:Y:S02]  /*11800*/  @P2 IMAD.MOV.U32 R126, RZ, RZ, R105 ;  /* 0x000000ffff7e2224 */ /* 0x001fe400078e0069 */
[----:B---3--:R-:W-:-:S05]  /*11810*/  IMAD.X R127, R101, 0x1, R127, P1 ;  /* 0x00000001657f7824 */ /* 0x008fca00008e067f */
[----:B------:R0:W-:Y:S04]  /*11820*/  STL [R1+0x344], R127 ;  /* 0x0003447f01007387 */ /* 0x0001e80000100800 */
[----:B------:R3:W2:Y:S04]  /*11830*/  @P2 LDG.E.U8 R148, desc[UR26][R126.64] ;  /* 0x0000001a7e942981 */ /* 0x0006a8000c1e1100 */
[----:B------:R-:W2:Y:S04]  /*11840*/  LDL.LU R126, [R1+0x34c] ;  /* 0x00034c00017e7983 */ /* 0x000ea80000300800 */
[----:B0-----:R-:W3:Y:S01]  /*11850*/  LDL.LU R127, [R1+0x350] ;  /* 0x00035000017f7983 */ /* 0x001ee20000300800 */
[----:B------:R-:W0:Y:S01]  /*11860*/  S2R R105, SR_TID.X ;  /* 0x0000000000697919 */ /* 0x000e220000002100 */
[----:B------:R-:W-:-:S02]  /*11870*/  ISETP.GT.AND P4, PT, R149, 0x3f, PT ;  /* 0x0000003f9500780c */ /* 0x000fc40003f84270 */
[----:B0-----:R-:W-:-:S04]  /*11880*/  LOP3.LUT R105, R105, 0x3f, RZ, 0xc0, !PT ;  /* 0x0000003f69697812 */ /* 0x001fc800078ec0ff */
[----:B------:R-:W-:Y:S02]  /*11890*/  ISETP.GE.AND P1, PT, R105, R149, PT ;  /* 0x000000956900720c */ /* 0x000fe40003f26270 */
        /* <DEDUP_REMOVED lines=10> */
[----:B------:R-:W-:Y:S02]  /*11940*/  IADD3 R99, P2, PT, R113, R99, RZ ;  /* 0x0000006371637210 */ /* 0x000fe40007f5e0ff */
[----:B------:R-:W-:-:S03]  /*11950*/  PRMT R150, RZ, 0x7610, R150 ;  /* 0x00007610ff967816 */ /* 0x000fc60000000096 */
[----:B0-----:R-:W-:Y:S01]  /*11960*/  @!P1 IMAD.MOV.U32 R126, RZ, RZ, R99 ;  /* 0x000000ffff7e9224 */ /* 0x001fe200078e0063 */
[----:B------:R-:W-:Y:S01]  /*11970*/  STL [R1+0x32c], R99 ;  /* 0x00032c6301007387 */ /* 0x000fe20000100800 */
[----:B------:R-:W-:Y:S02]  /*11980*/  PRMT R151, RZ, 0x7610, R151 ;  /* 0x00007610ff977816 */ /* 0x000fe40000000097 */
[----:B------:R-:W-:Y:S02]  /*11990*/  PRMT R152, RZ, 0x7610, R152 ;  /* 0x00007610ff987816 */ /* 0x000fe40000000098 */
[----:B------:R-:W-:Y:S02]  /*119a0*/  PRMT R153, RZ, 0x7610, R153 ;  /* 0x00007610ff997816 */ /* 0x000fe40000000099 */
[----:B------:R-:W-:Y:S02]  /*119b0*/  PRMT R154, RZ, 0x7610, R154 ;  /* 0x00007610ff9a7816 */ /* 0x000fe4000000009a */
[----:B------:R-:W-:-:S02]  /*119c0*/  PRMT R155, RZ, 0x7610, R155 ;  /* 0x00007610ff9b7816 */ /* 0x000fc4000000009b */
[----:B------:R-:W-:Y:S02]  /*119d0*/  PRMT R156, RZ, 0x7610, R156 ;  /* 0x00007610ff9c7816 */ /* 0x000fe4000000009c */
[----:B------:R-:W-:Y:S01]  /*119e0*/  PRMT R157, RZ, 0x7610, R157 ;  /* 0x00007610ff9d7816 */ /* 0x000fe2000000009d */
[----:B------:R-:W-:Y:S01]  /*119f0*/  BAR.SYNC.DEFER_BLOCKING 0x0 ;  /* 0x0000000000007b1d */ /* 0x000fe20000010000 */
[----:B---3--:R-:W-:Y:S01]  /*11a00*/  IMAD.X R127, R114, 0x1, R127, P2 ;  /* 0x00000001727f7824 */ /* 0x008fe200010e067f */
[----:B------:R-:W-:-:S04]  /*11a10*/  IADD3 R202, P2, PT, R113, R202, RZ ;  /* 0x000000ca71ca7210 */ /* 0x000fc80007f5e0ff */
[----:B------:R0:W3:Y:S01]  /*11a20*/  @!P1 LDG.E.U8 R150, desc[UR26][R126.64] ;  /* 0x0000001a7e969981 */ /* 0x0000e2000c1e1100 */
[C---:B------:R-:W-:Y:S01]  /*11a30*/  IMAD.X R201, R114.reuse, 0x1, R201, P2 ;  /* 0x0000000172c97824 */ /* 0x040fe200010e06c9 */
[C---:B------:R-:W-:Y:S02]  /*11a40*/  IADD3 R210, P2, PT, R113.reuse, R210, RZ ;  /* 0x000000d271d27210 */ /* 0x040fe40007f5e0ff */
[----:B------:R1:W-:Y:S03]  /*11a50*/  STL [R1+0x328], R127 ;  /* 0x0003287f01007387 */ /* 0x0003e60000100800 */
[----:B------:R-:W-:Y:S02]  /*11a60*/  IMAD.X R209, R114, 0x1, R209, P2 ;  /* 0x0000000172d17824 */ /* 0x000fe400010e06d1 */
[----:B0-----:R-:W-:Y:S01]  /*11a70*/  @!P1 IMAD.MOV.U32 R126, RZ, RZ, R202 ;  /* 0x000000ffff7e9224 */ /* 0x001fe200078e00ca */
[----:B------:R-:W-:Y:S01]  /*11a80*/  IADD3 R218, P2, PT, R113, R218, RZ ;  /* 0x000000da71da7210 */ /* 0x000fe20007f5e0ff */
[----:B-1----:R-:W-:-:S04]  /*11a90*/  @!P1 IMAD.MOV.U32 R127, RZ, RZ, R201 ;  /* 0x000000ffff7f9224 */ /* 0x002fc800078e00c9 */
[C---:B------:R-:W-:Y:S01]  /*11aa0*/  IMAD.X R217, R114.reuse, 0x1, R217, P2 ;  /* 0x0000000172d97824 */ /* 0x040fe200010e06d9 */
[----:B------:R0:W2:Y:S01]  /*11ab0*/  @!P1 LDG.E.U8 R151, desc[UR26][R126.64] ;  /* 0x0000001a7e979981 */ /* 0x0000a2000c1e1100 */
[----:B------:R-:W-:Y:S01]  /*11ac0*/  IADD3 R226, P2, PT, R113, R226, RZ ;  /* 0x000000e271e27210 */ /* 0x000fe20007f5e0ff */
[----:B0-----:R-:W-:Y:S02]  /*11ad0*/  @!P1 IMAD.MOV.U32 R126, RZ, RZ, R210 ;  /* 0x000000ffff7e9224 */ /* 0x001fe400078e00d2 */
[----:B------:R-:W-:Y:S02]  /*11ae0*/  @!P1 IMAD.MOV.U32 R127, RZ, RZ, R209 ;  /* 0x000000ffff7f9224 */ /* 0x000fe400078e00d1 */
[----:B------:R-:W-:-:S03]  /*11af0*/  IMAD.X R225, R114, 0x1, R225, P2 ;  /* 0x0000000172e17824 */ /* 0x000fc600010e06e1 */
        /* <DEDUP_REMOVED lines=15> */
[----:B------:R0:W2:Y:S02]  /*11bf0*/  @!P1 LDG.E.U8 R155, desc[UR26][R126.64] ;  /* 0x0000001a7e9b9981 */ /* 0x0000a4000c1e1100 */
[----:B0-----:R-:W-:Y:S02]  /*11c00*/  @!P1 IMAD.MOV.U32 R126, RZ, RZ, R242 ;  /* 0x000000ffff7e9224 */ /* 0x001fe400078e00f2 */
[----:B------:R-:W-:-:S05]  /*11c10*/  @!P1 IMAD.MOV.U32 R127, RZ, RZ, R241 ;  /* 0x000000ffff7f9224 */ /* 0x000fca00078e00f1 */
[----:B------:R0:W2:Y:S02]  /*11c20*/  @!P1 LDG.E.U8 R156, desc[UR26][R126.64] ;  /* 0x0000001a7e9c9981 */ /* 0x0000a4000c1e1100 */
[----:B0-----:R-:W-:Y:S02]  /*11c30*/  @!P1 IMAD.MOV.U32 R126, RZ, RZ, R250 ;  /* 0x000000ffff7e9224 */ /* 0x001fe400078e00fa */
[----:B------:R-:W-:-:S05]  /*11c40*/  @!P1 IMAD.MOV.U32 R127, RZ, RZ, R249 ;  /* 0x000000ffff7f9224 */ /* 0x000fca00078e00f9 */
[----:B------:R0:W2:Y:S04]  /*11c50*/  @!P1 LDG.E.U8 R157, desc[UR26][R126.64] ;  /* 0x0000001a7e9d9981 */ /* 0x0000a8000c1e1100 */
[----:B------:R-:W2:Y:S04]  /*11c60*/  LDL.LU R126, [R1+0x10] ;  /* 0x00001000017e7983 */ /* 0x000ea80000300800 */
[----:B------:R-:W0:Y:S01]  /*11c70*/  LDL.LU R127, [R1+0x14] ;  /* 0x00001400017f7983 */ /* 0x000e220000300800 */
[----:B------:R-:W1:Y:S02]  /*11c80*/  S2R R99, SR_TID.X ;  /* 0x0000000000637919 */ /* 0x000e640000002100 */
[----:B-1----:R-:W-:-:S05]  /*11c90*/  LOP3.LUT R99, R99, 0x7f, RZ, 0xc0, !PT ;  /* 0x0000007f63637812 */ /* 0x002fca00078ec0ff */
[----:B----4-:R1:W-:Y:S02]  /*11ca0*/  STS.U8 [R99+UR13+0xa000], R158 ;  /* 0x00a0009e63007988 */ /* 0x0103e4000800000d */
[----:B-1----:R-:W-:Y:S02]  /*11cb0*/  PRMT R158, RZ, 0x7610, R158 ;  /* 0x00007610ff9e7816 */ /* 0x002fe4000000009e */
[----:B0-----:R-:W-:-:S05]  /*11cc0*/  IADD3 R127, P2, PT, R113, R127, RZ ;  /* 0x0000007f717f7210 */ /* 0x001fca0007f5e0ff */
[----:B--2---:R-:W-:Y:S01]  /*11cd0*/  IMAD.X R126, R114, 0x1, R126, P2 ;  /* 0x00000001727e7824 */ /* 0x004fe200010e067e */
[----:B------:R0:W-:Y:S04]  /*11ce0*/  STL [R1+0x14], R127 ;  /* 0x0000147f01007387 */ /* 0x0001e80000100800 */
[----:B------:R1:W-:Y:S01]  /*11cf0*/  STL [R1+0x10], R126 ;  /* 0x0000107e01007387 */ /* 0x0003e20000100800 */
[----:B0-----:R-:W-:-:S04]  /*11d00*/  @!P1 LOP3.LUT R127, R127, R126, RZ, 0x3c, !PT ;  /* 0x0000007e7f7f9212 */ /* 0x001fc800078e3cff */
[----:B-1----:R-:W-:-:S04]  /*11d10*/  @!P1 LOP3.LUT R126, R127, R126, RZ, 0x3c, !PT ;  /* 0x0000007e7f7e9212 */ /* 0x002fc800078e3cff */
[----:B------:R-:W-:-:S05]  /*11d20*/  @!P1 LOP3.LUT R127, R127, R126, RZ, 0x3c, !PT ;  /* 0x0000007e7f7f9212 */ /* 0x000fca00078e3cff */
[----:B------:R0:W2:Y:S04]  /*11d30*/  @!P1 LDG.E.U8 R158, desc[UR26][R126.64] ;  /* 0x0000001a7e9e9981 */ /* 0x0000a8000c1e1100 */
[----:B------:R-:W4:Y:S04]  /*11d40*/  LDL.LU R126, [R1+0x30] ;  /* 0x00003000017e7983 */ /* 0x000f280000300800 */
[----:B------:R-:W0:Y:S04]  /*11d50*/  LDL.LU R127, [R1+0x34] ;  /* 0x00003400017f7983 */ /* 0x000e280000300800 */
[----:B------:R1:W-:Y:S02]  /*11d60*/  STS.U8 [R99+UR13+0xa400], R159 ;  /* 0x00a4009f63007988 */ /* 0x0003e4000800000d */
[----:B-1----:R-:W-:-:S02]  /*11d70*/  PRMT R159, RZ, 0x7610, R159 ;  /* 0x00007610ff9f7816 */ /* 0x002fc4000000009f */
[----:B0-----:R-:W-:-:S05]  /*11d80*/  IADD3 R127, P2, PT, R113, R127, RZ ;  /* 0x0000007f717f7210 */ /* 0x001fca0007f5e0ff */
[----:B----4-:R-:W-:Y:S01]  /*11d90*/  IMAD.X R126, R114, 0x1, R126, P2 ;  /* 0x00000001727e7824 */ /* 0x010fe200010e067e */
[----:B------:R0:W-:Y:S04]  /*11da0*/  STL [R1+0x34], R127 ;  /* 0x0000347f01007387 */ /* 0x0001e80000100800 */
[----:B------:R1:W-:Y:S01]  /*11db0*/  STL [R1+0x30], R126 ;  /* 0x0000307e01007387 */ /* 0x0003e20000100800 */
[----:B0-----:R-:W-:-:S04]  /*11dc0*/  @!P1 LOP3.LUT R127, R127, R126, RZ, 0x3c, !PT ;  /* 0x0000007e7f7f9212 */ /* 0x001fc800078e3cff */
[----:B-1----:R-:W-:-:S04]  /*11dd0*/  @!P1 LOP3.LUT R126, R127, R126, RZ, 0x3c, !PT ;  /* 0x0000007e7f7e9212 */ /* 0x002fc800078e3cff */
[----:B------:R-:W-:-:S05]  /*11de0*/  @!P1 LOP3.LUT R127, R127, R126, RZ, 0x3c, !PT ;  /* 0x0000007e7f7f9212 */ /* 0x000fca00078e3cff */
[----:B------:R0:W4:Y:S04]  /*11df0*/  @!P1 LDG.E.U8 R159, desc[UR26][R126.64] ;  /* 0x0000001a7e9f9981 */ /* 0x000128000c1e1100 */
[----:B------:R-:W2:Y:S04]  /*11e00*/  LDL.LU R126, [R1+0x50] ;  /* 0x00005000017e7983 */ /* 0x000ea80000300800 */
[----:B------:R-:W0:Y:S04]  /*11e10*/  LDL.LU R127, [R1+0x54] ;  /* 0x00005400017f7983 */ /* 0x000e280000300800 */
[----:B------:R1:W-:Y:S02]  /*11e20*/  STS.U8 [R99+UR13+0xa800], R160 ;  /* 0x00a800a063007988 */ /* 0x0003e4000800000d */
[----:B-1----:R-:W-:-:S02]  /*11e30*/  PRMT R160, RZ, 0x7610, R160 ;  /* 0x00007610ffa07816 */ /* 0x002fc400000000a0 */
        /* <DEDUP_REMOVED lines=69> */
[----:B------:R-:W0:Y:S01]  /*12290*/  LDL.LU R127, [R1+0x114] ;  /* 0x00011400017f7983 */ /* 0x000e220000300800 */
[----:B------:R-:W1:Y:S02]  /*122a0*/  S2R R99, SR_TID.X ;  /* 0x0000000000637919 */ /* 0x000e640000002100 */
[----:B-1----:R-:W-:-:S04]  /*122b0*/  LOP3.LUT R99, R99, 0x7f, RZ, 0xc0, !PT ;  /* 0x0000007f63637812 */ /* 0x002fc800078ec0ff */
[----:B------:R-:W-:-:S05]  /*122c0*/  LOP3.LUT R99, R99, 0x10, RZ, 0x3c, !PT ;  /* 0x0000001063637812 */ /* 0x000fca00078e3cff */
[----:B------:R1:W-:Y:S02]  /*122d0*/  STS.U8 [R99+UR13+0xa080], R137 ;  /* 0x00a0808963007988 */ /* 0x0003e4000800000d */
        /* <DEDUP_REMOVED lines=83> */
[----:B------:R1:W-:Y:S04]  /*12810*/  STS.U8 [R99+UR13+0xbc80], R167 ;  /* 0x00bc80a763007988 */ /* 0x0003e8000800000d */
[----:B-1----:R-:W3:Y:S01]  /*12820*/  LDL.LU R99, [R1+0x254] ;  /* 0x0002540001637983 */ /* 0x002ee20000300800 */
[----:B------:R-:W-:Y:S01]  /*12830*/  PRMT R167, RZ, 0x7610, R167 ;  /* 0x00007610ffa77816 */ /* 0x000fe200000000a7 */
[----:B------:R-:W1:Y:S01]  /*12840*/  S2R R101, SR_TID.X ;  /* 0x0000000000657919 */ /* 0x000e620000002100 */
[----:B0-----:R-:W-:-:S05]  /*12850*/  IADD3 R127, P2, PT, R113, R127, RZ ;  /* 0x0000007f717f7210 */ /* 0x001fca0007f5e0ff */
[----:B--2---:R-:W-:Y:S01]  /*12860*/  IMAD.X R126, R114, 0x1, R126, P2 ;  /* 0x00000001727e7824 */ /* 0x004fe200010e067e */
[----:B------:R0:W-:Y:S04]  /*12870*/  STL [R1+0x23c], R127 ;  /* 0x00023c7f01007387 */ /* 0x0001e80000100800 */
[----:B------:R2:W-:Y:S01]  /*12880*/  STL [R1+0x238], R126 ;  /* 0x0002387e01007387 */ /* 0x0005e20000100800 */
[----:B0-----:R-:W-:-:S04]  /*12890*/  @!P1 LOP3.LUT R127, R127, R126, RZ, 0x3c, !PT ;  /* 0x0000007e7f7f9212 */ /* 0x001fc800078e3cff */
[----:B--2---:R-:W-:-:S04]  /*128a0*/  @!P1 LOP3.LUT R126, R127, R126, RZ, 0x3c, !PT ;  /* 0x0000007e7f7e9212 */ /* 0x004fc800078e3cff */
[----:B------:R-:W-:-:S05]  /*128b0*/  @!P1 LOP3.LUT R127, R127, R126, RZ, 0x3c, !PT ;  /* 0x0000007e7f7f9212 */ /* 0x000fca00078e3cff */
[----:B------:R0:W2:Y:S04]  /*128c0*/  @!P1 LDG.E.U8 R167, desc[UR26][R126.64] ;  /* 0x0000001a7ea79981 */ /* 0x0000a8000c1e1100 */
[----:B------:R-:W2:Y:S01]  /*128d0*/  LDL.LU R127, [R1+0x250] ;  /* 0x00025000017f7983 */ /* 0x000ea20000300800 */
[----:B-1----:R-:W-:Y:S02]  /*128e0*/  LOP3.LUT R101, R101, 0x7f, RZ, 0xc0, !PT ;  /* 0x0000007f65657812 */ /* 0x002fe400078ec0ff */
[----:B---3--:R-:W-:Y:S02]  /*128f0*/  IADD3 R99, P2, PT, R113, R99, RZ ;  /* 0x0000006371637210 */ /* 0x008fe40007f5e0ff */
[----:B------:R-:W-:-:S03]  /*12900*/  LOP3.LUT R101, R101, 0x20, RZ, 0x3c, !PT ;  /* 0x0000002065657812 */ /* 0x000fc600078e3cff */
[----:B0-----:R-:W-:Y:S02]  /*12910*/  @!P1 IMAD.MOV.U32 R126, RZ, RZ, R99 ;  /* 0x000000ffff7e9224 */ /* 0x001fe400078e0063 */
[----:B-----5:R0:W-:Y:S04]  /*12920*/  STS.U8 [R101+UR13+0xa100], R131 ;  /* 0x00a1008365007988 */ /* 0x0201e8000800000d */
[----:B------:R1:W-:Y:S01]  /*12930*/  STL [R1+0x254], R99 ;  /* 0x0002546301007387 */ /* 0x0003e20000100800 */
[----:B0-----:R-:W-:Y:S01]  /*12940*/  PRMT R131, RZ, 0x7610, R131 ;  /* 0x00007610ff837816 */ /* 0x001fe20000000083 */
[----:B--2---:R-:W-:-:S05]  /*12950*/  IMAD.X R127, R114, 0x1, R127, P2 ;  /* 0x00000001727f7824 */ /* 0x004fca00010e067f */
[----:B------:R0:W-:Y:S04]  /*12960*/  STL [R1+0x250], R127 ;  /* 0x0002507f01007387 */ /* 0x0001e80000100800 */
[----:B-1----:R-:W2:Y:S04]  /*12970*/  LDL.LU R99, [R1+0x2b4] ;  /* 0x0002b40001637983 */ /* 0x002ea80000300800 */
[----:B------:R1:W3:Y:S04]  /*12980*/  @!P1 LDG.E.U8 R131, desc[UR26][R126.64] ;  /* 0x0000001a7e839981 */ /* 0x0002e8000c1e1100 */
[----:B------:R-:W5:Y:S04]  /*12990*/  LDL.LU R126, [R1+0x268] ;  /* 0x00026800017e7983 */ /* 0x000f680000300800 */
[----:B0-----:R-:W1:Y:S04]  /*129a0*/  LDL.LU R127, [R1+0x26c] ;  /* 0x00026c00017f7983 */ /* 0x001e680000300800 */
[----:B------:R0:W-:Y:S02]  /*129b0*/  STS.U8 [R101+UR13+0xa500], R128 ;  /* 0x00a5008065007988 */ /* 0x0001e4000800000d */
[----:B0-----:R-:W-:-:S02]  /*129c0*/  PRMT R128, RZ, 0x7610, R128 ;  /* 0x00007610ff807816 */ /* 0x001fc40000000080 */
[----:B-1----:R-:W-:-:S05]  /*129d0*/  IADD3 R127, P2, PT, R113, R127, RZ ;  /* 0x0000007f717f7210 */ /* 0x002fca0007f5e0ff */
[----:B-----5:R-:W-:Y:S01]  /*129e0*/  IMAD.X R126, R114, 0x1, R126, P2 ;  /* 0x00000001727e7824 */ /* 0x020fe200010e067e */
[----:B------:R0:W-:Y:S04]  /*129f0*/  STL [R1+0x26c], R127 ;  /* 0x00026c7f01007387 */ /* 0x0001e80000100800 */
[----:B------:R1:W-:Y:S01]  /*12a00*/  STL [R1+0x268], R126 ;  /* 0x0002687e01007387 */ /* 0x0003e20000100800 */
[----:B0-----:R-:W-:-:S04]  /*12a10*/  @!P1 LOP3.LUT R127, R127, R126, RZ, 0x3c, !PT ;  /* 0x0000007e7f7f9212 */ /* 0x001fc800078e3cff */
[----:B-1----:R-:W-:-:S04]  /*12a20*/  @!P1 LOP3.LUT R126, R127, R126, RZ, 0x3c, !PT ;  /* 0x0000007e7f7e9212 */ /* 0x002fc800078e3cff */
[----:B------:R-:W-:-:S05]  /*12a30*/  @!P1 LOP3.LUT R127, R127, R126, RZ, 0x3c, !PT ;  /* 0x0000007e7f7f9212 */ /* 0x000fca00078e3cff */
[----:B------:R0:W5:Y:S04]  /*12a40*/  @!P1 LDG.E.U8 R128, desc[UR26][R126.64] ;  /* 0x0000001a7e809981 */ /* 0x000168000c1e1100 */
        /* <DEDUP_REMOVED lines=24> */
[----:B------:R-:W2:Y:S01]  /*12bd0*/  LDL.LU R127, [R1+0x2b0] ;  /* 0x0002b000017f7983 */ /* 0x000ea20000300800 */
[----:B------:R-:W-:-:S03]  /*12be0*/  IADD3 R99, P2, PT, R113, R99, RZ ;  /* 0x0000006371637210 */ /* 0x000fc60007f5e0ff */
[----:B------:R1:W-:Y:S02]  /*12bf0*/  STS.U8 [R101+UR13+0xb100], R116 ;  /* 0x00b1007465007988 */ /* 0x0003e4000800000d */
[----:B0-----:R-:W-:Y:S02]  /*12c00*/  @!P1 IMAD.MOV.U32 R126, RZ, RZ, R99 ;  /* 0x000000ffff7e9224 */ /* 0x001fe400078e0063 */
[----:B------:R0:W-:Y:S01]  /*12c10*/  STL [R1+0x2b4], R99 ;  /* 0x0002b46301007387 */ /* 0x0001e20000100800 */
[----:B-1----:R-:W-:Y:S01]  /*12c20*/  PRMT R116, RZ, 0x7610, R116 ;  /* 0x00007610ff747816 */ /* 0x002fe20000000074 */
[----:B--2---:R-:W-:-:S05]  /*12c30*/  IMAD.X R127, R114, 0x1, R127, P2 ;  /* 0x00000001727f7824 */ /* 0x004fca00010e067f */
[----:B------:R1:W-:Y:S04]  /*12c40*/  STL [R1+0x2b0], R127 ;  /* 0x0002b07f01007387 */ /* 0x0003e80000100800 */
[----:B0-----:R-:W2:Y:S04]  /*12c50*/  LDL.LU R99, [R1+0x314] ;  /* 0x0003140001637983 */ /* 0x001ea80000300800 */
[----:B------:R0:W2:Y:S04]  /*12c60*/  @!P1 LDG.E.U8 R116, desc[UR26][R126.64] ;  /* 0x0000001a7e749981 */ /* 0x0000a8000c1e1100 */
[----:B------:R-:W2:Y:S04]  /*12c70*/  LDL.LU R126, [R1+0x2c8] ;  /* 0x0002c800017e7983 */ /* 0x000ea80000300800 */
[----:B-1----:R-:W0:Y:S04]  /*12c80*/  LDL.LU R127, [R1+0x2cc] ;  /* 0x0002cc00017f7983 */ /* 0x002e280000300800 */
        /* <DEDUP_REMOVED lines=35> */
[----:B------:R-:W1:Y:S01]  /*12ec0*/  S2R R105, SR_TID.X ;  /* 0x0000000000697919 */ /* 0x000e620000002100 */
[----:B------:R-:W-:Y:S02]  /*12ed0*/  IADD3 R99, P2, PT, R113, R99, RZ ;  /* 0x0000006371637210 */ /* 0x000fe40007f5e0ff */
[----:B------:R-:W-:-:S03]  /*12ee0*/  PRMT R169, RZ, 0x7610, R169 ;  /* 0x00007610ffa97816 */ /* 0x000fc600000000a9 */
[----:B0-----:R-:W-:Y:S01]  /*12ef0*/  @!P1 IMAD.MOV.U32 R126, RZ, RZ, R99 ;  /* 0x000000ffff7e9224 */ /* 0x001fe200078e0063 */
[----:B-1----:R-:W-:-:S04]  /*12f00*/  LOP3.LUT R105, R105, 0x7f, RZ, 0xc0, !PT ;  /* 0x0000007f69697812 */ /* 0x002fc800078ec0ff */
[----:B------:R-:W-:-:S05]  /*12f10*/  LOP3.LUT R105, R105, 0x30, RZ, 0x3c, !PT ;  /* 0x0000003069697812 */ /* 0x000fca00078e3cff */
[----:B------:R-:W-:Y:S04]  /*12f20*/  STS.U8 [R105+UR13+0xa180], R84 ;  /* 0x00a1805469007988 */ /* 0x000fe8000800000d */
[----:B------:R-:W-:Y:S04]  /*12f30*/  STS.U8 [R105+UR13+0xa580], R85 ;  /* 0x00a5805569007988 */ /* 0x000fe8000800000d */
[----:B------:R0:W-:Y:S04]  /*12f40*/  STS.U8 [R105+UR13+0xa980], R86 ;  /* 0x00a9805669007988 */ /* 0x0001e8000800000d */
[----:B------:R1:W-:Y:S01]  /*12f50*/  STS.U8 [R105+UR13+0xad80], R87 ;  /* 0x00ad805769007988 */ /* 0x0003e2000800000d */
[----:B0-----:R-:W-:-:S02]  /*12f60*/  PRMT R86, RZ, 0x7610, R86 ;  /* 0x00007610ff567816 */ /* 0x001fc40000000056 */
[----:B-1----:R-:W-:Y:S01]  /*12f70*/  PRMT R87, RZ, 0x7610, R87 ;  /* 0x00007610ff577816 */ /* 0x002fe20000000057 */
[----:B------:R0:W-:Y:S04]  /*12f80*/  STS.U8 [R105+UR13+0xb180], R88 ;  /* 0x00b1805869007988 */ /* 0x0001e8000800000d */
[----:B------:R1:W-:Y:S01]  /*12f90*/  STS.U8 [R105+UR13+0xb580], R123 ;  /* 0x00b5807b69007988 */ /* 0x0003e2000800000d */
[----:B0-----:R-:W-:Y:S02]  /*12fa0*/  PRMT R88, RZ, 0x7610, R88 ;  /* 0x00007610ff587816 */ /* 0x001fe40000000058 */
[----:B-1----:R-:W-:Y:S01]  /*12fb0*/  PRMT R123, RZ, 0x7610, R123 ;  /* 0x00007610ff7b7816 */ /* 0x002fe2000000007b */
[----:B------:R-:W-:Y:S04]  /*12fc0*/  STL [R1+0x314], R99 ;  /* 0x0003146301007387 */ /* 0x000fe80000100800 */
[----:B------:R0:W-:Y:S02]  /*12fd0*/  STS.U8 [R105+UR13+0xb980], R139 ;  /* 0x00b9808b69007988 */ /* 0x0001e4000800000d */
[----:B0-----:R-:W-:Y:S01]  /*12fe0*/  PRMT R139, RZ, 0x7610, R139 ;  /* 0x00007610ff8b7816 */ /* 0x001fe2000000008b */
[----:B--2---:R-:W-:Y:S01]  /*12ff0*/  IMAD.X R127, R114, 0x1, R127, P2 ;  /* 0x00000001727f7824 */ /* 0x004fe200010e067f */
[----:B------:R-:W-:-:S04]  /*13000*/  IADD3 R204, P2, PT, R113, R204, RZ ;  /* 0x000000cc71cc7210 */ /* 0x000fc80007f5e0ff */
[----:B------:R0:W2:Y:S01]  /*13010*/  @!P1 LDG.E.U8 R169, desc[UR26][R126.64] ;  /* 0x0000001a7ea99981 */ /* 0x0000a2000c1e1100 */
[C---:B------:R-:W-:Y:S01]  /*13020*/  IMAD.X R203, R114.reuse, 0x1, R203, P2 ;  /* 0x0000000172cb7824 */ /* 0x040fe200010e06cb */
[C---:B------:R-:W-:Y:S01]  /*13030*/  IADD3 R212, P2, PT, R113.reuse, R212, RZ ;  /* 0x000000d471d47210 */ /* 0x040fe20007f5e0ff */
[----:B------:R-:W-:Y:S02]  /*13040*/  @!P1 IMAD.MOV.U32 R84, RZ, RZ, R204 ;  /* 0x000000ffff549224 */ /* 0x000fe400078e00cc */
[----:B------:R-:W-:Y:S02]  /*13050*/  @!P1 IMAD.MOV.U32 R85, RZ, RZ, R203 ;  /* 0x000000ffff559224 */ /* 0x000fe400078e00cb */
[----:B------:R-:W-:Y:S01]  /*13060*/  IMAD.X R211, R114, 0x1, R211, P2 ;  /* 0x0000000172d37824 */ /* 0x000fe200010e06d3 */
[----:B0-----:R-:W-:Y:S02]  /*13070*/  PRMT R126, RZ, 0x7610, R126 ;  /* 0x00007610ff7e7816 */ /* 0x001fe4000000007e */
[----:B------:R-:W-:-:S04]  /*13080*/  IADD3 R220, P2, PT, R113, R220, RZ ;  /* 0x000000dc71dc7210 */ /* 0x000fc80007f5e0ff */
[----:B------:R0:W2:Y:S01]  /*13090*/  @!P1 LDG.E.U8 R126, desc[UR26][R84.64] ;  /* 0x0000001a547e9981 */ /* 0x0000a2000c1e1100 */
[C---:B------:R-:W-:Y:S01]  /*130a0*/  IMAD.X R219, R114.reuse, 0x1, R219, P2 ;  /* 0x0000000172db7824 */ /* 0x040fe200010e06db */
        /* <DEDUP_REMOVED lines=15> */
[----:B------:R-:W-:-:S03]  /*131a0*/  IADD3 R252, P2, PT, R113, R252, RZ ;  /* 0x000000fc71fc7210 */ /* 0x000fc60007f5e0ff */
[----:B------:R1:W-:Y:S01]  /*131b0*/  STL [R1+0x310], R127 ;  /* 0x0003107f01007387 */ /* 0x0003e20000100800 */
[----:B0-----:R-:W-:Y:S02]  /*131c0*/  @!P1 IMAD.MOV.U32 R84, RZ, RZ, R236 ;  /* 0x000000ffff549224 */ /* 0x001fe400078e00ec */
[----:B------:R-:W-:Y:S01]  /*131d0*/  @!P1 IMAD.MOV.U32 R85, RZ, RZ, R235 ;  /* 0x000000ffff559224 */ /* 0x000fe200078e00eb */
[----:B-1----:R-:W-:-:S04]  /*131e0*/  PRMT R127, RZ, 0x7610, R127 ;  /* 0x00007610ff7f7816 */ /* 0x002fc8000000007f */
[----:B------:R0:W2:Y:S01]  /*131f0*/  @!P1 LDG.E.U8 R123, desc[UR26][R84.64] ;  /* 0x0000001a547b9981 */ /* 0x0000a2000c1e1100 */
[----:B------:R-:W-:Y:S02]  /*13200*/  IMAD.X R251, R114, 0x1, R251, P2 ;  /* 0x0000000172fb7824 */ /* 0x000fe400010e06fb */
        /* <DEDUP_REMOVED lines=8> */
[----:B------:R-:W1:Y:S03]  /*13290*/  S2R R99, SR_TID.X ;  /* 0x0000000000637919 */ /* 0x000e660000002100 */
[----:B------:R-:W-:Y:S01]  /*132a0*/  STS.U8 [R105+UR13+0xbd80], R145 ;  /* 0x00bd809169007988 */ /* 0x000fe2000800000d */
        /* <DEDUP_REMOVED lines=86> */
[----:B------:R-:W-:Y:S02]  /*13810*/  PRMT R145, RZ, 0x7610, R145 ;  /* 0x00007610ff917816 */ /* 0x000fe40000000091 */
        /* <DEDUP_REMOVED lines=11> */
[----:B-1----:R-:W1:Y:S02]  /*138d0*/  S2R R99, SR_TID.X ;  /* 0x0000000000637919 */ /* 0x002e640000002100 */
        /* <DEDUP_REMOVED lines=200> */
[----:B------:R1:W-:Y:S04]  /*14560*/  STS.U8 [R99+UR13+0xa380], R107 ;  /* 0x00a3806b63007988 */ /* 0x0003e8000800000d */
[----:B------:R3:W-:Y:S01]  /*14570*/  STS.U8 [R99+UR13+0xa780], R108 ;  /* 0x00a7806c63007988 */ /* 0x0007e2000800000d */
[----:B-1----:R-:W-:Y:S02]  /*14580*/  PRMT R107, RZ, 0x7610, R107 ;  /* 0x00007610ff6b7816 */ /* 0x002fe4000000006b */
[----:B---3--:R-:W-:Y:S01]  /*14590*/  PRMT R108, RZ, 0x7610, R108 ;  /* 0x00007610ff6c7816 */ /* 0x008fe2000000006c */
[----:B------:R1:W-:Y:S04]  /*145a0*/  STS.U8 [R99+UR13+0xab80], R109 ;  /* 0x00ab806d63007988 */ /* 0x0003e8000800000d */
[----:B------:R3:W-:Y:S01]  /*145b0*/  STS.U8 [R99+UR13+0xaf80], R110 ;  /* 0x00af806e63007988 */ /* 0x0007e2000800000d */
[----:B-1----:R-:W-:-:S02]  /*145c0*/  PRMT R109, RZ, 0x7610, R109 ;  /* 0x00007610ff6d7816 */ /* 0x002fc4000000006d */
[----:B---3--:R-:W-:Y:S01]  /*145d0*/  PRMT R110, RZ, 0x7610, R110 ;  /* 0x00007610ff6e7816 */ /* 0x008fe2000000006e */
[----:B------:R1:W-:Y:S04]  /*145e0*/  STS.U8 [R99+UR13+0xb380], R121 ;  /* 0x00b3807963007988 */ /* 0x0003e8000800000d */
[----:B------:R3:W-:Y:S01]  /*145f0*/  STS.U8 [R99+UR13+0xb780], R132 ;  /* 0x00b7808463007988 */ /* 0x0007e2000800000d */
[----:B-1----:R-:W-:Y:S02]  /*14600*/  PRMT R121, RZ, 0x7610, R121 ;  /* 0x00007610ff797816 */ /* 0x002fe40000000079 */
[----:B---3--:R-:W-:Y:S01]  /*14610*/  PRMT R132, RZ, 0x7610, R132 ;  /* 0x00007610ff847816 */ /* 0x008fe20000000084 */
[----:B------:R1:W-:Y:S02]  /*14620*/  STS.U8 [R99+UR13+0xbb80], R143 ;  /* 0x00bb808f63007988 */ /* 0x0003e4000800000d */
[----:B-1----:R-:W-:-:S02]  /*14630*/  PRMT R143, RZ, 0x7610, R143 ;  /* 0x00007610ff8f7816 */ /* 0x002fc4000000008f */
[----:B0-----:R-:W-:-:S05]  /*14640*/  IADD3 R85, P2, PT, R113, R85, RZ ;  /* 0x0000005571557210 */ /* 0x001fca0007f5e0ff */
[----:B--2---:R-:W-:Y:S01]  /*14650*/  IMAD.X R84, R114, 0x1, R84, P2 ;  /* 0x0000000172547824 */ /* 0x004fe200010e0654 */
[----:B------:R0:W-:Y:S01]  /*14660*/  STL [R1+0x31c], R85 ;  /* 0x00031c5501007387 */ /* 0x0001e20000100800 */
[----:B------:R-:W-:-:S03]  /*14670*/  IADD3 R206, P2, PT, R113, R206, RZ ;  /* 0x000000ce71ce7210 */ /* 0x000fc60007f5e0ff */
[----:B------:R1:W-:Y:S01]  /*14680*/  STL [R1+0x318], R84 ;  /* 0x0003185401007387 */ /* 0x0003e20000100800 */
[----:B0-----:R-:W-:-:S04]  /*14690*/  @!P1 LOP3.LUT R85, R85, R84, RZ, 0x3c, !PT ;  /* 0x0000005455559212 */ /* 0x001fc800078e3cff */
[----:B-1----:R-:W-:Y:S01]  /*146a0*/  @!P1 LOP3.LUT R84, R85, R84, RZ, 0x3c, !PT ;  /* 0x0000005455549212 */ /* 0x002fe200078e3cff */
[----:B------:R-:W-:-:S03]  /*146b0*/  IMAD.X R205, R114, 0x1, R205, P2 ;  /* 0x0000000172cd7824 */ /* 0x000fc600010e06cd */
[----:B------:R-:W-:Y:S02]  /*146c0*/  @!P1 LOP3.LUT R85, R85, R84, RZ, 0x3c, !PT ;  /* 0x0000005455559212 */ /* 0x000fe400078e3cff */
[----:B------:R-:W-:-:S03]  /*146d0*/  IADD3 R214, P2, PT, R113, R214, RZ ;  /* 0x000000d671d67210 */ /* 0x000fc60007f5e0ff */
[----:B------:R0:W2:Y:S02]  /*146e0*/  @!P1 LDG.E.U8 R107, desc[UR26][R84.64] ;  /* 0x0000001a546b9981 */ /* 0x0000a4000c1e1100 */
[C---:B------:R-:W-:Y:S01]  /*146f0*/  IMAD.X R213, R114.reuse, 0x1, R213, P2 ;  /* 0x0000000172d57824 */ /* 0x040fe200010e06d5 */
[----:B------:R-:W-:Y:S01]  /*14700*/  IADD3 R222, P2, PT, R113, R222, RZ ;  /* 0x000000de71de7210 */ /* 0x000fe20007f5e0ff */
[----:B0-----:R-:W-:Y:S02]  /*14710*/  @!P1 IMAD.MOV.U32 R84, RZ, RZ, R206 ;  /* 0x000000ffff549224 */ /* 0x001fe400078e00ce */
[----:B------:R-:W-:Y:S02]  /*14720*/  @!P1 IMAD.MOV.U32 R85, RZ, RZ, R205 ;  /* 0x000000ffff559224 */ /* 0x000fe400078e00cd */
[----:B------:R-:W-:-:S03]  /*14730*/  IMAD.X R221, R114, 0x1, R221, P2 ;  /* 0x0000000172dd7824 */ /* 0x000fc600010e06dd */
[----:B------:R0:W3:Y:S01]  /*14740*/  @!P1 LDG.E.U8 R108, desc[UR26][R84.64] ;  /* 0x0000001a546c9981 */ /* 0x0000e2000c1e1100 */
        /* <DEDUP_REMOVED lines=21> */
[----:B------:R-:W2:Y:S04]  /*148a0*/  LDL.LU R84, [R1] ;  /* 0x0000000001547983 */ /* 0x000ea80000300800 */
[----:B------:R-:W0:Y:S01]  /*148b0*/  LDL.LU R85, [R1+0x4] ;  /* 0x0000040001557983 */ /* 0x000e220000300800 */
[----:B------:R-:W-:Y:S02]  /*148c0*/  PRMT R148, RZ, 0x7610, R148 ;  /* 0x00007610ff947816 */ /* 0x000fe40000000094 */
[----:B0-----:R-:W-:-:S05]  /*148d0*/  IADD3 R85, P2, PT, R113, R85, RZ ;  /* 0x0000005571557210 */ /* 0x001fca0007f5e0ff */
[----:B--2---:R-:W-:Y:S01]  /*148e0*/  IMAD.X R84, R114, 0x1, R84, P2 ;  /* 0x0000000172547824 */ /* 0x004fe200010e0654 */
[----:B------:R0:W-:Y:S04]  /*148f0*/  STL [R1+0x4], R85 ;  /* 0x0000045501007387 */ /* 0x0001e80000100800 */
[----:B------:R1:W-:Y:S01]  /*14900*/  STL [R1], R84 ;  /* 0x0000005401007387 */ /* 0x0003e20000100800 */
        /* <DEDUP_REMOVED lines=19> */
[----:B-1----:R-:W-:-:S05]  /*14a40*/  LOP3.LUT R99, R99, 0x7f, RZ, 0xc0, !PT ;  /* 0x0000007f63637812 */ /* 0x002fca00078ec0ff */
        /* <DEDUP_REMOVED lines=96> */
[----:B----4-:R1:W-:Y:S02]  /*15050*/  STS.U8 [R99+UR13+0x5000], R159 ;  /* 0x0050009f63007988 */ /* 0x0103e4000800000d */
        /* <DEDUP_REMOVED lines=71> */
[----:B------:R-:W-:Y:S04]  /*154d0*/  STS.U8 [R99+UR13+0x5c00], R165 ;  /* 0x005c00a563007988 */ /* 0x000fe8000800000d */
        /* <DEDUP_REMOVED lines=108> */
[----:B-----5:R1:W-:Y:S04]  /*15ba0*/  STS.U8 [R99+UR13+0x7000], R128 ;  /* 0x0070008063007988 */ /* 0x0203e8000800000d */
[----:B------:R5:W-:Y:S01]  /*15bb0*/  STS.U8 [R99+UR13+0x7200], R122 ;  /* 0x0072007a63007988 */ /* 0x000be2000800000d */
[----:B-1----:R-:W-:-:S02]  /*15bc0*/  PRMT R128, RZ, 0x7610, R128 ;  /* 0x00007610ff807816 */ /* 0x002fc40000000080 */
[----:B-----5:R-:W-:Y:S01]  /*15bd0*/  PRMT R122, RZ, 0x7610, R122 ;  /* 0x00007610ff7a7816 */ /* 0x020fe2000000007a */
[----:B------:R1:W-:Y:S04]  /*15be0*/  STS.U8 [R99+UR13+0x7400], R120 ;  /* 0x0074007863007988 */ /* 0x0003e8000800000d */
[----:B------:R5:W-:Y:S01]  /*15bf0*/  STS.U8 [R99+UR13+0x7600], R116 ;  /* 0x0076007463007988 */ /* 0x000be2000800000d */
[----:B-1----:R-:W-:Y:S02]  /*15c00*/  PRMT R120, RZ, 0x7610, R120 ;  /* 0x00007610ff787816 */ /* 0x002fe40000000078 */
[----:B-----5:R-:W-:Y:S01]  /*15c10*/  PRMT R116, RZ, 0x7610, R116 ;  /* 0x00007610ff747816 */ /* 0x020fe20000000074 */
[----:B------:R1:W-:Y:S04]  /*15c20*/  STS.U8 [R99+UR13+0x7800], R125 ;  /* 0x0078007d63007988 */ /* 0x0003e8000800000d */
[----:B------:R5:W-:Y:S01]  /*15c30*/  STS.U8 [R99+UR13+0x7a00], R144 ;  /* 0x007a009063007988 */ /* 0x000be2000800000d */
[----:B-1----:R-:W-:-:S02]  /*15c40*/  PRMT R125, RZ, 0x7610, R125 ;  /* 0x00007610ff7d7816 */ /* 0x002fc4000000007d */
[----:B-----5:R-:W-:Y:S02]  /*15c50*/  PRMT R144, RZ, 0x7610, R144 ;  /* 0x00007610ff907816 */ /* 0x020fe40000000090 */
[----:B------:R-:W-:Y:S02]  /*15c60*/  PRMT R167, RZ, 0x7610, R167 ;  /* 0x00007610ffa77816 */ /* 0x000fe400000000a7 */
        /* <DEDUP_REMOVED lines=16> */
[----:B------:R0:W5:Y:S01]  /*15d70*/  @!P1 LDG.E.U8 R122, desc[UR26][R84.64] ;  /* 0x0000001a547a9981 */ /* 0x000162000c1e1100 */
        /* <DEDUP_REMOVED lines=22> */
[----:B------:R-:W0:Y:S04]  /*15ee0*/  LDL.LU R85, [R1+0xc] ;  /* 0x00000c0001557983 */ /* 0x000e280000300800 */
[----:B------:R1:W-:Y:S04]  /*15ef0*/  STS.U8 [R99+UR13+0x7c00], R168 ;  /* 0x007c00a863007988 */ /* 0x0003e8000800000d */
[----:B------:R0:W-:Y:S01]  /*15f00*/  STS.U8 [R99+UR13+0x7e00], R169 ;  /* 0x007e00a963007988 */ /* 0x0001e2000800000d */
[----:B-1----:R-:W-:-:S02]  /*15f10*/  PRMT R168, RZ, 0x7610, R168 ;  /* 0x00007610ffa87816 */ /* 0x002fc400000000a8 */
[----:B0-----:R-:W-:-:S05]  /*15f20*/  IADD3 R85, P2, PT, R113, R85, RZ ;  /* 0x0000005571557210 */ /* 0x001fca0007f5e0ff */
[----:B--2---:R-:W-:Y:S01]  /*15f30*/  IMAD.X R84, R114, 0x1, R84, P2 ;  /* 0x0000000172547824 */ /* 0x004fe200010e0654 */
[----:B------:R0:W-:Y:S04]  /*15f40*/  STL [R1+0xc], R85 ;  /* 0x00000c5501007387 */ /* 0x0001e80000100800 */
[----:B------:R1:W-:Y:S04]  /*15f50*/  STL [R1+0x8], R84 ;  /* 0x0000085401007387 */ /* 0x0003e80000100800 */
[----:B------:R-:W2:Y:S01]  /*15f60*/  LDL.LU R169, [R1+0x8c] ;  /* 0x00008c0001a97983 */ /* 0x000ea20000300800 */
        /* <DEDUP_REMOVED lines=276> */
[----:B0-----:R-:W-:Y:S01]  /*170b0*/  @!P1 IMAD.MOV.U32 R84, RZ, RZ, R169 ;  /* 0x000000ffff549224 */ /* 0x001fe200078e00a9 */
[----:B-1----:R-:W-:Y:S01]  /*170c0*/  PRMT R100, RZ, 0x7610, R100 ;  /* 0x00007610ff647816 */ /* 0x002fe20000000064 */
[----:B--2---:R-:W-:-:S05]  /*170d0*/  IMAD.X R85, R114, 0x1, R85, P2 ;  /* 0x0000000172557824 */ /* 0x004fca00010e0655 */
[----:B------:R-:W2:Y:S04]  /*170e0*/  @!P1 LDG.E.U8 R100, desc[UR26][R84.64] ;  /* 0x0000001a54649981 */ /* 0x000ea8000c1e1100 */
[----:B------:R0:W-:Y:S04]  /*170f0*/  STS.U8 [R99+UR13+0x7080], R102 ;  /* 0x0070806663007988 */ /* 0x0001e8000800000d */
[----:B------:R0:W-:Y:S04]  /*17100*/  STS.U8 [R99+UR13+0x7280], R103 ;  /* 0x0072806763007988 */ /* 0x0001e8000800000d */
[----:B------:R0:W-:Y:S04]  /*17110*/  STS.U8 [R99+UR13+0x7480], R104 ;  /* 0x0074806863007988 */ /* 0x0001e8000800000d */
[----:B------:R0:W-:Y:S04]  /*17120*/  STS.U8 [R99+UR13+0x7680], R119 ;  /* 0x0076807763007988 */ /* 0x0001e8000800000d */
[----:B------:R0:W-:Y:S04]  /*17130*/  STS.U8 [R99+UR13+0x7880], R130 ;  /* 0x0078808263007988 */ /* 0x0001e8000800000d */
[----:B------:R0:W-:Y:S04]  /*17140*/  STS.U8 [R99+UR13+0x7a80], R142 ;  /* 0x007a808e63007988 */ /* 0x0001e8000800000d */
[----:B------:R0:W-:Y:S04]  /*17150*/  STS.U8 [R99+UR13+0x7c80], R147 ;  /* 0x007c809363007988 */ /* 0x0001e8000800000d */
[----:B------:R0:W-:Y:S04]  /*17160*/  STS.U8 [R99+UR13+0x7e80], R107 ;  /* 0x007e806b63007988 */ /* 0x0001e8000800000d */
[----:B---3--:R0:W-:Y:S04]  /*17170*/  STS.U8 [R101+UR13+0x4100], R108 ;  /* 0x0041006c65007988 */ /* 0x0081e8000800000d */
        /* <DEDUP_REMOVED lines=16> */
[----:B----4-:R0:W-:Y:S04]  /*17280*/  STS.U8 [R101+UR13+0x6300], R160 ;  /* 0x006300a065007988 */ /* 0x0101e8000800000d */
        /* <DEDUP_REMOVED lines=15> */
[----:B-----5:R0:W-:Y:S04]  /*17380*/  STS.U8 [R105+UR13+0x4180], R122 ;  /* 0x0041807a69007988 */ /* 0x0201e8000800000d */
        /* <DEDUP_REMOVED lines=29> */
[----:B------:R0:W-:Y:S04]  /*17560*/  STL [R1+0x12c], R169 ;  /* 0x00012ca901007387 */ /* 0x0001e80000100800 */
[----:B------:R0:W-:Y:S04]  /*17570*/  STL [R1+0x128], R85 ;  /* 0x0001285501007387 */ /* 0x0001e80000100800 */
[----:B--2---:R0:W-:Y:S01]  /*17580*/  STS.U8 [R105+UR13+0x7d80], R100 ;  /* 0x007d806469007988 */ /* 0x0041e2000800000d */
[----:B------:R1:W-:Y:S06]  /*17590*/  MEMBAR.ALL.CTA ;  /* 0x0000000000007992 */ /* 0x0003ec0000008000 */
[----:B-1----:R-:W1:Y:S01]  /*175a0*/  FENCE.VIEW.ASYNC.S ;  /* 0x00000000000073c6 */ /* 0x002e620000000000 */
[----:B------:R-:W-:Y:S01]  /*175b0*/  ULEA UR10, UR15, UR13, 0x3 ;  /* 0x0000000d0f0a7291 */ /* 0x000fe2000f8e18ff */
[----:B------:R-:W-:-:S03]  /*175c0*/  UMOV UR4, UR5 ;  /* 0x0000000500047c82 */ /* 0x000fc60008000000 */
[----:B------:R-:W-:Y:S01]  /*175d0*/  UIADD3 UR10, UPT, UPT, UR10, 0xc000, URZ ;  /* 0x0000c0000a0a7890 */ /* 0x000fe2000fffe0ff */
[----:B-1----:R-:W-:Y:S06]  /*175e0*/  BAR.SYNC.DEFER_BLOCKING 0x0 ;  /* 0x0000000000007b1d */ /* 0x002fec0000010000 */
[----:B0-----:R-:W-:Y:S05]  /*175f0*/  @P0 BRA `(.L_x_9) ;  /* 0x0000000000380947 */ /* 0x001fea0003800000 */
[----:B------:R-:W-:Y:S01]  /*17600*/  UMOV UR20, UR6 ;  /* 0x0000000600147c82 */ /* 0x000fe20008000000 */
[----:B------:R-:W-:Y:S01]  /*17610*/  UMOV UR21, 0x40004040 ;  /* 0x4000404000157882 */ /* 0x000fe20000000000 */
[----:B------:R-:W-:Y:S01]  /*17620*/  UMOV UR22, UR8 ;  /* 0x0000000800167c82 */ /* 0x000fe20008000000 */
[----:B------:R-:W-:Y:S01]  /*17630*/  UMOV UR23, 0x80004020 ;  /* 0x8000402000177882 */ /* 0x000fe20000000000 */
[----:B------:R-:W-:Y:S01]  /*17640*/  UMOV UR24, 0x0 ;  /* 0x0000000000187882 */ /* 0x000fe20000000000 */
[----:B------:R-:W-:Y:S01]  /*17650*/  UMOV UR25, 0x8408490 ;  /* 0x0840849000197882 */ /* 0x000fe20000000000 */
[----:B------:R-:W-:Y:S01]  /*17660*/  UMOV UR11, URZ ;  /* 0x000000ff000b7c82 */ /* 0x000fe20008000000 */
[----:B------:R-:W-:Y:S01]  /*17670*/  UMOV UR28, 0x0 ;  /* 0x00000000001c7882 */ /* 0x000fe20000000000 */
[----:B------:R-:W-:Y:S01]  /*17680*/  UMOV UR29, 0x8408490 ;  /* 0x08408490001d7882 */ /* 0x000fe20000000000 */
[----:B------:R0:W-:Y:S01]  /*17690*/  UTCQMMA gdesc[UR20], gdesc[UR22], tmem[UR12], tmem[UR24], idesc[UR25], UPT ;  /* 0x00ff1816140075ea */ /* 0x0001e2000b80030c */
[----:B------:R-:W-:Y:S01]  /*176a0*/  UMOV UR5, UR10 ;  /* 0x0000000a00057c82 */ /* 0x000fe20008000000 */
[----:B------:R0:W-:Y:S01]  /*176b0*/  UTCQMMA gdesc[UR16], gdesc[UR18], tmem[UR12], tmem[UR28], idesc[UR29], UPT ;  /* 0x00ff1c12100075ea */ /* 0x0001e2000b80030c */
[----:B------:R0:W-:Y:S01]  /*176c0*/  UTCBAR [UR5], URZ ;  /* 0x000000ff050073e9 */ /* 0x0001e200080000ff */
[----:B------:R-:W-:-:S02]  /*176d0*/  NOP ;  /* 0x0000000000007918 */ /* 0x000fc40000000000 */
.L_x_9:
[----:B------:R-:W2:Y:S04]  /*176e0*/  LDL R85, [R1+0x35c] ;  /* 0x00035c0001557983 */ /* 0x000ea80000100800 */
[----:B------:R-:W2:Y:S01]  /*176f0*/  LDL.LU R84, [R1+0x354] ;  /* 0x0003540001547983 */ /* 0x000ea20000300800 */
[----:B------:R-:W-:-:S04]  /*17700*/  UIADD3 UR15, UPT, UPT, UR15, 0x1, URZ ;  /* 0x000000010f0f7890 */ /* 0x000fc8000fffe0ff */
[----:B------:R-:W-:-:S04]  /*17710*/  UISETP.GT.AND UP1, UPT, UR15, 0x1, UPT ;  /* 0x000000010f00788c */ /* 0x000fc8000bf24270 */
[----:B0-----:R-:W-:Y:S02]  /*17720*/  USEL UR5, URZ, 0x1, !UP1 ;  /* 0x00000001ff057887 */ /* 0x001fe4000c800000 */
[----:B------:R-:W-:Y:S02]  /*17730*/  USEL UR15, UR15, URZ, !UP1 ;  /* 0x000000ff0f0f7287 */ /* 0x000fe4000c800000 */
[----:B------:R-:W-:Y:S01]  /*17740*/  ULOP3.LUT UR5, UR4, UR5, URZ, 0x3c, !UPT ;  /* 0x0000000504057292 */ /* 0x000fe2000f8e3cff */
[----:B--2---:R-:W-:Y:S02]  /*17750*/  ISETP.NE.U32.AND P1, PT, R84, R85, PT ;  /* 0x000000555400720c */ /* 0x004fe40003f25070 */
[----:B------:R-:W2:Y:S01]  /*17760*/  LDL.LU R85, [R1+0x358] ;  /* 0x0003580001557983 */ /* 0x000ea20000300800 */
[----:B------:R-:W-:-:S03]  /*17770*/  IMAD.U32 R84, RZ, RZ, UR4 ;  /* 0x00000004ff547e24 */ /* 0x000fc6000f8e00ff */
[----:B--2---:R2:W-:Y:S07]  /*17780*/  STL [R1+0x354], R85 ;  /* 0x0003545501007387 */ /* 0x0045ee0000100800 */
[----:B------:R-:W-:Y:S05]  /*17790*/  @P1 BRA `(.L_x_10) ;  /* 0xffffff8400781947 */ /* 0x000fea000383ffff */
.L_x_7:
[----:B------:R-:W3:Y:S01]  /*177a0*/  LDL.LU R86, [R1+0x364] ;  /* 0x0003640001567983 */ /* 0x000ee20000300800 */
[----:B------:R-:W1:Y:S03]  /*177b0*/  LDCU UR5, c[0x0][0x3b8] ;  /* 0x00007700ff0577ac */ /* 0x000e660008000800 */
[----:B0-2---:R-:W2:Y:S01]  /*177c0*/  LDL.LU R85, [R1+0x360] ;  /* 0x0003600001557983 */ /* 0x005ea20000300800 */
[----:B------:R-:W2:Y:S01]  /*177d0*/  LDCU.128 UR16, c[0x0][0x390] ;  /* 0x00007200ff1077ac */ /* 0x000ea20008000c00 */
[----:B------:R-:W0:Y:S01]  /*177e0*/  S2R R87, SR_CgaCtaId ;  /* 0x0000000000577919 */ /* 0x000e220000008800 */
[----:B------:R-:W4:Y:S01]  /*177f0*/  LDCU UR9, c[0x0][0x39c] ;  /* 0x00007380ff0977ac */ /* 0x000f220008000800 */
[----:B------:R-:W0:Y:S01]  /*17800*/  LDCU UR6, c[0x0][0x3b4] ;  /* 0x00007680ff0677ac */ /* 0x000e220008000800 */
[----:B------:R-:W0:Y:S01]  /*17810*/  LDCU UR7, c[0x0][0x39c] ;  /* 0x00007380ff0777ac */ /* 0x000e220008000800 */
[----:B------:R-:W0:Y:S02]  /*17820*/  LDCU UR8, c[0x0][0x39c] ;  /* 0x00007380ff0877ac */ /* 0x000e240008000800 */
[----:B0-----:R-:W-:-:S05]  /*17830*/  IMAD.SHL.U32 R87, R87, 0x100, RZ ;  /* 0x0000010057577824 */ /* 0x001fca00078e00ff */
[----:B---3--:R-:W-:Y:S02]  /*17840*/  LOP3.LUT R0, R86, 0x100, R87, 0xf8, !PT ;  /* 0x0000010056007812 */ /* 0x008fe400078ef857 */
[----:B------:R-:W0:Y:S03]  /*17850*/  LDC R86, c[0x0][0x3a0] ;  /* 0x0000e800ff567b82 */ /* 0x000e260000000800 */
[----:B-1---5:R-:W-:-:S04]  /*17860*/  IMAD R4, R0, UR5, RZ ;  /* 0x0000000500047c24 */ /* 0x022fc8000f8e02ff */
[----:B------:R-:W-:-:S04]  /*17870*/  VIADD R5, R4, UR5 ;  /* 0x0000000504057c36 */ /* 0x000fc80008000000 */
        /* <DEDUP_REMOVED lines=8> */
[----:B------:R-:W-:Y:S02]  /*17900*/  VIADD R73, R72, UR5 ;  /* 0x0000000548497c36 */ /* 0x000fe40008000000 */
[----:B0-----:R-:W-:Y:S02]  /*17910*/  VIADD R86, R86, 0x3f ;  /* 0x0000003f56567836 */ /* 0x001fe40000000000 */
[----:B------:R-:W-:Y:S01]  /*17920*/  VIADD R74, R73, UR5 ;  /* 0x00000005494a7c36 */ /* 0x000fe20008000000 */
[C---:B--2---:R-:W-:Y:S02]  /*17930*/  ISETP.GE.AND P2, PT, R85.reuse, UR18, PT ;  /* 0x0000001255007c0c */ /* 0x044fe4000bf46270 */
[----:B------:R-:W-:Y:S01]  /*17940*/  LOP3.LUT R2, R0, 0xff, RZ, 0xfc, !PT ;  /* 0x000000ff00027812 */ /* 0x000fe200078efcff */
[----:B------:R-:W-:Y:S01]  /*17950*/  VIADD R75, R74, UR5 ;  /* 0x000000054a4b7c36 */ /* 0x000fe20008000000 */
[----:B------:R-:W-:Y:S02]  /*17960*/  ISETP.GE.AND P4, PT, R86, 0x40, PT ;  /* 0x000000405600780c */ /* 0x000fe40003f86270 */
[----:B----4-:R-:W-:Y:S01]  /*17970*/  ISETP.LT.AND P0, PT, R2, UR9, !P2 ;  /* 0x0000000902007c0c */ /* 0x010fe2000d701270 */
[----:B------:R-:W-:Y:S01]  /*17980*/  IMAD R2, R85, UR6, RZ ;  /* 0x0000000655027c24 */ /* 0x000fe2000f8e02ff */
[C---:B------:R-:W-:Y:S01]  /*17990*/  LOP3.LUT R10, R0.reuse, 0x1, RZ, 0xfc, !PT ;  /* 0x00000001000a7812 */ /* 0x040fe200078efcff */
[----:B------:R-:W-:Y:S01]  /*179a0*/  VIADD R76, R75, UR5 ;  /* 0x000000054b4c7c36 */ /* 0x000fe20008000000 */
[----:B------:R-:W-:Y:S01]  /*179b0*/  LOP3.LUT R9, R0, 0x2, RZ, 0xfc, !PT ;  /* 0x0000000200097812 */ /* 0x000fe200078efcff */
[----:B------:R-:W0:Y:S01]  /*179c0*/  LDCU UR6, c[0x0][0x39c] ;  /* 0x00007380ff0677ac */ /* 0x000e220008000800 */
[----:B------:R-:W-:Y:S01]  /*179d0*/  IADD3 R3, P5, PT, R2, UR16, RZ ;  /* 0x0000001002037c10 */ /* 0x000fe2000ffbe0ff */
[----:B------:R-:W-:Y:S01]  /*179e0*/  VIADD R77, R76, UR5 ;  /* 0x000000054c4d7c36 */ /* 0x000fe20008000000 */
[----:B------:R-:W-:-:S02]  /*179f0*/  ISETP.LT.AND P6, PT, R10, UR7, !P2 ;  /* 0x000000070a007c0c */ /* 0x000fc4000d7c1270 */
[----:B------:R-:W-:Y:S01]  /*17a00*/  ISETP.LT.AND P1, PT, R9, UR8, !P2 ;  /* 0x0000000809007c0c */ /* 0x000fe2000d721270 */
[----:B------:R-:W-:Y:S01]  /*17a10*/  VIADD R78, R77, UR5 ;  /* 0x000000054d4e7c36 */ /* 0x000fe20008000000 */
[----:B------:R-:W-:Y:S02]  /*17a20*/  LEA.HI.X.SX32 R2, R2, UR17, 0x1, P5 ;  /* 0x0000001102027c11 */ /* 0x000fe4000a8f0eff */
[----:B------:R-:W-:Y:S02]  /*17a30*/  IADD3 R246, P5, PT, R4, R3, RZ ;  /* 0x0000000304f67210 */ /* 0x000fe40007fbe0ff */
[----:B------:R-:W-:Y:S01]  /*17a40*/  LOP3.LUT R9, R0, 0x3, RZ, 0xfc, !PT ;  /* 0x0000000300097812 */ /* 0x000fe200078efcff */
[----:B------:R-:W-:Y:S10]  /*17a50*/  @!P4 BRA `(.L_x_11) ;  /* 0x000000000010c947 */ /* 0x000ff40003800000 */
[----:B------:R-:W-:-:S06]  /*17a60*/  USHF.L.U32 UR4, UR4, 0x1f, URZ ;  /* 0x0000001f04047899 */ /* 0x000fcc00080006ff */
[----:B------:R-:W-:-:S04]  /*17a70*/  IMAD.U32 R10, RZ, RZ, UR4 ;  /* 0x00000004ff0a7e24 */ /* 0x000fc8000f8e00ff */
[----:B------:R-:W1:Y:S02]  /*17a80*/  SYNCS.PHASECHK.TRANS64.TRYWAIT P4, [UR10], R10 ;  /* 0x0000000aff0075a7 */ /* 0x000e64000808110a */
[----:B-1----:R-:W-:Y:S05]  /*17a90*/  @!P4 BRA `(.L_x_12) ;  /* 0x000000940030c947 */ /* 0x002fea0003800000 */
.L_x_11:
[----:B------:R-:W-:Y:S01]  /*17aa0*/  BAR.SYNC.DEFER_BLOCKING 0x0 ;  /* 0x0000000000007b1d */ /* 0x000fe20000010000 */
[CC--:B------:R-:W-:Y:S01]  /*17ab0*/  IADD3 R88, P4, PT, R5.reuse, R3.reuse, RZ ;  /* 0x0000000305587210 */ /* 0x0c0fe20007f9e0ff */
[----:B------:R-:W-:Y:S01]  /*17ac0*/  VIADD R79, R78, UR5 ;  /* 0x000000054e4f7c36 */ /* 0x000fe20008000000 */
[-C--:B------:R-:W-:Y:S02]  /*17ad0*/  LEA.HI.X.SX32 R247, R4, R2.reuse, 0x1, P5 ;  /* 0x0000000204f77211 */ /* 0x080fe400028f0eff */
[-C--:B------:R-:W-:Y:S01]  /*17ae0*/  LEA.HI.X.SX32 R89, R5, R2.reuse, 0x1, P4 ;  /* 0x0000000205597211 */ /* 0x080fe200020f0eff */
[----:B------:R-:W-:Y:S01]  /*17af0*/  VIADD R80, R79, UR5 ;  /* 0x000000054f507c36 */ /* 0x000fe20008000000 */
[-C--:B------:R-:W-:Y:S01]  /*17b00*/  IADD3 R10, P4, PT, R6, R3.reuse, RZ ;  /* 0x00000003060a7210 */ /* 0x080fe20007f9e0ff */
[----:B------:R-:W1:Y:S01]  /*17b10*/  LDCU UR4, c[0x0][0x39c] ;  /* 0x00007380ff0477ac */ /* 0x000e620008000800 */
[----:B0-----:R-:W-:Y:S01]  /*17b20*/  ISETP.LT.AND P5, PT, R9, UR6, !P2 ;  /* 0x0000000609007c0c */ /* 0x001fe2000d7a1270 */
[----:B------:R-:W-:Y:S01]  /*17b30*/  VIADD R81, R80, UR5 ;  /* 0x0000000550517c36 */ /* 0x000fe20008000000 */
[-C--:B------:R-:W-:Y:S01]  /*17b40*/  LEA.HI.X.SX32 R11, R6, R2.reuse, 0x1, P4 ;  /* 0x00000002060b7211 */ /* 0x080fe200020f0eff */
[----:B------:R-:W0:Y:S01]  /*17b50*/  LDCU UR6, c[0x0][0x39c] ;  /* 0x00007380ff0677ac */ /* 0x000e220008000800 */
[-C--:B------:R-:W-:Y:S01]  /*17b60*/  IADD3 R4, P4, PT, R8, R3.reuse, RZ ;  /* 0x0000000308047210 */ /* 0x080fe20007f9e0ff */
[----:B------:R-:W-:Y:S01]  /*17b70*/  VIADD R82, R81, UR5 ;  /* 0x0000000551527c36 */ /* 0x000fe20008000000 */
[----:B------:R-:W-:Y:S01]  /*17b80*/  LOP3.LUT R86, R0, 0x4, RZ, 0xfc, !PT ;  /* 0x0000000400567812 */ /* 0x000fe200078efcff */
[----:B------:R2:W-:Y:S01]  /*17b90*/  STL.64 [R1+0x100], R10 ;  /* 0x0001000a01007387 */ /* 0x0005e20000100a00 */
[-C--:B------:R-:W-:Y:S01]  /*17ba0*/  LEA.HI.X.SX32 R5, R8, R2.reuse, 0x1, P4 ;  /* 0x0000000208057211 */ /* 0x080fe200020f0eff */
[----:B------:R-:W-:Y:S01]  /*17bb0*/  VIADD R83, R82, UR5 ;  /* 0x0000000552537c36 */ /* 0x000fe20008000000 */
[C---:B------:R-:W-:Y:S01]  /*17bc0*/  IADD3 R92, P4, PT, R68.reuse, R3, RZ ;  /* 0x00000003445c7210 */ /* 0x040fe20007f9e0ff */
[----:B------:R-:W3:Y:S01]  /*17bd0*/  LDCU UR7, c[0x0][0x39c] ;  /* 0x00007380ff0777ac */ /* 0x000ee20008000800 */
[----:B------:R-:W-:Y:S01]  /*17be0*/  P2R R87, PR, RZ, 0x1 ;  /* 0x00000001ff577803 */ /* 0x000fe20000000000 */
[----:B------:R-:W-:Y:S01]  /*17bf0*/  VIADD R84, R83, UR5 ;  /* 0x0000000553547c36 */ /* 0x000fe20008000000 */
[----:B------:R-:W-:Y:S01]  /*17c00*/  LEA.HI.X.SX32 R93, R68, R2, 0x1, P4 ;  /* 0x00000002445d7211 */ /* 0x000fe200020f0eff */
[----:B------:R-:W4:Y:S02]  /*17c10*/  @!P3 SYNCS.CCTL.IV [UR13+0xc000] ;  /* 0x00c00000ff00b9b1 */ /* 0x000f24000800000d */
[----:B----4-:R-:W-:Y:S01]  /*17c20*/  BAR.SYNC.DEFER_BLOCKING 0x0 ;  /* 0x0000000000007b1d */ /* 0x010fe20000010000 */
[----:B------:R-:W-:-:S04]  /*17c30*/  VIADD R85, R84, UR5 ;  /* 0x0000000554557c36 */ /* 0x000fc80008000000 */
[----:B------:R-:W-:Y:S01]  /*17c40*/  VIADD R68, R85, UR5 ;  /* 0x0000000555447c36 */ /* 0x000fe20008000000 */
[----:B------:R-:W4:Y:S01]  /*17c50*/  LDCU UR8, c[0x0][0x39c] ;  /* 0x00007380ff0877ac */ /* 0x000f220008000800 */
[----:B------:R-:W5:Y:S01]  /*17c60*/  @!P3 SYNCS.CCTL.IV [UR13+0xc008] ;  /* 0x00c00800ff00b9b1 */ /* 0x000f62000800000d */
[----:B--2---:R-:W-:-:S04]  /*17c70*/  IADD3 R10, P3, PT, R7, R3, RZ ;  /* 0x00000003070a7210 */ /* 0x004fc80007f7e0ff */
[----:B------:R-:W-:Y:S02]  /*17c80*/  LEA.HI.X.SX32 R11, R7, R2, 0x1, P3 ;  /* 0x00000002070b7211 */ /* 0x000fe400018f0eff */
[----:B------:R-:W-:-:S03]  /*17c90*/  IADD3 R90, P3, PT, R69, R3, RZ ;  /* 0x00000003455a7210 */ /* 0x000fc60007f7e0ff */
[----:B------:R-:W-:Y:S01]  /*17ca0*/  STL.64 [R1+0xf8], R10 ;  /* 0x0000f80a01007387 */ /* 0x000fe20000100a00 */
[----:B------:R-:W-:Y:S01]  /*17cb0*/  LEA.HI.X.SX32 R91, R69, R2, 0x1, P3 ;  /* 0x00000002455b7211 */ /* 0x000fe200018f0eff */
[----:B------:R-:W-:Y:S02]  /*17cc0*/  VIADD R69, R68, UR5 ;  /* 0x0000000544457c36 */ /* 0x000fe40008000000 */
[----:B------:R2:W-:Y:S04]  /*17cd0*/  STL.64 [R1+0xf0], R4 ;  /* 0x0000f00401007387 */ /* 0x0005e80000100a00 */
[----:B------:R0:W-:Y:S04]  /*17ce0*/  STL.64 [R1+0xe8], R92 ;  /* 0x0000e85c01007387 */ /* 0x0001e80000100a00 */
[----:B------:R1:W-:Y:S01]  /*17cf0*/  STL.64 [R1+0xe0], R90 ;  /* 0x0000e05a01007387 */ /* 0x0003e20000100a00 */
[----:B--2---:R-:W2:Y:S01]  /*17d00*/  LDTM.x64 R4, tmem[UR14] ;  /* 0x0000000e000479ee */ /* 0x004ea20008340000 */
[----:B------:R-:W2:Y:S01]  /*17d10*/  LDTM.x64 R132, tmem[UR14+0x40] ;  /* 0x0000400e008479ee */ /* 0x000ea20008340000 */
[----:B0-----:R-:W-:-:S02]  /*17d20*/  IADD3 R92, P4, PT, R70, R3, RZ ;  /* 0x00000003465c7210 */ /* 0x001fc40007f9e0ff */
[----:B-1----:R-:W-:Y:S02]  /*17d30*/  IADD3 R90, P3, PT, R71, R3, RZ ;  /* 0x00000003475a7210 */ /* 0x002fe40007f7e0ff */
[-C--:B------:R-:W-:Y:S01]  /*17d40*/  LEA.HI.X.SX32 R93, R70, R2.reuse, 0x1, P4 ;  /* 0x00000002465d7211 */ /* 0x080fe200020f0eff */
[----:B------:R-:W-:Y:S01]  /*17d50*/  VIADD R70, R69, UR5 ;  /* 0x0000000545467c36 */ /* 0x000fe20008000000 */
[----:B------:R-:W-:-:S03]  /*17d60*/  LEA.HI.X.SX32 R91, R71, R2, 0x1, P3 ;  /* 0x00000002475b7211 */ /* 0x000fc600018f0eff */
[----:B------:R0:W-:Y:S01]  /*17d70*/  STL.64 [R1+0xd8], R92 ;  /* 0x0000d85c01007387 */ /* 0x0001e20000100a00 */
[----:B------:R-:W-:-:S03]  /*17d80*/  VIADD R71, R70, UR5 ;  /* 0x0000000546477c36 */ /* 0x000fc60008000000 */
[----:B------:R1:W-:Y:S01]  /*17d90*/  STL.64 [R1+0xd0], R90 ;  /* 0x0000d05a01007387 */ /* 0x0003e20000100a00 */
[CC--:B0-----:R-:W-:Y:S02]  /*17da0*/  IADD3 R92, P4, PT, R72.reuse, R3.reuse, RZ ;  /* 0x00000003485c7210 */ /* 0x0c1fe40007f9e0ff */
        /* <DEDUP_REMOVED lines=16> */
[C---:B-1----:R-:W-:Y:S02]  /*17eb0*/  IADD3 R90, P3, PT, R77.reuse, R3, RZ ;  /* 0x000000034d5a7210 */ /* 0x042fe40007f7e0ff */
[-C--:B------:R-:W-:Y:S02]  /*17ec0*/  LEA.HI.X.SX32 R93, R76, R2.reuse, 0x1, P4 ;  /* 0x000000024c5d7211 */ /* 0x080fe400020f0eff */
[----:B------:R-:W-:-:S03]  /*17ed0*/  LEA.HI.X.SX32 R91, R77, R2, 0x1, P3 ;  /* 0x000000024d5b7211 */ /* 0x000fc600018f0eff */
[----:B------:R0:W-:Y:S04]  /*17ee0*/  STL.64 [R1+0xa8], R92 ;  /* 0x0000a85c01007387 */ /* 0x0001e80000100a00 */
[----:B------:R1:W-:Y:S01]  /*17ef0*/  STL.64 [R1+0xa0], R90 ;  /* 0x0000a05a01007387 */ /* 0x0003e20000100a00 */
[CC--:B0-----:R-:W-:Y:S02]  /*17f00*/  IADD3 R92, P4, PT, R78.reuse, R3.reuse, RZ ;  /* 0x000000034e5c7210 */ /* 0x0c1fe40007f9e0ff */
[C---:B-1----:R-:W-:Y:S02]  /*17f10*/  IADD3 R90, P3, PT, R79.reuse, R3, RZ ;  /* 0x000000034f5a7210 */ /* 0x042fe40007f7e0ff */
[-C--:B------:R-:W-:Y:S02]  /*17f20*/  LEA.HI.X.SX32 R93, R78, R2.reuse, 0x1, P4 ;  /* 0x000000024e5d7211 */ /* 0x080fe400020f0eff */
[----:B------:R-:W-:-:S02]  /*17f30*/  LEA.HI.X.SX32 R91, R79, R2, 0x1, P3 ;  /* 0x000000024f5b7211 */ /* 0x000fc400018f0eff */
[CC--:B------:R-:W-:Y:S01]  /*17f40*/  IADD3 R76, P4, PT, R80.reuse, R3.reuse, RZ ;  /* 0x00000003504c7210 */ /* 0x0c0fe20007f9e0ff */
[----:B------:R0:W-:Y:S03]  /*17f50*/  STL.64 [R1+0x98], R92 ;  /* 0x0000985c01007387 */ /* 0x0001e60000100a00 */
[----:B------:R-:W-:Y:S01]  /*17f60*/  LEA.HI.X.SX32 R77, R80, R2, 0x1, P4 ;  /* 0x00000002504d7211 */ /* 0x000fe200020f0eff */
[----:B------:R1:W-:Y:S04]  /*17f70*/  STL.64 [R1+0x90], R90 ;  /* 0x0000905a01007387 */ /* 0x0003e80000100a00 */
[----:B------:R2:W-:Y:S01]  /*17f80*/  STL.64 [R1+0x88], R76 ;  /* 0x0000884c01007387 */ /* 0x0005e20000100a00 */
[----:B0-----:R-:W-:-:S02]  /*17f90*/  IADD3 R92, P3, PT, R81, R3, RZ ;  /* 0x00000003515c7210 */ /* 0x001fc40007f7e0ff */
[CC--:B-1----:R-:W-:Y:S02]  /*17fa0*/  IADD3 R90, P4, PT, R82.reuse, R3.reuse, RZ ;  /* 0x00000003525a7210 */ /* 0x0c2fe40007f9e0ff */
[-C--:B------:R-:W-:Y:S02]  /*17fb0*/  LEA.HI.X.SX32 R93, R81, R2.reuse, 0x1, P3 ;  /* 0x00000002515d7211 */ /* 0x080fe400018f0eff */
[-C--:B------:R-:W-:Y:S01]  /*17fc0*/  LEA.HI.X.SX32 R91, R82, R2.reuse, 0x1, P4 ;  /* 0x00000002525b7211 */ /* 0x080fe200020f0eff */
[----:B--2---:R-:W-:Y:S01]  /*17fd0*/  VIADD R76, R75, UR5 ;  /* 0x000000054b4c7c36 */ /* 0x004fe20008000000 */
[CC--:B------:R-:W-:Y:S01]  /*17fe0*/  IADD3 R78, P3, PT, R83.reuse, R3.reuse, RZ ;  /* 0x00000003534e7210 */ /* 0x0c0fe20007f7e0ff */
[----:B------:R-:W-:Y:S02]  /*17ff0*/  STL.64 [R1+0x80], R92 ;  /* 0x0000805c01007387 */ /* 0x000fe40000100a00 */
[----:B------:R-:W-:Y:S01]  /*18000*/  VIADD R77, R76, UR5 ;  /* 0x000000054c4d7c36 */ /* 0x000fe20008000000 */
[----:B------:R-:W-:Y:S01]  /*18010*/  LEA.HI.X.SX32 R79, R83, R2, 0x1, P3 ;  /* 0x00000002534f7211 */ /* 0x000fe200018f0eff */
[----:B------:R0:W-:Y:S01]  /*18020*/  STL.64 [R1+0x78], R90 ;  /* 0x0000785a01007387 */ /* 0x0001e20000100a00 */
[----:B------:R-:W-:-:S03]  /*18030*/  IADD3 R80, P3, PT, R85, R3, RZ ;  /* 0x0000000355507210 */ /* 0x000fc60007f7e0ff */
[----:B------:R1:W-:Y:S01]  /*18040*/  STL.64 [R1+0x70], R78 ;  /* 0x0000704e01007387 */ /* 0x0003e20000100a00 */
[----:B------:R-:W-:Y:S02]  /*18050*/  LEA.HI.X.SX32 R81, R85, R2, 0x1, P3 ;  /* 0x0000000255517211 */ /* 0x000fe400018f0eff */
[----:B0-----:R-:W-:-:S04]  /*18060*/  IADD3 R90, P4, PT, R84, R3, RZ ;  /* 0x00000003545a7210 */ /* 0x001fc80007f9e0ff */
[----:B------:R-:W-:Y:S01]  /*18070*/  LEA.HI.X.SX32 R91, R84, R2, 0x1, P4 ;  /* 0x00000002545b7211 */ /* 0x000fe200020f0eff */
[----:B-1----:R-:W-:Y:S01]  /*18080*/  VIADD R78, R77, UR5 ;  /* 0x000000054d4e7c36 */ /* 0x002fe20008000000 */
[----:B------:R-:W-:-:S03]  /*18090*/  IADD3 R82, P4, PT, R68, R3, RZ ;  /* 0x0000000344527210 */ /* 0x000fc60007f9e0ff */
[----:B------:R-:W-:Y:S01]  /*180a0*/  STL.64 [R1+0x68], R90 ;  /* 0x0000685a01007387 */ /* 0x000fe20000100a00 */
[----:B------:R-:W-:Y:S01]  /*180b0*/  LEA.HI.X.SX32 R83, R68, R2, 0x1, P4 ;  /* 0x0000000244537211 */ /* 0x000fe200020f0eff */
[----:B------:R-:W-:Y:S02]  /*180c0*/  VIADD R79, R78, UR5 ;  /* 0x000000054e4f7c36 */ /* 0x000fe40008000000 */
[----:B------:R0:W-:Y:S02]  /*180d0*/  STL.64 [R1+0x60], R80 ;  /* 0x0000605001007387 */ /* 0x0001e40000100a00 */
[----:B------:R-:W-:Y:S02]  /*180e0*/  VIADD R68, R79, UR5 ;  /* 0x000000054f447c36 */ /* 0x000fe40008000000 */
[----:B------:R1:W-:Y:S01]  /*180f0*/  STL.64 [R1+0x58], R82 ;  /* 0x0000585201007387 */ /* 0x0003e20000100a00 */
[----:B0-----:R-:W-:-:S04]  /*18100*/  IADD3 R80, P3, PT, R69, R3, RZ ;  /* 0x0000000345507210 */ /* 0x001fc80007f7e0ff */
[----:B------:R-:W-:Y:S01]  /*18110*/  LEA.HI.X.SX32 R81, R69, R2, 0x1, P3 ;  /* 0x0000000245517211 */ /* 0x000fe200018f0eff */
[----:B------:R-:W-:Y:S01]  /*18120*/  VIADD R69, R68, UR5 ;  /* 0x0000000544457c36 */ /* 0x000fe20008000000 */
[----:B-1----:R-:W-:-:S03]  /*18130*/  IADD3 R82, P4, PT, R70, R3, RZ ;  /* 0x0000000346527210 */ /* 0x002fc60007f9e0ff */
[----:B------:R0:W-:Y:S01]  /*18140*/  STL.64 [R1+0x50], R80 ;  /* 0x0000505001007387 */ /* 0x0001e20000100a00 */
[----:B------:R-:W-:Y:S01]  /*18150*/  LEA.HI.X.SX32 R83, R70, R2, 0x1, P4 ;  /* 0x0000000246537211 */ /* 0x000fe200020f0eff */
[----:B------:R-:W-:-:S04]  /*18160*/  VIADD R70, R69, UR5 ;  /* 0x0000000545467c36 */ /* 0x000fc80008000000 */
        /* <DEDUP_REMOVED lines=22> */
[----:B------:R-:W-:-:S05]  /*182d0*/  LEA.HI.X.SX32 R83, R76, R2, 0x1, P4 ;  /* 0x000000024c537211 */ /* 0x000fca00020f0eff */
[----:B------:R1:W-:Y:S01]  /*182e0*/  STL.64 [R1+0x18], R82 ;  /* 0x0000185201007387 */ /* 0x0003e20000100a00 */
[----:B0-----:R-:W-:-:S04]  /*182f0*/  IADD3 R80, P3, PT, R77, R3, RZ ;  /* 0x000000034d507210 */ /* 0x001fc80007f7e0ff */
[----:B------:R-:W-:Y:S02]  /*18300*/  LEA.HI.X.SX32 R81, R77, R2, 0x1, P3 ;  /* 0x000000024d517211 */ /* 0x000fe400018f0eff */
[----:B-1----:R-:W-:-:S03]  /*18310*/  IADD3 R82, P4, PT, R78, R3, RZ ;  /* 0x000000034e527210 */ /* 0x002fc60007f9e0ff */
[----:B------:R0:W-:Y:S01]  /*18320*/  STL.64 [R1+0x10], R80 ;  /* 0x0000105001007387 */ /* 0x0001e20000100a00 */
[----:B------:R-:W-:Y:S02]  /*18330*/  LEA.HI.X.SX32 R83, R78, R2, 0x1, P4 ;  /* 0x000000024e537211 */ /* 0x000fe400020f0eff */
[----:B------:R-:W-:-:S03]  /*18340*/  IADD3 R250, P4, PT, R68, R3, RZ ;  /* 0x0000000344fa7210 */ /* 0x000fc60007f9e0ff */
[----:B------:R-:W-:Y:S01]  /*18350*/  STL.64 [R1+0x8], R82 ;  /* 0x0000085201007387 */ /* 0x000fe20000100a00 */
[-C--:B------:R-:W-:Y:S01]  /*18360*/  LEA.HI.X.SX32 R251, R68, R2.reuse, 0x1, P4 ;  /* 0x0000000244fb7211 */ /* 0x080fe200020f0eff */
[----:B------:R-:W-:Y:S01]  /*18370*/  VIADD R68, R75, UR5 ;  /* 0x000000054b447c36 */ /* 0x000fe20008000000 */
[CC--:B------:R-:W-:Y:S02]  /*18380*/  IADD3 R244, P4, PT, R70.reuse, R3.reuse, RZ ;  /* 0x0000000346f47210 */ /* 0x0c0fe40007f9e0ff */
[CC--:B0-----:R-:W-:Y:S02]  /*18390*/  IADD3 R80, P3, PT, R79.reuse, R3.reuse, RZ ;  /* 0x000000034f507210 */ /* 0x0c1fe40007f7e0ff */
[-C--:B------:R-:W-:Y:S02]  /*183a0*/  LEA.HI.X.SX32 R245, R70, R2.reuse, 0x1, P4 ;  /* 0x0000000246f57211 */ /* 0x080fe400020f0eff */
[----:B------:R-:W-:Y:S02]  /*183b0*/  LEA.HI.X.SX32 R81, R79, R2, 0x1, P3 ;  /* 0x000000024f517211 */ /* 0x000fe400018f0eff */
[----:B------:R-:W-:-:S02]  /*183c0*/  IADD3 R248, P3, PT, R69, R3, RZ ;  /* 0x0000000345f87210 */ /* 0x000fc40007f7e0ff */
[-C--:B------:R-:W-:Y:S01]  /*183d0*/  IADD3 R240, P4, PT, R72, R3.reuse, RZ ;  /* 0x0000000348f07210 */ /* 0x080fe20007f9e0ff */
[----:B------:R-:W-:Y:S01]  /*183e0*/  STL.64 [R1], R80 ;  /* 0x0000005001007387 */ /* 0x000fe20000100a00 */
[-C--:B------:R-:W-:Y:S01]  /*183f0*/  LEA.HI.X.SX32 R249, R69, R2.reuse, 0x1, P3 ;  /* 0x0000000245f97211 */ /* 0x080fe200018f0eff */
[----:B------:R-:W-:Y:S01]  /*18400*/  VIADD R69, R68, UR5 ;  /* 0x0000000544457c36 */ /* 0x000fe20008000000 */
[-C--:B------:R-:W-:Y:S01]  /*18410*/  IADD3 R242, P3, PT, R71, R3.reuse, RZ ;  /* 0x0000000347f27210 */ /* 0x080fe20007f7e0ff */
[----:B------:R-:W-:Y:S01]  /*18420*/  STL [R1+0x3a8], R250 ;  /* 0x0003a8fa01007387 */ /* 0x000fe20000100800 */
[-C--:B------:R-:W-:Y:S01]  /*18430*/  LEA.HI.X.SX32 R241, R72, R2.reuse, 0x1, P4 ;  /* 0x0000000248f17211 */ /* 0x080fe200020f0eff */
[----:B------:R-:W-:Y:S01]  /*18440*/  VIADD R70, R69, UR5 ;  /* 0x0000000545467c36 */ /* 0x000fe20008000000 */
[-C--:B------:R-:W-:Y:S01]  /*18450*/  LEA.HI.X.SX32 R243, R71, R2.reuse, 0x1, P3 ;  /* 0x0000000247f37211 */ /* 0x080fe200018f0eff */
[----:B------:R-:W-:Y:S01]  /*18460*/  STL [R1+0x39c], R251 ;  /* 0x00039cfb01007387 */ /* 0x000fe20000100800 */
[CC--:B------:R-:W-:Y:S01]  /*18470*/  IADD3 R238, P3, PT, R73.reuse, R3.reuse, RZ ;  /* 0x0000000349ee7210 */ /* 0x0c0fe20007f7e0ff */
[----:B------:R-:W-:Y:S01]  /*18480*/  VIADD R71, R70, UR5 ;  /* 0x0000000546477c36 */ /* 0x000fe20008000000 */
[CC--:B------:R-:W-:Y:S01]  /*18490*/  IADD3 R236, P4, PT, R74.reuse, R3.reuse, RZ ;  /* 0x000000034aec7210 */ /* 0x0c0fe20007f9e0ff */
[----:B------:R-:W-:Y:S01]  /*184a0*/  STL [R1+0x3c0], R248 ;  /* 0x0003c0f801007387 */ /* 0x000fe20000100800 */
[-C--:B------:R-:W-:Y:S01]  /*184b0*/  LEA.HI.X.SX32 R239, R73, R2.reuse, 0x1, P3 ;  /* 0x0000000249ef7211 */ /* 0x080fe200018f0eff */
[----:B------:R-:W-:Y:S01]  /*184c0*/  VIADD R72, R71, UR5 ;  /* 0x0000000547487c36 */ /* 0x000fe20008000000 */
[----:B------:R-:W-:Y:S01]  /*184d0*/  IADD3 R234, P3, PT, R75, R3, RZ ;  /* 0x000000034bea7210 */ /* 0x000fe20007f7e0ff */
[----:B------:R-:W-:Y:S01]  /*184e0*/  STL [R1+0x398], R249 ;  /* 0x000398f901007387 */ /* 0x000fe20000100800 */
[----:B------:R-:W-:-:S02]  /*184f0*/  LEA.HI.X.SX32 R237, R74, R2, 0x1, P4 ;  /* 0x000000024aed7211 */ /* 0x000fc400020f0eff */
[----:B------:R-:W-:Y:S01]  /*18500*/  LEA.HI.X.SX32 R235, R75, R2, 0x1, P3 ;  /* 0x000000024beb7211 */ /* 0x000fe200018f0eff */
[----:B------:R-:W-:Y:S01]  /*18510*/  STL.64 [R1+0x3a0], R244 ;  /* 0x0003a0f401007387 */ /* 0x000fe20000100a00 */
[----:B------:R-:W-:-:S03]  /*18520*/  IADD3 R232, P4, PT, R68, R3, RZ ;  /* 0x0000000344e87210 */ /* 0x000fc60007f9e0ff */
[----:B------:R-:W-:Y:S04]  /*18530*/  STL.64 [R1+0x3b0], R242 ;  /* 0x0003b0f201007387 */ /* 0x000fe80000100a00 */
[----:B------:R-:W-:Y:S04]  /*18540*/  STL [R1+0x3d8], R240 ;  /* 0x0003d8f001007387 */ /* 0x000fe80000100800 */
[----:B------:R-:W-:Y:S04]  /*18550*/  STL [R1+0x394], R241 ;  /* 0x000394f101007387 */ /* 0x000fe80000100800 */
[----:B------:R-:W-:Y:S04]  /*18560*/  STL.64 [R1+0x3b8], R238 ;  /* 0x0003b8ee01007387 */ /* 0x000fe80000100a00 */
[----:B------:R-:W-:Y:S04]  /*18570*/  STL [R1+0x390], R237 ;  /* 0x000390ed01007387 */ /* 0x000fe80000100800 */
[----:B------:R0:W-:Y:S04]  /*18580*/  STL.64 [R1+0x3c8], R234 ;  /* 0x0003c8ea01007387 */ /* 0x0001e80000100a00 */
[----:B0-----:R-:W2:Y:S01]  /*18590*/  LDL.LU.64 R234, [R1+0x100] ;  /* 0x0001000001ea7983 */ /* 0x001ea20000300a00 */
[----:B------:R-:W-:-:S02]  /*185a0*/  IADD3 R230, P3, PT, R69, R3, RZ ;  /* 0x0000000345e67210 */ /* 0x000fc40007f7e0ff */
[-C--:B------:R-:W-:Y:S01]  /*185b0*/  LEA.HI.X.SX32 R233, R68, R2.reuse, 0x1, P4 ;  /* 0x0000000244e97211 */ /* 0x080fe200020f0eff */
[----:B------:R-:W-:Y:S01]  /*185c0*/  VIADD R68, R72, UR5 ;  /* 0x0000000548447c36 */ /* 0x000fe20008000000 */
[-C--:B------:R-:W-:Y:S02]  /*185d0*/  IADD3 R228, P4, PT, R70, R3.reuse, RZ ;  /* 0x0000000346e47210 */ /* 0x080fe40007f9e0ff */
[-C--:B------:R-:W-:Y:S01]  /*185e0*/  LEA.HI.X.SX32 R231, R69, R2.reuse, 0x1, P3 ;  /* 0x0000000245e77211 */ /* 0x080fe200018f0eff */
[----:B------:R-:W-:Y:S01]  /*185f0*/  VIADD R69, R68, UR5 ;  /* 0x0000000544457c36 */ /* 0x000fe20008000000 */
[-C--:B------:R-:W-:Y:S02]  /*18600*/  IADD3 R226, P3, PT, R71, R3.reuse, RZ ;  /* 0x0000000347e27210 */ /* 0x080fe40007f7e0ff */
[----:B------:R-:W-:Y:S01]  /*18610*/  LEA.HI.X.SX32 R229, R70, R2, 0x1, P4 ;  /* 0x0000000246e57211 */ /* 0x000fe200020f0eff */
[----:B------:R-:W-:Y:S01]  /*18620*/  VIADD R70, R69, UR5 ;  /* 0x0000000545467c36 */ /* 0x000fe20008000000 */
[----:B------:R-:W-:-:S02]  /*18630*/  IADD3 R224, P4, PT, R72, R3, RZ ;  /* 0x0000000348e07210 */ /* 0x000fc40007f9e0ff */
[-C--:B------:R-:W-:Y:S01]  /*18640*/  LEA.HI.X.SX32 R227, R71, R2.reuse, 0x1, P3 ;  /* 0x0000000247e37211 */ /* 0x080fe200018f0eff */
[----:B------:R-:W-:Y:S01]  /*18650*/  VIADD R71, R70, UR5 ;  /* 0x0000000546477c36 */ /* 0x000fe20008000000 */
[-C--:B------:R-:W-:Y:S02]  /*18660*/  IADD3 R222, P3, PT, R68, R3.reuse, RZ ;  /* 0x0000000344de7210 */ /* 0x080fe40007f7e0ff */
[-C--:B------:R-:W-:Y:S02]  /*18670*/  LEA.HI.X.SX32 R225, R72, R2.reuse, 0x1, P4 ;  /* 0x0000000248e17211 */ /* 0x080fe400020f0eff */
[-C--:B------:R-:W-:Y:S02]  /*18680*/  IADD3 R220, P4, PT, R69, R3.reuse, RZ ;  /* 0x0000000345dc7210 */ /* 0x080fe40007f9e0ff */
[----:B------:R-:W-:Y:S01]  /*18690*/  LEA.HI.X.SX32 R223, R68, R2, 0x1, P3 ;  /* 0x0000000244df7211 */ /* 0x000fe200018f0eff */
[----:B------:R-:W-:Y:S01]  /*186a0*/  VIADD R68, R71, UR5 ;  /* 0x0000000547447c36 */ /* 0x000fe20008000000 */
[----:B------:R-:W-:-:S02]  /*186b0*/  IADD3 R216, P3, PT, R70, R3, RZ ;  /* 0x0000000346d87210 */ /* 0x000fc40007f7e0ff */
[-C--:B------:R-:W-:Y:S01]  /*186c0*/  LEA.HI.X.SX32 R221, R69, R2.reuse, 0x1, P4 ;  /* 0x0000000245dd7211 */ /* 0x080fe200020f0eff */
[----:B------:R-:W-:Y:S01]  /*186d0*/  VIADD R69, R68, UR5 ;  /* 0x0000000544457c36 */ /* 0x000fe20008000000 */
[CC--:B------:R-:W-:Y:S02]  /*186e0*/  IADD3 R212, P4, PT, R71.reuse, R3.reuse, RZ ;  /* 0x0000000347d47210 */ /* 0x0c0fe40007f9e0ff */
[-C--:B------:R-:W-:Y:S02]  /*186f0*/  LEA.HI.X.SX32 R217, R70, R2.reuse, 0x1, P3 ;  /* 0x0000000246d97211 */ /* 0x080fe400018f0eff */
[----:B------:R-:W-:Y:S02]  /*18700*/  LEA.HI.X.SX32 R213, R71, R2, 0x1, P4 ;  /* 0x0000000247d57211 */ /* 0x000fe400020f0eff */
[----:B------:R-:W-:Y:S02]  /*18710*/  IADD3 R208, P4, PT, R68, R3, RZ ;  /* 0x0000000344d07210 */ /* 0x000fe40007f9e0ff */
[----:B------:R-:W-:-:S02]  /*18720*/  F2FP.SATFINITE.E5M2.F32.PACK_AB_MERGE_C R245, R17, R16, RZ ;  /* 0x0000001011f5723e */ /* 0x000fc400048060ff */
[----:B------:R-:W-:Y:S02]  /*18730*/  LEA.HI.X.SX32 R209, R68, R2, 0x1, P4 ;  /* 0x0000000244d17211 */ /* 0x000fe400020f0eff */
[----:B------:R-:W-:Y:S02]  /*18740*/  IADD3 R204, P4, PT, R69, R3, RZ ;  /* 0x0000000345cc7210 */ /* 0x000fe40007f9e0ff */
[----:B------:R-:W-:Y:S02]  /*18750*/  F2FP.SATFINITE.E5M2.F32.PACK_AB_MERGE_C R244, R11, R10, RZ ;  /* 0x0000000a0bf4723e */ /* 0x000fe400048060ff */
[----:B------:R-:W-:Y:S02]  /*18760*/  LEA.HI.X.SX32 R205, R69, R2, 0x1, P4 ;  /* 0x0000000245cd7211 */ /* 0x000fe400020f0eff */
[----:B------:R-:W-:Y:S01]  /*18770*/  ISETP.LT.AND P3, PT, R86, UR4, !P2 ;  /* 0x0000000456007c0c */ /* 0x000fe2000d761270 */
[----:B------:R-:W0:Y:S01]  /*18780*/  LDCU UR4, c[0x0][0x39c] ;  /* 0x00007380ff0477ac */ /* 0x000e220008000800 */
[----:B------:R-:W-:-:S02]  /*18790*/  F2FP.SATFINITE.E5M2.F32.PACK_AB_MERGE_C R238, R23, R22, RZ ;  /* 0x0000001617ee723e */ /* 0x000fc400048060ff */
[----:B------:R-:W-:Y:S02]  /*187a0*/  F2FP.SATFINITE.E5M2.F32.PACK_AB_MERGE_C R239, R25, R24, RZ ;  /* 0x0000001819ef723e */ /* 0x000fe400048060ff */
[----:B------:R-:W-:Y:S02]  /*187b0*/  F2FP.SATFINITE.E5M2.F32.PACK_AB_MERGE_C R240, R27, R26, RZ ;  /* 0x0000001a1bf0723e */ /* 0x000fe400048060ff */
[----:B------:R-:W-:Y:S02]  /*187c0*/  F2FP.SATFINITE.E5M2.F32.PACK_AB_MERGE_C R242, R29, R28, RZ ;  /* 0x0000001c1df2723e */ /* 0x000fe400048060ff */
[----:B------:R-:W-:Y:S02]  /*187d0*/  F2FP.SATFINITE.E5M2.F32.PACK_AB_MERGE_C R243, R31, R30, RZ ;  /* 0x0000001e1ff3723e */ /* 0x000fe400048060ff */
[----:B------:R-:W-:Y:S02]  /*187e0*/  F2FP.SATFINITE.E5M2.F32.PACK_AB_MERGE_C R248, R33, R32, RZ ;  /* 0x0000002021f8723e */ /* 0x000fe400048060ff */
[----:B------:R-:W-:-:S02]  /*187f0*/  F2FP.SATFINITE.E5M2.F32.PACK_AB_MERGE_C R251, R35, R34, RZ ;  /* 0x0000002223fb723e */ /* 0x000fc400048060ff */
[----:B------:R-:W-:Y:S02]  /*18800*/  F2FP.SATFINITE.E5M2.F32.PACK_AB_MERGE_C R250, R37, R36, RZ ;  /* 0x0000002425fa723e */ /* 0x000fe400048060ff */
[----:B------:R-:W-:Y:S02]  /*18810*/  F2FP.SATFINITE.E5M2.F32.PACK_AB_MERGE_C R249, R39, R38, RZ ;  /* 0x0000002627f9723e */ /* 0x000fe400048060ff */
[----:B------:R-:W-:Y:S02]  /*18820*/  F2FP.SATFINITE.E5M2.F32.PACK_AB_MERGE_C R241, R41, R40, RZ ;  /* 0x0000002829f1723e */ /* 0x000fe400048060ff */
[----:B------:R-:W-:Y:S01]  /*18830*/  F2FP.SATFINITE.E5M2.F32.PACK_AB_MERGE_C R237, R43, R42, RZ ;  /* 0x0000002a2bed723e */ /* 0x000fe200048060ff */
[----:B--2---:R1:W-:Y:S04]  /*18840*/  STL.64 [R1+0x428], R234 ;  /* 0x000428ea01007387 */ /* 0x0043e80000100a00 */
[----:B------:R2:W-:Y:S04]  /*18850*/  STL [R1+0x38c], R233 ;  /* 0x00038ce901007387 */ /* 0x0005e80000100800 */
[----:B------:R0:W-:Y:S04]  /*18860*/  STL.64 [R1+0x3d0], R230 ;  /* 0x0003d0e601007387 */ /* 0x0001e80000100a00 */
[----:B------:R3:W-:Y:S01]  /*18870*/  STL [R1+0x388], R229 ;  /* 0x000388e501007387 */ /* 0x0007e20000100800 */
[----:B-1----:R-:W-:Y:S01]  /*18880*/  IMAD.MOV.U32 R234, RZ, RZ, R88 ;  /* 0x000000ffffea7224 */ /* 0x002fe200078e0058 */
[----:B--2---:R-:W-:Y:S01]  /*18890*/  F2FP.SATFINITE.E5M2.F32.PACK_AB_MERGE_C R233, R45, R44, RZ ;  /* 0x0000002c2de9723e */ /* 0x004fe200048060ff */
[----:B------:R-:W-:Y:S01]  /*188a0*/  IMAD.MOV.U32 R235, RZ, RZ, R89 ;  /* 0x000000ffffeb7224 */ /* 0x000fe200078e0059 */
[----:B------:R1:W-:Y:S04]  /*188b0*/  STL.64 [R1+0x3e0], R226 ;  /* 0x0003e0e201007387 */ /* 0x0003e80000100a00 */
[----:B------:R2:W-:Y:S01]  /*188c0*/  STL [R1+0x384], R225 ;  /* 0x000384e101007387 */ /* 0x0005e20000100800 */
[----:B0-----:R-:W-:-:S02]  /*188d0*/  F2FP.SATFINITE.E5M2.F32.PACK_AB_MERGE_C R230, R19, R18, RZ ;  /* 0x0000001213e6723e */ /* 0x001fc400048060ff */
[----:B------:R-:W-:Y:S01]  /*188e0*/  F2FP.SATFINITE.E5M2.F32.PACK_AB_MERGE_C R231, R21, R20, RZ ;  /* 0x0000001415e7723e */ /* 0x000fe200048060ff */
[----:B------:R-:W-:Y:S01]  /*188f0*/  STL.64 [R1+0x3f0], R222 ;  /* 0x0003f0de01007387 */ /* 0x000fe20000100a00 */
[----:B---3--:R-:W-:-:S03]  /*18900*/  F2FP.SATFINITE.E5M2.F32.PACK_AB_MERGE_C R229, R47, R46, RZ ;  /* 0x0000002e2fe5723e */ /* 0x008fc600048060ff */
[----:B------:R0:W-:Y:S01]  /*18910*/  STL [R1+0x380], R221 ;  /* 0x000380dd01007387 */ /* 0x0001e20000100800 */
[----:B-1----:R-:W-:Y:S02]  /*18920*/  F2FP.SATFINITE.E5M2.F32.PACK_AB_MERGE_C R226, R13, R12, RZ ;  /* 0x0000000c0de2723e */ /* 0x002fe400048060ff */
[----:B------:R-:W-:Y:S01]  /*18930*/  F2FP.SATFINITE.E5M2.F32.PACK_AB_MERGE_C R227, R15, R14, RZ ;  /* 0x0000000e0fe3723e */ /* 0x000fe200048060ff */
[----:B------:R1:W-:Y:S01]  /*18940*/  STL.64 [R1+0x3f8], R216 ;  /* 0x0003f8d801007387 */ /* 0x0003e20000100a00 */
[----:B--2---:R-:W-:-:S03]  /*18950*/  F2FP.SATFINITE.E5M2.F32.PACK_AB_MERGE_C R225, R49, R48, RZ ;  /* 0x0000003031e1723e */ /* 0x004fc600048060ff */
[----:B------:R-:W-:Y:S01]  /*18960*/  STL [R1+0x37c], R213 ;  /* 0x00037cd501007387 */ /* 0x000fe20000100800 */
[----:B0-----:R-:W-:-:S03]  /*18970*/  F2FP.SATFINITE.E5M2.F32.PACK_AB_MERGE_C R221, R51, R50, RZ ;  /* 0x0000003233dd723e */ /* 0x001fc600048060ff */
[----:B------:R0:W-:Y:S01]  /*18980*/  STL.64 [R1+0x400], R208 ;  /* 0x000400d001007387 */ /* 0x0001e20000100a00 */
[----:B-1----:R-:W-:Y:S01]  /*18990*/  F2FP.SATFINITE.E5M2.F32.PACK_AB_MERGE_C R216, R5, R4, RZ ;  /* 0x0000000405d8723e */ /* 0x002fe200048060ff */
[----:B------:R-:W-:Y:S02]  /*189a0*/  VIADD R4, R69, UR5 ;  /* 0x0000000545047c36 */ /* 0x000fe40008000000 */
[----:B------:R1:W-:Y:S01]  /*189b0*/  STL [R1+0x378], R205 ;  /* 0x000378cd01007387 */ /* 0x0003e20000100800 */
[----:B------:R-:W-:Y:S01]  /*189c0*/  F2FP.SATFINITE.E5M2.F32.PACK_AB_MERGE_C R217, R7, R6, RZ ;  /* 0x0000000607d9723e */ /* 0x000fe200048060ff */
[C---:B------:R-:W-:Y:S01]  /*189d0*/  VIADD R5, R4.reuse, UR5 ;  /* 0x0000000504057c36 */ /* 0x040fe20008000000 */
[----:B------:R-:W-:Y:S01]  /*189e0*/  IADD3 R200, P4, PT, R4, R3, RZ ;  /* 0x0000000304c87210 */ /* 0x000fe20007f9e0ff */
[----:B------:R-:W-:Y:S01]  /*189f0*/  STL.64 [R1+0x418], R226 ;  /* 0x000418e201007387 */ /* 0x000fe20000100a00 */
[----:B0-----:R-:W-:Y:S01]  /*18a00*/  IMAD.MOV.U32 R208, RZ, RZ, R87 ;  /* 0x000000ffffd07224 */ /* 0x001fe200078e0057 */
[----:B------:R-:W-:-:S02]  /*18a10*/  F2FP.SATFINITE.E5M2.F32.PACK_AB_MERGE_C R209, R9, R8, RZ ;  /* 0x0000000809d1723e */ /* 0x000fc400048060ff */
[----:B------:R-:W-:Y:S01]  /*18a20*/  LEA.HI.X.SX32 R201, R4, R2, 0x1, P4 ;  /* 0x0000000204c97211 */ /* 0x000fe200020f0eff */
[C---:B------:R-:W-:Y:S01]  /*18a30*/  VIADD R4, R5.reuse, UR5 ;  /* 0x0000000505047c36 */ /* 0x040fe20008000000 */
[-C--:B------:R-:W-:Y:S01]  /*18a40*/  IADD3 R196, P4, PT, R5, R3.reuse, RZ ;  /* 0x0000000305c47210 */ /* 0x080fe20007f9e0ff */
[----:B------:R-:W0:Y:S01]  /*18a50*/  LDTM.x64 R68, tmem[UR14+0x80] ;  /* 0x0000800e004479ee */ /* 0x000e220008340000 */
[----:B------:R-:W-:Y:S01]  /*18a60*/  F2FP.SATFINITE.E5M2.F32.PACK_AB_MERGE_C R213, R53, R52, RZ ;  /* 0x0000003435d5723e */ /* 0x000fe200048060ff */
[----:B------:R-:W-:Y:S01]  /*18a70*/  STL.64 [R1+0x408], R200 ;  /* 0x000408c801007387 */ /* 0x000fe20000100a00 */
[----:B------:R-:W-:Y:S01]  /*18a80*/  LEA.HI.X.SX32 R197, R5, R2, 0x1, P4 ;  /* 0x0000000205c57211 */ /* 0x000fe200020f0eff */
[C---:B------:R-:W-:Y:S01]  /*18a90*/  VIADD R5, R4.reuse, UR5 ;  /* 0x0000000504057c36 */ /* 0x040fe20008000000 */
[----:B------:R-:W-:Y:S01]  /*18aa0*/  IADD3 R198, P4, PT, R4, R3, RZ ;  /* 0x0000000304c67210 */ /* 0x000fe20007f9e0ff */
[----:B------:R-:W-:Y:S01]  /*18ab0*/  STL [R1+0x410], R245 ;  /* 0x000410f501007387 */ /* 0x000fe20000100800 */
[----:B-1----:R-:W-:-:S02]  /*18ac0*/  F2FP.SATFINITE.E5M2.F32.PACK_AB_MERGE_C R205, R55, R54, RZ ;  /* 0x0000003637cd723e */ /* 0x002fc400048060ff */
[-C--:B------:R-:W-:Y:S01]  /*18ad0*/  LEA.HI.X.SX32 R199, R4, R2.reuse, 0x1, P4 ;  /* 0x0000000204c77211 */ /* 0x080fe200020f0eff */
[C---:B------:R-:W-:Y:S01]  /*18ae0*/  VIADD R4, R5.reuse, UR5 ;  /* 0x0000000505047c36 */ /* 0x040fe20008000000 */
[CC--:B------:R-:W-:Y:S01]  /*18af0*/  IADD3 R202, P4, PT, R5.reuse, R3.reuse, RZ ;  /* 0x0000000305ca7210 */ /* 0x0c0fe20007f9e0ff */
[----:B------:R-:W-:Y:S03]  /*18b00*/  STL [R1+0x420], R244 ;  /* 0x000420f401007387 */ /* 0x000fe60000100800 */
[-C--:B------:R-:W-:Y:S01]  /*18b10*/  LEA.HI.X.SX32 R203, R5, R2.reuse, 0x1, P4 ;  /* 0x0000000205cb7211 */ /* 0x080fe200020f0eff */
[C---:B------:R-:W-:Y:S01]  /*18b20*/  VIADD R5, R4.reuse, UR5 ;  /* 0x0000000504057c36 */ /* 0x040fe20008000000 */
[CC--:B------:R-:W-:Y:S01]  /*18b30*/  IADD3 R206, P4, PT, R4.reuse, R3.reuse, RZ ;  /* 0x0000000304ce7210 */ /* 0x0c0fe20007f9e0ff */
[----:B------:R1:W-:Y:S03]  /*18b40*/  STL [R1+0x374], R197 ;  /* 0x000374c501007387 */ /* 0x0003e60000100800 */
[-C--:B------:R-:W-:Y:S01]  /*18b50*/  LEA.HI.X.SX32 R207, R4, R2.reuse, 0x1, P4 ;  /* 0x0000000204cf7211 */ /* 0x080fe200020f0eff */
[C---:B------:R-:W-:Y:S01]  /*18b60*/  VIADD R4, R5.reuse, UR5 ;  /* 0x0000000505047c36 */ /* 0x040fe20008000000 */
[CC--:B------:R-:W-:Y:S01]  /*18b70*/  IADD3 R210, P4, PT, R5.reuse, R3.reuse, RZ ;  /* 0x0000000305d27210 */ /* 0x0c0fe20007f9e0ff */
[----:B------:R2:W-:Y:S02]  /*18b80*/  STL [R1+0x370], R203 ;  /* 0x000370cb01007387 */ /* 0x0005e40000100800 */
[C---:B------:R-:W-:Y:S01]  /*18b90*/  VIADD R252, R4.reuse, UR5 ;  /* 0x0000000504fc7c36 */ /* 0x040fe20008000000 */
[----:B------:R-:W-:Y:S01]  /*18ba0*/  LEA.HI.X.SX32 R211, R5, R2, 0x1, P4 ;  /* 0x0000000205d37211 */ /* 0x000fe200020f0eff */
[----:B------:R3:W-:Y:S01]  /*18bb0*/  STL [R1+0x36c], R207 ;  /* 0x00036ccf01007387 */ /* 0x0007e20000100800 */
[----:B------:R-:W-:-:S02]  /*18bc0*/  IADD3 R214, P4, PT, R4, R3, RZ ;  /* 0x0000000304d67210 */ /* 0x000fc40007f9e0ff */
[----:B------:R-:W-:Y:S02]  /*18bd0*/  F2FP.SATFINITE.E5M2.F32.PACK_AB_MERGE_C R5, R65, R64, RZ ;  /* 0x000000404105723e */ /* 0x000fe400048060ff */
[----:B------:R-:W-:Y:S02]  /*18be0*/  LEA.HI.X.SX32 R215, R4, R2, 0x1, P4 ;  /* 0x0000000204d77211 */ /* 0x000fe400020f0eff */
[C---:B------:R-:W-:Y:S02]  /*18bf0*/  IADD3 R218, P4, PT, R252.reuse, R3, RZ ;  /* 0x00000003fcda7210 */ /* 0x040fe40007f9e0ff */
[----:B------:R-:W-:Y:S02]  /*18c00*/  F2FP.SATFINITE.E5M2.F32.PACK_AB_MERGE_C R4, R67, R66, RZ ;  /* 0x000000424304723e */ /* 0x000fe400048060ff */
[----:B------:R-:W-:Y:S02]  /*18c10*/  LEA.HI.X.SX32 R219, R252, R2, 0x1, P4 ;  /* 0x00000002fcdb7211 */ /* 0x000fe400020f0eff */
[----:B------:R-:W-:-:S02]  /*18c20*/  ISETP.LT.AND P4, PT, R0, UR19, !P2 ;  /* 0x0000001300007c0c */ /* 0x000fc4000d781270 */
[----:B-1----:R-:W-:Y:S01]  /*18c30*/  F2FP.SATFINITE.E5M2.F32.PACK_AB_MERGE_C R197, R57, R56, RZ ;  /* 0x0000003839c5723e */ /* 0x002fe200048060ff */
[----:B------:R1:W-:Y:S01]  /*18c40*/  STL [R1+0x368], R219 ;  /* 0x000368db01007387 */ /* 0x0003e20000100800 */
[----:B--2---:R-:W-:Y:S02]  /*18c50*/  F2FP.SATFINITE.E5M2.F32.PACK_AB_MERGE_C R203, R59, R58, RZ ;  /* 0x0000003a3bcb723e */ /* 0x004fe400048060ff */
[----:B---3--:R-:W-:Y:S01]  /*18c60*/  F2FP.SATFINITE.E5M2.F32.PACK_AB_MERGE_C R207, R61, R60, RZ ;  /* 0x0000003c3dcf723e */ /* 0x008fe200048060ff */
[----:B------:R-:W2:Y:S04]  /*18c70*/  LDL.LU.64 R244, [R1+0xf8] ;  /* 0x0000f80001f47983 */ /* 0x000ea80000300a00 */
[----:B------:R-:W-:Y:S01]  /*18c80*/  STL [R1+0x140], R5 ;  /* 0x0001400501007387 */ /* 0x000fe20000100800 */
[----:B-1----:R-:W-:-:S03]  /*18c90*/  F2FP.SATFINITE.E5M2.F32.PACK_AB_MERGE_C R219, R63, R62, RZ ;  /* 0x0000003e3fdb723e */ /* 0x002fc600048060ff */
[----:B------:R-:W3:Y:S04]  /*18ca0*/  LDL.LU.64 R222, [R1+0xf0] ;  /* 0x0000f00001de7983 */ /* 0x000ee80000300a00 */
[----:B------:R1:W-:Y:S01]  /*18cb0*/  STL [R1+0x138], R4 ;  /* 0x0001380401007387 */ /* 0x0003e20000100800 */
[----:B------:R-:W-:Y:S01]  /*18cc0*/  VIADD R252, R252, UR5 ;  /* 0x00000005fcfc7c36 */ /* 0x000fe20008000000 */
[----:B------:R-:W-:Y:S02]  /*18cd0*/  PRMT R200, R216, 0x9910, RZ ;  /* 0x00009910d8c87816 */ /* 0x000fe400000000ff */
[----:B------:R-:W2:Y:S01]  /*18ce0*/  LDL.LU.64 R226, [R1+0xe8] ;  /* 0x0000e80001e27983 */ /* 0x000ea20000300a00 */
[----:B-1----:R-:W1:Y:S01]  /*18cf0*/  LDTM.x64 R4, tmem[UR14+0xc0] ;  /* 0x0000c00e000479ee */ /* 0x002e620008340000 */
[----:B------:R-:W-:-:S02]  /*18d00*/  NOP ;  /* 0x0000000000007918 */ /* 0x000fc40000000000 */
[----:B------:R0:W-:Y:S02]  /*18d10*/  @P4 STG.E.U8 desc[UR26][R246.64], R216 ;  /* 0x000000d8f6004986 */ /* 0x0001e4000c10111a */
[----:B0-----:R-:W-:-:S04]  /*18d20*/  LOP3.LUT R246, R0, 0x5, RZ, 0xfc, !PT ;  /* 0x0000000500f67812 */ /* 0x001fc800078efcff */
[----:B------:R-:W-:Y:S01]  /*18d30*/  ISETP.LT.AND P4, PT, R246, UR4, !P2 ;  /* 0x00000004f6007c0c */ /* 0x000fe2000d781270 */
[----:B------:R-:W0:Y:S01]  /*18d40*/  LDCU UR4, c[0x0][0x39c] ;  /* 0x00007380ff0477ac */ /* 0x000e220008000800 */
[----:B------:R-:W-:-:S04]  /*18d50*/  IADD3 R246, P0, PT, R252, R3, RZ ;  /* 0x00000003fcf67210 */ /* 0x000fc80007f1e0ff */
[----:B------:R-:W-:Y:S02]  /*18d60*/  LEA.HI.X.SX32 R247, R252, R2, 0x1, P0 ;  /* 0x00000002fcf77211 */ /* 0x000fe400000f0eff */
[----:B------:R-:W-:Y:S02]  /*18d70*/  ISETP.NE.AND P0, PT, R208, RZ, PT ;  /* 0x000000ffd000720c */ /* 0x000fe40003f05270 */
[----:B------:R-:W-:Y:S02]  /*18d80*/  SHF.R.S32.HI R208, RZ, 0x8, R200 ;  /* 0x00000008ffd07819 */ /* 0x000fe400000114c8 */
[----:B------:R-:W2:Y:S04]  /*18d90*/  LDL.LU.64 R200, [R1+0xe0] ;  /* 0x0000e00001c87983 */ /* 0x000ea80000300a00 */
[----:B------:R0:W-:Y:S04]  /*18da0*/  @P6 STG.E.U8 desc[UR26][R234.64], R208 ;  /* 0x000000d0ea006986 */ /* 0x0001e8000c10111a */
[----:B0-----:R-:W2:Y:S01]  /*18db0*/  LDL.LU.64 R234, [R1+0x428] ;  /* 0x0004280001ea7983 */ /* 0x001ea20000300a00 */
[----:B------:R-:W-:-:S04]  /*18dc0*/  LOP3.LUT R208, R0, 0x6, RZ, 0xfc, !PT ;  /* 0x0000000600d07812 */ /* 0x000fc800078efcff */
[----:B------:R-:W-:Y:S01]  /*18dd0*/  ISETP.LT.AND P6, PT, R208, UR4, !P2 ;  /* 0x00000004d0007c0c */ /* 0x000fe2000d7c1270 */
[----:B------:R-:W0:Y:S01]  /*18de0*/  LDCU UR4, c[0x0][0x39c] ;  /* 0x00007380ff0477ac */ /* 0x000e220008000800 */
[----:B------:R-:W-:Y:S01]  /*18df0*/  LOP3.LUT R208, R0, 0x7, RZ, 0xfc, !PT ;  /* 0x0000000700d07812 */ /* 0x000fe200078efcff */
[----:B--2---:R2:W-:Y:S03]  /*18e00*/  @P1 STG.E.U8 desc[UR26][R234.64], R217 ;  /* 0x000000d9ea001986 */ /* 0x0045e6000c10111a */
[----:B0-----:R-:W-:Y:S01]  /*18e10*/  ISETP.LT.AND P1, PT, R208, UR4, !P2 ;  /* 0x00000004d0007c0c */ /* 0x001fe2000d721270 */
[----:B------:R-:W0:Y:S01]  /*18e20*/  LDCU UR4, c[0x0][0x39c] ;  /* 0x00007380ff0477ac */ /* 0x000e220008000800 */
[----:B------:R-:W-:-:S04]  /*18e30*/  PRMT R208, R217, 0x9910, RZ ;  /* 0x00009910d9d07816 */ /* 0x000fc800000000ff */
[----:B------:R-:W-:Y:S01]  /*18e40*/  SHF.R.S32.HI R208, RZ, 0x8, R208 ;  /* 0x00000008ffd07819 */ /* 0x000fe200000114d0 */
[----:B--2---:R-:W2:Y:S04]  /*18e50*/  LDL.LU.64 R234, [R1+0xd8] ;  /* 0x0000d80001ea7983 */ /* 0x004ea80000300a00 */
[----:B------:R-:W2:Y:S04]  /*18e60*/  LDL.LU.64 R216, [R1+0xd0] ;  /* 0x0000d00001d87983 */ /* 0x000ea80000300a00 */
[----:B------:R0:W-:Y:S04]  /*18e70*/  @P5 STG.E.U8 desc[UR26][R244.64], R208 ;  /* 0x000000d0f4005986 */ /* 0x0001e8000c10111a */
[----:B0-----:R-:W2:Y:S01]  /*18e80*/  LDL.LU R244, [R1+0x420] ;  /* 0x0004200001f47983 */ /* 0x001ea20000300800 */
[----:B------:R-:W-:-:S04]  /*18e90*/  LOP3.LUT R208, R0, 0x8, RZ, 0xfc, !PT ;  /* 0x0000000800d07812 */ /* 0x000fc800078efcff */
[----:B------:R-:W-:Y:S01]  /*18ea0*/  ISETP.LT.AND P5, PT, R208, UR4, !P2 ;  /* 0x00000004d0007c0c */ /* 0x000fe2000d7a1270 */
[----:B------:R-:W0:Y:S01]  /*18eb0*/  LDCU UR4, c[0x0][0x39c] ;  /* 0x00007380ff0477ac */ /* 0x000e220008000800 */
[----:B------:R-:W-:Y:S01]  /*18ec0*/  LOP3.LUT R208, R0, 0x9, RZ, 0xfc, !PT ;  /* 0x0000000900d07812 */ /* 0x000fe200078efcff */
[----:B---3--:R3:W-:Y:S04]  /*18ed0*/  @P3 STG.E.U8 desc[UR26][R222.64], R209 ;  /* 0x000000d1de003986 */ /* 0x0087e8000c10111a */
[----:B---3--:R-:W3:Y:S01]  /*18ee0*/  LDL.LU.64 R222, [R1+0xc8] ;  /* 0x0000c80001de7983 */ /* 0x008ee20000300a00 */
[----:B0-----:R-:W-:Y:S01]  /*18ef0*/  ISETP.LT.AND P3, PT, R208, UR4, !P2 ;  /* 0x00000004d0007c0c */ /* 0x001fe2000d761270 */
[----:B------:R-:W0:Y:S01]  /*18f00*/  LDCU UR4, c[0x0][0x39c] ;  /* 0x00007380ff0477ac */ /* 0x000e220008000800 */
[----:B------:R-:W-:-:S04]  /*18f10*/  PRMT R208, R209, 0x9910, RZ ;  /* 0x00009910d1d07816 */ /* 0x000fc800000000ff */
[----:B------:R-:W-:-:S05]  /*18f20*/  SHF.R.S32.HI R208, RZ, 0x8, R208 ;  /* 0x00000008ffd07819 */ /* 0x000fca00000114d0 */
[----:B------:R0:W-:Y:S04]  /*18f30*/  @P4 STG.E.U8 desc[UR26][R226.64], R208 ;  /* 0x000000d0e2004986 */ /* 0x0001e8000c10111a */
[----:B0-----:R-:W3:Y:S01]  /*18f40*/  LDL.LU.64 R226, [R1+0x418] ;  /* 0x0004180001e27983 */ /* 0x001ee20000300a00 */
[----:B------:R-:W-:-:S03]  /*18f50*/  LOP3.LUT R245, R0, 0xa, RZ, 0xfc, !PT ;  /* 0x0000000a00f57812 */ /* 0x000fc600078efcff */
[----:B------:R-:W4:Y:S01]  /*18f60*/  LDL.LU.64 R208, [R1+0xc0] ;  /* 0x0000c00001d07983 */ /* 0x000f220000300a00 */
[----:B------:R-:W-:Y:S01]  /*18f70*/  ISETP.LT.AND P4, PT, R245, UR4, !P2 ;  /* 0x00000004f5007c0c */ /* 0x000fe2000d781270 */
[----:B------:R-:W0:Y:S02]  /*18f80*/  LDCU UR4, c[0x0][0x39c] ;  /* 0x00007380ff0477ac */ /* 0x000e240008000800 */
[----:B--2---:R2:W-:Y:S02]  /*18f90*/  @P6 STG.E.U8 desc[UR26][R200.64], R244 ;  /* 0x000000f4c8006986 */ /* 0x0045e4000c10111a */
[----:B--2---:R-:W-:-:S04]  /*18fa0*/  LOP3.LUT R200, R0, 0xb, RZ, 0xfc, !PT ;  /* 0x0000000b00c87812 */ /* 0x004fc800078efcff */
[----:B0-----:R-:W-:Y:S01]  /*18fb0*/  ISETP.LT.AND P6, PT, R200, UR4, !P2 ;  /* 0x00000004c8007c0c */ /* 0x001fe2000d7c1270 */
[----:B------:R-:W0:Y:S01]  /*18fc0*/  LDCU UR4, c[0x0][0x39c] ;  /* 0x00007380ff0477ac */ /* 0x000e220008000800 */
[----:B------:R-:W-:Y:S02]  /*18fd0*/  PRMT R200, R244, 0x9910, RZ ;  /* 0x00009910f4c87816 */ /* 0x000fe400000000ff */
[----:B------:R-:W2:Y:S02]  /*18fe0*/  LDL.LU.64 R244, [R1+0xb8] ;  /* 0x0000b80001f47983 */ /* 0x000ea40000300a00 */
[----:B------:R-:W-:-:S05]  /*18ff0*/  SHF.R.S32.HI R200, RZ, 0x8, R200 ;  /* 0x00000008ffc87819 */ /* 0x000fca00000114c8 */
[----:B------:R0:W-:Y:S02]  /*19000*/  @P1 STG.E.U8 desc[UR26][R234.64], R200 ;  /* 0x000000c8ea001986 */ /* 0x0001e4000c10111a */
[----:B0-----:R-:W-:Y:S02]  /*19010*/  LOP3.LUT R200, R0, 0xc, RZ, 0xfc, !PT ;  /* 0x0000000c00c87812 */ /* 0x001fe400078efcff */
[----:B------:R-:W5:Y:S02]  /*19020*/  LDL.LU.64 R234, [R1+0xb0] ;  /* 0x0000b00001ea7983 */ /* 0x000f640000300a00 */
        /* <DEDUP_REMOVED lines=9> */
[----:B------:R0:W-:Y:S02]  /*190c0*/  @P3 STG.E.U8 desc[UR26][R222.64], R200 ;  /* 0x000000c8de003986 */ /* 0x0001e4000c10111a */
[----:B0-----:R-:W-:Y:S02]  /*190d0*/  LOP3.LUT R200, R0, 0xe, RZ, 0xfc, !PT ;  /* 0x0000000e00c87812 */ /* 0x001fe400078efcff */
[----:B------:R-:W3:Y:S02]  /*190e0*/  LDL.LU.64 R222, [R1+0xa0] ;  /* 0x0000a00001de7983 */ /* 0x000ee40000300a00 */
[----:B------:R-:W-:Y:S01]  /*190f0*/  ISETP.LT.AND P3, PT, R200, UR4, !P2 ;  /* 0x00000004c8007c0c */ /* 0x000fe2000d761270 */
[----:B------:R-:W0:Y:S01]  /*19100*/  LDCU UR4, c[0x0][0x39c] ;  /* 0x00007380ff0477ac */ /* 0x000e220008000800 */
[----:B----4-:R4:W-:Y:S01]  /*19110*/  @P4 STG.E.U8 desc[UR26][R208.64], R227 ;  /* 0x000000e3d0004986 */ /* 0x0109e2000c10111a */
[----:B------:R-:W-:Y:S02]  /*19120*/  LOP3.LUT R200, R0, 0xf, RZ, 0xfc, !PT ;  /* 0x0000000f00c87812 */ /* 0x000fe400078efcff */
[----:B----4-:R-:W-:-:S04]  /*19130*/  PRMT R208, R227, 0x9910, RZ ;  /* 0x00009910e3d07816 */ /* 0x010fc800000000ff */
[----:B------:R-:W-:Y:S02]  /*19140*/  SHF.R.S32.HI R209, RZ, 0x8, R208 ;  /* 0x00000008ffd17819 */ /* 0x000fe400000114d0 */
[----:B0-----:R-:W-:Y:S01]  /*19150*/  ISETP.LT.AND P4, PT, R200, UR4, !P2 ;  /* 0x00000004c8007c0c */ /* 0x001fe2000d781270 */
[----:B------:R-:W0:Y:S01]  /*19160*/  LDCU UR4, c[0x0][0x39c] ;  /* 0x00007380ff0477ac */ /* 0x000e220008000800 */
[----:B------:R-:W4:Y:S04]  /*19170*/  LDL.LU.64 R200, [R1+0x98] ;  /* 0x0000980001c87983 */ /* 0x000f280000300a00 */
[----:B------:R-:W3:Y:S04]  /*19180*/  LDL.LU.64 R226, [R1+0x90] ;  /* 0x0000900001e27983 */ /* 0x000ee80000300a00 */
[----:B--2---:R2:W-:Y:S04]  /*19190*/  @P6 STG.E.U8 desc[UR26][R244.64], R209 ;  /* 0x000000d1f4006986 */ /* 0x0045e8000c10111a */
[----:B--2---:R-:W5:Y:S01]  /*191a0*/  LDL.LU R245, [R1+0x410] ;  /* 0x0004100001f57983 */ /* 0x004f620000300800 */
[----:B------:R-:W-:-:S04]  /*191b0*/  LOP3.LUT R208, R0, 0x10, RZ, 0xfc, !PT ;  /* 0x0000001000d07812 */ /* 0x000fc800078efcff */
[----:B0-----:R-:W-:Y:S01]  /*191c0*/  ISETP.LT.AND P6, PT, R208, UR4, !P2 ;  /* 0x00000004d0007c0c */ /* 0x001fe2000d7c1270 */
[----:B------:R-:W0:Y:S01]  /*191d0*/  LDCU UR4, c[0x0][0x39c] ;  /* 0x00007380ff0477ac */ /* 0x000e220008000800 */
[----:B------:R-:W-:Y:S01]  /*191e0*/  LOP3.LUT R208, R0, 0x11, RZ, 0xfc, !PT ;  /* 0x0000001100d07812 */ /* 0x000fe200078efcff */
[----:B-----5:R2:W-:Y:S03]  /*191f0*/  @P1 STG.E.U8 desc[UR26][R234.64], R245 ;  /* 0x000000f5ea001986 */ /* 0x0205e6000c10111a */
[----:B0-----:R-:W-:Y:S01]  /*19200*/  ISETP.LT.AND P1, PT, R208, UR4, !P2 ;  /* 0x00000004d0007c0c */ /* 0x001fe2000d721270 */
[----:B------:R-:W0:Y:S01]  /*19210*/  LDCU UR4, c[0x0][0x39c] ;  /* 0x00007380ff0477ac */ /* 0x000e220008000800 */
[----:B------:R-:W-:Y:S01]  /*19220*/  PRMT R208, R245, 0x9910, RZ ;  /* 0x00009910f5d07816 */ /* 0x000fe200000000ff */
[----:B--2---:R-:W2:Y:S04]  /*19230*/  LDL.LU.64 R234, [R1+0x88] ;  /* 0x0000880001ea7983 */ /* 0x004ea80000300a00 */
[----:B------:R-:W5:Y:S01]  /*19240*/  LDL.LU.64 R244, [R1+0x80] ;  /* 0x0000800001f47983 */ /* 0x000f620000300a00 */
[----:B------:R-:W-:-:S02]  /*19250*/  SHF.R.S32.HI R209, RZ, 0x8, R208 ;  /* 0x00000008ffd17819 */ /* 0x000fc400000114d0 */
[----:B------:R-:W-:-:S03]  /*19260*/  LOP3.LUT R208, R0, 0x12, RZ, 0xfc, !PT ;  /* 0x0000001200d07812 */ /* 0x000fc600078efcff */
[----:B---3--:R3:W-:Y:S01]  /*19270*/  @P5 STG.E.U8 desc[UR26][R216.64], R209 ;  /* 0x000000d1d8005986 */ /* 0x0087e2000c10111a */
[----:B0-----:R-:W-:Y:S01]  /*19280*/  ISETP.LT.AND P5, PT, R208, UR4, !P2 ;  /* 0x00000004d0007c0c */ /* 0x001fe2000d7a1270 */
[----:B------:R-:W0:Y:S01]  /*19290*/  LDCU UR4, c[0x0][0x39c] ;  /* 0x00007380ff0477ac */ /* 0x000e220008000800 */
[----:B------:R-:W-:Y:S01]  /*192a0*/  LOP3.LUT R208, R0, 0x13, RZ, 0xfc, !PT ;  /* 0x0000001300d07812 */ /* 0x000fe200078efcff */
[----:B------:R0:W-:Y:S03]  /*192b0*/  @P3 STG.E.U8 desc[UR26][R222.64], R230 ;  /* 0x000000e6de003986 */ /* 0x0001e6000c10111a */
[----:B0-----:R-:W-:Y:S01]  /*192c0*/  ISETP.LT.AND P3, PT, R208, UR4, !P2 ;  /* 0x00000004d0007c0c */ /* 0x001fe2000d761270 */
[----:B------:R-:W0:Y:S01]  /*192d0*/  LDCU UR4, c[0x0][0x39c] ;  /* 0x00007380ff0477ac */ /* 0x000e220008000800 */
[----:B---3--:R-:W3:Y:S04]  /*192e0*/  LDL.LU.64 R208, [R1+0x78] ;  /* 0x0000780001d07983 */ /* 0x008ee80000300a00 */
[----:B------:R-:W3:Y:S01]  /*192f0*/  LDL.LU.64 R222, [R1+0x70] ;  /* 0x0000700001de7983 */ /* 0x000ee20000300a00 */
[----:B------:R-:W-:-:S04]  /*19300*/  PRMT R216, R230, 0x9910, RZ ;  /* 0x00009910e6d87816 */ /* 0x000fc800000000ff */
[----:B------:R-:W-:Y:S02]  /*19310*/  SHF.R.S32.HI R217, RZ, 0x8, R216 ;  /* 0x00000008ffd97819 */ /* 0x000fe400000114d8 */
[----:B------:R-:W-:-:S03]  /*19320*/  LOP3.LUT R216, R0, 0x14, RZ, 0xfc, !PT ;  /* 0x0000001400d87812 */ /* 0x000fc600078efcff */
[----:B----4-:R4:W-:Y:S01]  /*19330*/  @P4 STG.E.U8 desc[UR26][R200.64], R217 ;  /* 0x000000d9c8004986 */ /* 0x0109e2000c10111a */
[----:B0-----:R-:W-:Y:S01]  /*19340*/  ISETP.LT.AND P4, PT, R216, UR4, !P2 ;  /* 0x00000004d8007c0c */ /* 0x001fe2000d781270 */
[----:B------:R-:W0:Y:S02]  /*19350*/  LDCU UR4, c[0x0][0x39c] ;  /* 0x00007380ff0477ac */ /* 0x000e240008000800 */
[----:B------:R1:W-:Y:S04]  /*19360*/  @P6 STG.E.U8 desc[UR26][R226.64], R231 ;  /* 0x000000e7e2006986 */ /* 0x0003e8000c10111a */
[----:B----4-:R-:W4:Y:S04]  /*19370*/  LDL.LU.64 R200, [R1+0x408] ;  /* 0x0004080001c87983 */ /* 0x010f280000300a00 */
[----:B-1----:R-:W4:Y:S01]  /*19380*/  LDL.LU.64 R226, [R1+0x68] ;  /* 0x0000680001e27983 */ /* 0x002f220000300a00 */
[----:B------:R-:W-:-:S04]  /*19390*/  LOP3.LUT R216, R0, 0x15, RZ, 0xfc, !PT ;  /* 0x0000001500d87812 */ /* 0x000fc800078efcff */
[----:B0-----:R-:W-:Y:S01]  /*193a0*/  ISETP.LT.AND P6, PT, R216, UR4, !P2 ;  /* 0x00000004d8007c0c */ /* 0x001fe2000d7c1270 */
[----:B------:R-:W0:Y:S01]  /*193b0*/  LDCU UR4, c[0x0][0x39c] ;  /* 0x00007380ff0477ac */ /* 0x000e220008000800 */
[----:B------:R-:W-:Y:S02]  /*193c0*/  PRMT R216, R231, 0x9910, RZ ;  /* 0x00009910e7d87816 */ /* 0x000fe400000000ff */
[----:B------:R-:W4:Y:S02]  /*193d0*/  LDL.LU.64 R230, [R1+0x60] ;  /* 0x0000600001e67983 */ /* 0x000f240000300a00 */
[----:B------:R-:W-:Y:S02]  /*193e0*/  SHF.R.S32.HI R217, RZ, 0x8, R216 ;  /* 0x00000008ffd97819 */ /* 0x000fe400000114d8 */
[----:B------:R-:W-:-:S03]  /*193f0*/  LOP3.LUT R216, R0, 0x16, RZ, 0xfc, !PT ;  /* 0x0000001600d87812 */ /* 0x000fc600078efcff */
[----:B--2---:R-:W-:Y:S04]  /*19400*/  @P1 STG.E.U8 desc[UR26][R234.64], R217 ;  /* 0x000000d9ea001986 */ /* 0x004fe8000c10111a */
[----:B-----5:R1:W-:Y:S04]  /*19410*/  @P5 STG.E.U8 desc[UR26][R244.64], R238 ;  /* 0x000000eef4005986 */ /* 0x0203e8000c10111a */
[----:B-1----:R-:W2:Y:S01]  /*19420*/  LDL.LU.64 R244, [R1+0x58] ;  /* 0x0000580001f47983 */ /* 0x002ea20000300a00 */
[----:B0-----:R-:W-:Y:S01]  /*19430*/  ISETP.LT.AND P1, PT, R216, UR4, !P2 ;  /* 0x00000004d8007c0c */ /* 0x001fe2000d721270 */
[----:B------:R-:W0:Y:S01]  /*19440*/  LDCU UR4, c[0x0][0x39c] ;  /* 0x00007380ff0477ac */ /* 0x000e220008000800 */
[----:B------:R-:W-:Y:S01]  /*19450*/  LOP3.LUT R216, R0, 0x17, RZ, 0xfc, !PT ;  /* 0x0000001700d87812 */ /* 0x000fe200078efcff */
[----:B------:R-:W5:Y:S03]  /*19460*/  LDL.LU.64 R234, [R1+0x50] ;  /* 0x0000500001ea7983 */ /* 0x000f660000300a00 */
[----:B0-----:R-:W-:Y:S01]  /*19470*/  ISETP.LT.AND P5, PT, R216, UR4, !P2 ;  /* 0x00000004d8007c0c */ /* 0x001fe2000d7a1270 */
[----:B------:R-:W0:Y:S01]  /*19480*/  LDCU UR4, c[0x0][0x39c] ;  /* 0x00007380ff0477ac */ /* 0x000e220008000800 */
[----:B------:R-:W-:-:S04]  /*19490*/  PRMT R216, R238, 0x9910, RZ ;  /* 0x00009910eed87816 */ /* 0x000fc800000000ff */
[----:B------:R-:W-:Y:S02]  /*194a0*/  SHF.R.S32.HI R217, RZ, 0x8, R216 ;  /* 0x00000008ffd97819 */ /* 0x000fe400000114d8 */
[----:B------:R-:W-:-:S03]  /*194b0*/  LOP3.LUT R216, R0, 0x18, RZ, 0xfc, !PT ;  /* 0x0000001800d87812 */ /* 0x000fc600078efcff */
[----:B---3--:R1:W-:Y:S01]  /*194c0*/  @P3 STG.E.U8 desc[UR26][R208.64], R217 ;  /* 0x000000d9d0003986 */ /* 0x0083e2000c10111a */
[----:B0-----:R-:W-:Y:S01]  /*194d0*/  ISETP.LT.AND P3, PT, R216, UR4, !P2 ;  /* 0x00000004d8007c0c */ /* 0x001fe2000d761270 */
[----:B------:R-:W0:Y:S01]  /*194e0*/  LDCU UR4, c[0x0][0x39c] ;  /* 0x00007380ff0477ac */ /* 0x000e220008000800 */
[----:B------:R-:W-:Y:S01]  /*194f0*/  LOP3.LUT R216, R0, 0x19, RZ, 0xfc, !PT ;  /* 0x0000001900d87812 */ /* 0x000fe200078efcff */
[----:B------:R3:W-:Y:S04]  /*19500*/  @P4 STG.E.U8 desc[UR26][R222.64], R239 ;  /* 0x000000efde004986 */ /* 0x0007e8000c10111a */
[----:B-1----:R-:W5:Y:S01]  /*19510*/  LDL.LU.64 R208, [R1+0x400] ;  /* 0x0004000001d07983 */ /* 0x002f620000300a00 */
[----:B0-----:R-:W-:Y:S01]  /*19520*/  ISETP.LT.AND P4, PT, R216, UR4, !P2 ;  /* 0x00000004d8007c0c */ /* 0x001fe2000d781270 */
[----:B------:R-:W0:Y:S02]  /*19530*/  LDCU UR4, c[0x0][0x39c] ;  /* 0x00007380ff0477ac */ /* 0x000e240008000800 */
[----:B------:R-:W5:Y:S01]  /*19540*/  LDL.LU.64 R216, [R1+0x48] ;  /* 0x0000480001d87983 */ /* 0x000f620000300a00 */
[----:B---3--:R-:W-:-:S03]  /*19550*/  PRMT R222, R239, 0x9910, RZ ;  /* 0x00009910efde7816 */ /* 0x008fc600000000ff */
[----:B------:R-:W3:Y:S01]  /*19560*/  LDL.LU.64 R238, [R1+0x40] ;  /* 0x0000400001ee7983 */ /* 0x000ee20000300a00 */
[----:B------:R-:W-:Y:S02]  /*19570*/  SHF.R.S32.HI R223, RZ, 0x8, R222 ;  /* 0x00000008ffdf7819 */ /* 0x000fe400000114de */
[----:B------:R-:W-:-:S03]  /*19580*/  LOP3.LUT R222, R0, 0x1a, RZ, 0xfc, !PT ;  /* 0x0000001a00de7812 */ /* 0x000fc600078efcff */
[----:B----4-:R1:W-:Y:S01]  /*19590*/  @P6 STG.E.U8 desc[UR26][R226.64], R223 ;  /* 0x000000dfe2006986 */ /* 0x0103e2000c10111a */
[----:B0-----:R-:W-:Y:S01]  /*195a0*/  ISETP.LT.AND P6, PT, R222, UR4, !P2 ;  /* 0x00000004de007c0c */ /* 0x001fe2000d7c1270 */
[----:B------:R-:W0:Y:S01]  /*195b0*/  LDCU UR4, c[0x0][0x39c] ;  /* 0x00007380ff0477ac */ /* 0x000e220008000800 */
[----:B------:R-:W-:Y:S01]  /*195c0*/  LOP3.LUT R222, R0, 0x1b, RZ, 0xfc, !PT ;  /* 0x0000001b00de7812 */ /* 0x000fe200078efcff */
[----:B------:R-:W-:Y:S01]  /*195d0*/  @P1 STG.E.U8 desc[UR26][R230.64], R240 ;  /* 0x000000f0e6001986 */ /* 0x000fe2000c10111a */
[----:B-1----:R-:W-:Y:S02]  /*195e0*/  PRMT R226, R240, 0x9910, RZ ;  /* 0x00009910f0e27816 */ /* 0x002fe400000000ff */
[----:B0-----:R-:W-:Y:S01]  /*195f0*/  ISETP.LT.AND P1, PT, R222, UR4, !P2 ;  /* 0x00000004de007c0c */ /* 0x001fe2000d721270 */
[----:B------:R-:W0:Y:S01]  /*19600*/  LDCU UR4, c[0x0][0x39c] ;  /* 0x00007380ff0477ac */ /* 0x000e220008000800 */
[----:B------:R-:W4:Y:S01]  /*19610*/  LDL.LU.64 R222, [R1+0x38] ;  /* 0x0000380001de7983 */ /* 0x000f220000300a00 */
[----:B------:R-:W-:-:S02]  /*19620*/  SHF.R.S32.HI R227, RZ, 0x8, R226 ;  /* 0x00000008ffe37819 */ /* 0x000fc400000114e2 */
[----:B------:R-:W-:-:S03]  /*19630*/  LOP3.LUT R226, R0, 0x1c, RZ, 0xfc, !PT ;  /* 0x0000001c00e27812 */ /* 0x000fc600078efcff */
[----:B--2---:R1:W-:Y:S04]  /*19640*/  @P5 STG.E.U8 desc[UR26][R244.64], R227 ;  /* 0x000000e3f4005986 */ /* 0x0043e8000c10111a */
[----:B-1----:R-:W2:Y:S01]  /*19650*/  LDL.LU.64 R244, [R1+0x30] ;  /* 0x0000300001f47983 */ /* 0x002ea20000300a00 */
[----:B0-----:R-:W-:Y:S01]  /*19660*/  ISETP.LT.AND P5, PT, R226, UR4, !P2 ;  /* 0x00000004e2007c0c */ /* 0x001fe2000d7a1270 */
[----:B------:R-:W0:Y:S01]  /*19670*/  LDCU UR4, c[0x0][0x39c] ;  /* 0x00007380ff0477ac */ /* 0x000e220008000800 */
[----:B------:R-:W-:Y:S01]  /*19680*/  LOP3.LUT R226, R0, 0x1d, RZ, 0xfc, !PT ;  /* 0x0000001d00e27812 */ /* 0x000fe200078efcff */
[----:B-----5:R1:W-:Y:S01]  /*19690*/  @P3 STG.E.U8 desc[UR26][R234.64], R242 ;  /* 0x000000f2ea003986 */ /* 0x0203e2000c10111a */
[----:B------:R-:W-:Y:S02]  /*196a0*/  PRMT R230, R242, 0x9910, RZ ;  /* 0x00009910f2e67816 */ /* 0x000fe400000000ff */
[----:B0-----:R-:W-:Y:S01]  /*196b0*/  ISETP.LT.AND P3, PT, R226, UR4, !P2 ;  /* 0x00000004e2007c0c */ /* 0x001fe2000d761270 */
[----:B------:R-:W0:Y:S01]  /*196c0*/  LDCU UR4, c[0x0][0x39c] ;  /* 0x00007380ff0477ac */ /* 0x000e220008000800 */
[----:B------:R-:W5:Y:S01]  /*196d0*/  LDL.LU.64 R226, [R1+0x28] ;  /* 0x0000280001e27983 */ /* 0x000f620000300a00 */
[----:B-1----:R-:W-:-:S02]  /*196e0*/  SHF.R.S32.HI R235, RZ, 0x8, R230 ;  /* 0x00000008ffeb7819 */ /* 0x002fc400000114e6 */
[----:B------:R-:W-:Y:S01]  /*196f0*/  LOP3.LUT R234, R0, 0x1e, RZ, 0xfc, !PT ;  /* 0x0000001e00ea7812 */ /* 0x000fe200078efcff */
[----:B------:R-:W5:Y:S04]  /*19700*/  LDL.LU.64 R230, [R1+0x20] ;  /* 0x0000200001e67983 */ /* 0x000f680000300a00 */
[----:B------:R1:W-:Y:S01]  /*19710*/  @P4 STG.E.U8 desc[UR26][R216.64], R235 ;  /* 0x000000ebd8004986 */ /* 0x0003e2000c10111a */
[----:B0-----:R-:W-:Y:S01]  /*19720*/  ISETP.LT.AND P4, PT, R234, UR4, !P2 ;  /* 0x00000004ea007c0c */ /* 0x001fe2000d781270 */
[----:B------:R-:W0:Y:S01]  /*19730*/  LDCU UR4, c[0x0][0x39c] ;  /* 0x00007380ff0477ac */ /* 0x000e220008000800 */
[----:B------:R-:W-:Y:S01]  /*19740*/  LOP3.LUT R234, R0, 0x1f, RZ, 0xfc, !PT ;  /* 0x0000001f00ea7812 */ /* 0x000fe200078efcff */
[----:B---3--:R3:W-:Y:S04]  /*19750*/  @P6 STG.E.U8 desc[UR26][R238.64], R243 ;  /* 0x000000f3ee006986 */ /* 0x0087e8000c10111a */
[----:B-1----:R-:W5:Y:S01]  /*19760*/  LDL.LU.64 R216, [R1+0x3f8] ;  /* 0x0003f80001d87983 */ /* 0x002f620000300a00 */
[----:B0-----:R-:W-:Y:S01]  /*19770*/  ISETP.LT.AND P6, PT, R234, UR4, !P2 ;  /* 0x00000004ea007c0c */ /* 0x001fe2000d7c1270 */
[----:B------:R-:W0:Y:S02]  /*19780*/  LDCU UR4, c[0x0][0x39c] ;  /* 0x00007380ff0477ac */ /* 0x000e240008000800 */
[----:B------:R-:W5:Y:S01]  /*19790*/  LDL.LU.64 R234, [R1+0x18] ;  /* 0x0000180001ea7983 */ /* 0x000f620000300a00 */
[----:B---3--:R-:W-:-:S05]  /*197a0*/  PRMT R238, R243, 0x9910, RZ ;  /* 0x00009910f3ee7816 */ /* 0x008fca00000000ff */
[----:B------:R-:W-:Y:S02]  /*197b0*/  IMAD.MOV.U32 R240, RZ, RZ, R238 ;  /* 0x000000fffff07224 */ /* 0x000fe400078e00ee */
[----:B------:R-:W3:Y:S03]  /*197c0*/  LDL.LU.64 R238, [R1+0x10] ;  /* 0x0000100001ee7983 */ /* 0x000ee60000300a00 */
[----:B------:R-:W-:-:S05]  /*197d0*/  SHF.R.S32.HI R242, RZ, 0x8, R240 ;  /* 0x00000008fff27819 */ /* 0x000fca00000114f0 */
[----:B----4-:R1:W-:Y:S04]  /*197e0*/  @P1 STG.E.U8 desc[UR26][R222.64], R242 ;  /* 0x000000f2de001986 */ /* 0x0103e8000c10111a */
[----:B-1----:R-:W4:Y:S04]  /*197f0*/  LDL.LU.64 R222, [R1+0x3f0] ;  /* 0x0003f00001de7983 */ /* 0x002f280000300a00 */
[----:B------:R-:W4:Y:S01]  /*19800*/  LDL.LU.64 R242, [R1+0x8] ;  /* 0x0000080001f27983 */ /* 0x000f220000300a00 */
[----:B------:R-:W-:-:S04]  /*19810*/  LOP3.LUT R240, R0, 0x20, RZ, 0xfc, !PT ;  /* 0x0000002000f07812 */ /* 0x000fc800078efcff */
[----:B0-----:R-:W-:Y:S01]  /*19820*/  ISETP.LT.AND P1, PT, R240, UR4, !P2 ;  /* 0x00000004f0007c0c */ /* 0x001fe2000d721270 */
[----:B------:R-:W0:Y:S01]  /*19830*/  LDCU UR4, c[0x0][0x39c] ;  /* 0x00007380ff0477ac */ /* 0x000e220008000800 */
[----:B------:R-:W-:Y:S01]  /*19840*/  LOP3.LUT R240, R0, 0x21, RZ, 0xfc, !PT ;  /* 0x0000002100f07812 */ /* 0x000fe200078efcff */
[----:B--2---:R1:W-:Y:S04]  /*19850*/  @P5 STG.E.U8 desc[UR26][R244.64], R248 ;  /* 0x000000f8f4005986 */ /* 0x0043e8000c10111a */
[----:B-1----:R-:W2:Y:S01]  /*19860*/  LDL.LU.64 R244, [R1] ;  /* 0x0000000001f47983 */ /* 0x002ea20000300a00 */
[----:B0-----:R-:W-:Y:S01]  /*19870*/  ISETP.LT.AND P5, PT, R240, UR4, !P2 ;  /* 0x00000004f0007c0c */ /* 0x001fe2000d7a1270 */
[----:B------:R-:W0:Y:S01]  /*19880*/  LDCU UR4, c[0x0][0x39c] ;  /* 0x00007380ff0477ac */ /* 0x000e220008000800 */
[----:B------:R-:W-:-:S02]  /*19890*/  PRMT R240, R248, 0x9910, RZ ;  /* 0x00009910f8f07816 */ /* 0x000fc400000000ff */
[----:B------:R-:W-:Y:S02]  /*198a0*/  LOP3.LUT R248, R0, 0x22, RZ, 0xfc, !PT ;  /* 0x0000002200f87812 */ /* 0x000fe400078efcff */
[----:B------:R-:W-:-:S05]  /*198b0*/  SHF.R.S32.HI R240, RZ, 0x8, R240 ;  /* 0x00000008fff07819 */ /* 0x000fca00000114f0 */
[----:B-----5:R1:W-:Y:S01]  /*198c0*/  @P3 STG.E.U8 desc[UR26][R226.64], R240 ;  /* 0x000000f0e2003986 */ /* 0x0203e2000c10111a */
[----:B0-----:R-:W-:Y:S01]  /*198d0*/  ISETP.LT.AND P3, PT, R248, UR4, !P2 ;  /* 0x00000004f8007c0c */ /* 0x001fe2000d761270 */
[----:B------:R-:W0:Y:S01]  /*198e0*/  LDCU UR4, c[0x0][0x39c] ;  /* 0x00007380ff0477ac */ /* 0x000e220008000800 */
[----:B------:R-:W-:Y:S01]  /*198f0*/  LOP3.LUT R248, R0, 0x23, RZ, 0xfc, !PT ;  /* 0x0000002300f87812 */ /* 0x000fe200078efcff */
[----:B------:R5:W-:Y:S04]  /*19900*/  @P4 STG.E.U8 desc[UR26][R230.64], R251 ;  /* 0x000000fbe6004986 */ /* 0x000be8000c10111a */
[----:B-1----:R-:W2:Y:S04]  /*19910*/  LDL.LU.64 R226, [R1+0x3e0] ;  /* 0x0003e00001e27983 */ /* 0x002ea80000300a00 */
[----:B------:R-:W2:Y:S04]  /*19920*/  LDL.LU R240, [R1+0x3d8] ;  /* 0x0003d80001f07983 */ /* 0x000ea80000300800 */
[----:B-----5:R-:W5:Y:S01]  /*19930*/  LDL.LU.64 R230, [R1+0x3d0] ;  /* 0x0003d00001e67983 */ /* 0x020f620000300a00 */
[----:B0-----:R-:W-:Y:S01]  /*19940*/  ISETP.LT.AND P4, PT, R248, UR4, !P2 ;  /* 0x00000004f8007c0c */ /* 0x001fe2000d781270 */
[----:B------:R-:W0:Y:S01]  /*19950*/  LDCU UR4, c[0x0][0x39c] ;  /* 0x00007380ff0477ac */ /* 0x000e220008000800 */
[----:B------:R-:W-:-:S02]  /*19960*/  PRMT R248, R251, 0x9910, RZ ;  /* 0x00009910fbf87816 */ /* 0x000fc400000000ff */
[----:B------:R-:W-:Y:S02]  /*19970*/  LOP3.LUT R251, R0, 0x24, RZ, 0xfc, !PT ;  /* 0x0000002400fb7812 */ /* 0x000fe400078efcff */
[----:B------:R-:W-:-:S05]  /*19980*/  SHF.R.S32.HI R248, RZ, 0x8, R248 ;  /* 0x00000008fff87819 */ /* 0x000fca00000114f8 */
[----:B------:R1:W-:Y:S01]  /*19990*/  @P6 STG.E.U8 desc[UR26][R234.64], R248 ;  /* 0x000000f8ea006986 */ /* 0x0003e2000c10111a */
[----:B0-----:R-:W-:Y:S01]  /*199a0*/  ISETP.LT.AND P6, PT, R251, UR4, !P2 ;  /* 0x00000004fb007c0c */ /* 0x001fe2000d7c1270 */
[----:B------:R-:W0:Y:S01]  /*199b0*/  LDCU UR4, c[0x0][0x39c] ;  /* 0x00007380ff0477ac */ /* 0x000e220008000800 */
[----:B------:R-:W-:Y:S01]  /*199c0*/  LOP3.LUT R251, R0, 0x25, RZ, 0xfc, !PT ;  /* 0x0000002500fb7812 */ /* 0x000fe200078efcff */
[----:B---3--:R3:W-:Y:S04]  /*199d0*/  @P1 STG.E.U8 desc[UR26][R238.64], R250 ;  /* 0x000000faee001986 */ /* 0x0087e8000c10111a */
[----:B-1----:R-:W5:Y:S04]  /*199e0*/  LDL.LU.64 R234, [R1+0x3c8] ;  /* 0x0003c80001ea7983 */ /* 0x002f680000300a00 */
[----:B------:R-:W5:Y:S01]  /*199f0*/  LDL.LU R248, [R1+0x3c0] ;  /* 0x0003c00001f87983 */ /* 0x000f620000300800 */
[----:B0-----:R-:W-:Y:S01]  /*19a00*/  ISETP.LT.AND P1, PT, R251, UR4, !P2 ;  /* 0x00000004fb007c0c */ /* 0x001fe2000d721270 */
[----:B------:R-:W0:Y:S01]  /*19a10*/  LDCU UR4, c[0x0][0x39c] ;  /* 0x00007380ff0477ac */ /* 0x000e220008000800 */
[----:B---3--:R-:W-:Y:S01]  /*19a20*/  PRMT R250, R250, 0x9910, RZ ;  /* 0x00009910fafa7816 */ /* 0x008fe200000000ff */
[----:B------:R-:W3:Y:S01]  /*19a30*/  LDL.LU.64 R238, [R1+0x3b8] ;  /* 0x0003b80001ee7983 */ /* 0x000ee20000300a00 */
[----:B------:R-:W-:-:S02]  /*19a40*/  LOP3.LUT R251, R0, 0x26, RZ, 0xfc, !PT ;  /* 0x0000002600fb7812 */ /* 0x000fc400078efcff */
[----:B------:R-:W-:-:S05]  /*19a50*/  SHF.R.S32.HI R250, RZ, 0x8, R250 ;  /* 0x00000008fffa7819 */ /* 0x000fca00000114fa */
[----:B----4-:R1:W-:Y:S01]  /*19a60*/  @P5 STG.E.U8 desc[UR26][R242.64], R250 ;  /* 0x000000faf2005986 */ /* 0x0103e2000c10111a */
[----:B0-----:R-:W-:Y:S01]  /*19a70*/  ISETP.LT.AND P5, PT, R251, UR4, !P2 ;  /* 0x00000004fb007c0c */ /* 0x001fe2000d7a1270 */
[----:B------:R-:W0:Y:S01]  /*19a80*/  LDCU UR4, c[0x0][0x39c] ;  /* 0x00007380ff0477ac */ /* 0x000e220008000800 */
[----:B------:R-:W-:Y:S01]  /*19a90*/  LOP3.LUT R251, R0, 0x27, RZ, 0xfc, !PT ;  /* 0x0000002700fb7812 */ /* 0x000fe200078efcff */
[----:B-1----:R-:W4:Y:S04]  /*19aa0*/  LDL.LU.64 R242, [R1+0x3b0] ;  /* 0x0003b00001f27983 */ /* 0x002f280000300a00 */
[----:B------:R-:W3:Y:S04]  /*19ab0*/  LDL.LU R250, [R1+0x3a8] ;  /* 0x0003a80001fa7983 */ /* 0x000ee80000300800 */
[----:B--2---:R1:W-:Y:S01]  /*19ac0*/  @P3 STG.E.U8 desc[UR26][R244.64], R249 ;  /* 0x000000f9f4003986 */ /* 0x0043e2000c10111a */
[----:B0-----:R-:W-:Y:S01]  /*19ad0*/  ISETP.LT.AND P3, PT, R251, UR4, !P2 ;  /* 0x00000004fb007c0c */ /* 0x001fe2000d761270 */
[----:B------:R-:W0:Y:S02]  /*19ae0*/  LDCU UR4, c[0x0][0x39c] ;  /* 0x00007380ff0477ac */ /* 0x000e240008000800 */
[----:B-1----:R-:W2:Y:S04]  /*19af0*/  LDL.LU.64 R244, [R1+0x3a0] ;  /* 0x0003a00001f47983 */ /* 0x002ea80000300a00 */
[----:B------:R-:W3:Y:S01]  /*19b00*/  LDL.LU R251, [R1+0x39c] ;  /* 0x00039c0001fb7983 */ /* 0x000ee20000300800 */
[----:B------:R-:W-:-:S04]  /*19b10*/  PRMT R249, R249, 0x9910, RZ ;  /* 0x00009910f9f97816 */ /* 0x000fc800000000ff */
[----:B------:R-:W-:-:S05]  /*19b20*/  SHF.R.S32.HI R249, RZ, 0x8, R249 ;  /* 0x00000008fff97819 */ /* 0x000fca00000114f9 */
[----:B---3--:R1:W-:Y:S04]  /*19b30*/  @P4 STG.E.U8 desc[UR26][R250.64], R249 ;  /* 0x000000f9fa004986 */ /* 0x0083e8000c10111a */
[----:B-1----:R-:W5:Y:S01]  /*19b40*/  LDL.LU R249, [R1+0x398] ;  /* 0x0003980001f97983 */ /* 0x002f620000300800 */
[----:B------:R-:W-:-:S04]  /*19b50*/  LOP3.LUT R251, R0, 0x28, RZ, 0xfc, !PT ;  /* 0x0000002800fb7812 */ /* 0x000fc800078efcff */
[----:B0-----:R-:W-:Y:S01]  /*19b60*/  ISETP.LT.AND P4, PT, R251, UR4, !P2 ;  /* 0x00000004fb007c0c */ /* 0x001fe2000d781270 */
[----:B------:R-:W0:Y:S01]  /*19b70*/  LDCU UR4, c[0x0][0x39c] ;  /* 0x00007380ff0477ac */ /* 0x000e220008000800 */
[----:B------:R-:W-:Y:S01]  /*19b80*/  LOP3.LUT R250, R0, 0x29, RZ, 0xfc, !PT ;  /* 0x0000002900fa7812 */ /* 0x000fe200078efcff */
[----:B-----5:R1:W-:Y:S02]  /*19b90*/  @P6 STG.E.U8 desc[UR26][R248.64], R241 ;  /* 0x000000f1f8006986 */ /* 0x0203e4000c10111a */
[----:B-1----:R-:W-:Y:S02]  /*19ba0*/  PRMT R248, R241, 0x9910, RZ ;  /* 0x00009910f1f87816 */ /* 0x002fe400000000ff */
[----:B------:R-:W3:Y:S01]  /*19bb0*/  LDL.LU R241, [R1+0x394] ;  /* 0x0003940001f17983 */ /* 0x000ee20000300800 */
[----:B0-----:R-:W-:Y:S01]  /*19bc0*/  ISETP.LT.AND P6, PT, R250, UR4, !P2 ;  /* 0x00000004fa007c0c */ /* 0x001fe2000d7c1270 */
[----:B------:R-:W0:Y:S01]  /*19bd0*/  LDCU UR4, c[0x0][0x39c] ;  /* 0x00007380ff0477ac */ /* 0x000e220008000800 */
[----:B------:R-:W-:-:S02]  /*19be0*/  SHF.R.S32.HI R248, RZ, 0x8, R248 ;  /* 0x00000008fff87819 */ /* 0x000fc400000114f8 */
[----:B------:R-:W-:-:S03]  /*19bf0*/  LOP3.LUT R249, R0, 0x2a, RZ, 0xfc, !PT ;  /* 0x0000002a00f97812 */ /* 0x000fc600078efcff */
[----:B--2---:R1:W-:Y:S01]  /*19c00*/  @P1 STG.E.U8 desc[UR26][R244.64], R248 ;  /* 0x000000f8f4001986 */ /* 0x0043e2000c10111a */
[----:B0-----:R-:W-:Y:S01]  /*19c10*/  ISETP.LT.AND P1, PT, R249, UR4, !P2 ;  /* 0x00000004f9007c0c */ /* 0x001fe2000d721270 */
[----:B------:R-:W0:Y:S01]  /*19c20*/  LDCU UR4, c[0x0][0x39c] ;  /* 0x00007380ff0477ac */ /* 0x000e220008000800 */
[----:B-1----:R-:W-:Y:S01]  /*19c30*/  LOP3.LUT R244, R0, 0x2b, RZ, 0xfc, !PT ;  /* 0x0000002b00f47812 */ /* 0x002fe200078efcff */
[----:B----4-:R1:W-:Y:S03]  /*19c40*/  @P5 STG.E.U8 desc[UR26][R242.64], R237 ;  /* 0x000000edf2005986 */ /* 0x0103e6000c10111a */
[----:B0-----:R-:W-:Y:S01]  /*19c50*/  ISETP.LT.AND P5, PT, R244, UR4, !P2 ;  /* 0x00000004f4007c0c */ /* 0x001fe2000d7a1270 */
[----:B------:R-:W0:Y:S01]  /*19c60*/  LDCU UR4, c[0x0][0x39c] ;  /* 0x00007380ff0477ac */ /* 0x000e220008000800 */
[----:B-1----:R-:W-:Y:S02]  /*19c70*/  PRMT R242, R237, 0x9910, RZ ;  /* 0x00009910edf27816 */ /* 0x002fe400000000ff */
[----:B------:R-:W2:Y:S02]  /*19c80*/  LDL.LU R237, [R1+0x390] ;  /* 0x0003900001ed7983 */ /* 0x000ea40000300800 */
[----:B------:R-:W-:-:S02]  /*19c90*/  SHF.R.S32.HI R242, RZ, 0x8, R242 ;  /* 0x00000008fff27819 */ /* 0x000fc400000114f2 */
[----:B------:R-:W-:-:S03]  /*19ca0*/  LOP3.LUT R243, R0, 0x2c, RZ, 0xfc, !PT ;  /* 0x0000002c00f37812 */ /* 0x000fc600078efcff */
[----:B---3--:R-:W-:Y:S01]  /*19cb0*/  @P3 STG.E.U8 desc[UR26][R240.64], R242 ;  /* 0x000000f2f0003986 */ /* 0x008fe2000c10111a */
[----:B0-----:R-:W-:Y:S01]  /*19cc0*/  ISETP.LT.AND P3, PT, R243, UR4, !P2 ;  /* 0x00000004f3007c0c */ /* 0x001fe2000d761270 */
[----:B------:R-:W0:Y:S01]  /*19cd0*/  LDCU UR4, c[0x0][0x39c] ;  /* 0x00007380ff0477ac */ /* 0x000e220008000800 */
[----:B------:R-:W-:Y:S01]  /*19ce0*/  PRMT R243, R233, 0x9910, RZ ;  /* 0x00009910e9f37816 */ /* 0x000fe200000000ff */
[----:B------:R1:W-:Y:S04]  /*19cf0*/  @P4 STG.E.U8 desc[UR26][R238.64], R233 ;  /* 0x000000e9ee004986 */ /* 0x0003e8000c10111a */
[----:B-1----:R-:W3:Y:S01]  /*19d00*/  LDL.LU R233, [R1+0x38c] ;  /* 0x00038c0001e97983 */ /* 0x002ee20000300800 */
[----:B------:R-:W-:-:S04]  /*19d10*/  LOP3.LUT R240, R0, 0x2d, RZ, 0xfc, !PT ;  /* 0x0000002d00f07812 */ /* 0x000fc800078efcff */
[----:B0-----:R-:W-:Y:S01]  /*19d20*/  ISETP.LT.AND P4, PT, R240, UR4, !P2 ;  /* 0x00000004f0007c0c */ /* 0x001fe2000d781270 */
[----:B------:R-:W0:Y:S01]  /*19d30*/  LDCU UR4, c[0x0][0x39c] ;  /* 0x00007380ff0477ac */ /* 0x000e220008000800 */
[----:B------:R-:W-:Y:S02]  /*19d40*/  SHF.R.S32.HI R238, RZ, 0x8, R243 ;  /* 0x00000008ffee7819 */ /* 0x000fe400000114f3 */
[----:B------:R-:W-:-:S03]  /*19d50*/  LOP3.LUT R239, R0, 0x2e, RZ, 0xfc, !PT ;  /* 0x0000002e00ef7812 */ /* 0x000fc600078efcff */
[----:B--2---:R-:W-:Y:S01]  /*19d60*/  @P6 STG.E.U8 desc[UR26][R236.64], R238 ;  /* 0x000000eeec006986 */ /* 0x004fe2000c10111a */
[----:B0-----:R-:W-:Y:S01]  /*19d70*/  ISETP.LT.AND P6, PT, R239, UR4, !P2 ;  /* 0x00000004ef007c0c */ /* 0x001fe2000d7c1270 */
[----:B------:R-:W0:Y:S01]  /*19d80*/  LDCU UR4, c[0x0][0x39c] ;  /* 0x00007380ff0477ac */ /* 0x000e220008000800 */
[----:B------:R-:W-:-:S04]  /*19d90*/  PRMT R239, R229, 0x9910, RZ ;  /* 0x00009910e5ef7816 */ /* 0x000fc800000000ff */
[----:B------:R-:W-:Y:S01]  /*19da0*/  SHF.R.S32.HI R239, RZ, 0x8, R239 ;  /* 0x00000008ffef7819 */ /* 0x000fe200000114ef */
[----:B------:R1:W-:Y:S04]  /*19db0*/  @P1 STG.E.U8 desc[UR26][R234.64], R229 ;  /* 0x000000e5ea001986 */ /* 0x0003e8000c10111a */
[----:B-1----:R-:W2:Y:S01]  /*19dc0*/  LDL.LU R229, [R1+0x388] ;  /* 0x0003880001e57983 */ /* 0x002ea20000300800 */
[----:B------:R-:W-:-:S03]  /*19dd0*/  PRMT R235, R225, 0x9910, RZ ;  /* 0x00009910e1eb7816 */ /* 0x000fc600000000ff */
[----:B---3--:R-:W-:Y:S04]  /*19de0*/  @P5 STG.E.U8 desc[UR26][R232.64], R239 ;  /* 0x000000efe8005986 */ /* 0x008fe8000c10111a */
[----:B------:R1:W-:Y:S04]  /*19df0*/  @P3 STG.E.U8 desc[UR26][R230.64], R225 ;  /* 0x000000e1e6003986 */ /* 0x0003e8000c10111a */
[----:B-1----:R-:W3:Y:S01]  /*19e00*/  LDL.LU R225, [R1+0x384] ;  /* 0x0003840001e17983 */ /* 0x002ee20000300800 */
[----:B------:R-:W-:-:S04]  /*19e10*/  LOP3.LUT R240, R0, 0x2f, RZ, 0xfc, !PT ;  /* 0x0000002f00f07812 */ /* 0x000fc800078efcff */
[----:B0-----:R-:W-:Y:S01]  /*19e20*/  ISETP.LT.AND P1, PT, R240, UR4, !P2 ;  /* 0x00000004f0007c0c */ /* 0x001fe2000d721270 */
[----:B------:R-:W0:Y:S01]  /*19e30*/  LDCU UR4, c[0x0][0x39c] ;  /* 0x00007380ff0477ac */ /* 0x000e220008000800 */
[----:B------:R-:W-:Y:S02]  /*19e40*/  LOP3.LUT R240, R0, 0x30, RZ, 0xfc, !PT ;  /* 0x0000003000f07812 */ /* 0x000fe400078efcff */
[----:B------:R-:W-:Y:S02]  /*19e50*/  PRMT R231, R221, 0x9910, RZ ;  /* 0x00009910dde77816 */ /* 0x000fe400000000ff */
[----:B------:R-:W-:Y:S02]  /*19e60*/  SHF.R.S32.HI R235, RZ, 0x8, R235 ;  /* 0x00000008ffeb7819 */ /* 0x000fe400000114eb */
[----:B------:R-:W-:Y:S02]  /*19e70*/  SHF.R.S32.HI R231, RZ, 0x8, R231 ;  /* 0x00000008ffe77819 */ /* 0x000fe400000114e7 */
[----:B0-----:R-:W-:Y:S01]  /*19e80*/  ISETP.LT.AND P5, PT, R240, UR4, !P2 ;  /* 0x00000004f0007c0c */ /* 0x001fe2000d7a1270 */
[----:B------:R-:W0:Y:S01]  /*19e90*/  LDCU UR4, c[0x0][0x39c] ;  /* 0x00007380ff0477ac */ /* 0x000e220008000800 */
[----:B--2---:R-:W-:Y:S04]  /*19ea0*/  @P4 STG.E.U8 desc[UR26][R228.64], R235 ;  /* 0x000000ebe4004986 */ /* 0x004fe8000c10111a */
[----:B------:R1:W-:Y:S04]  /*19eb0*/  @P6 STG.E.U8 desc[UR26][R226.64], R221 ;  /* 0x000000dde2006986 */ /* 0x0003e8000c10111a */
[----:B-1----:R-:W2:Y:S01]  /*19ec0*/  LDL.LU R221, [R1+0x380] ;  /* 0x0003800001dd7983 */ /* 0x002ea20000300800 */
[----:B------:R-:W-:-:S02]  /*19ed0*/  PRMT R227, R213, 0x9910, RZ ;  /* 0x00009910d5e37816 */ /* 0x000fc400000000ff */
[----:B------:R-:W-:-:S04]  /*19ee0*/  LOP3.LUT R236, R0, 0x31, RZ, 0xfc, !PT ;  /* 0x0000003100ec7812 */ /* 0x000fc800078efcff */
[----:B0-----:R-:W-:Y:S01]  /*19ef0*/  ISETP.LT.AND P3, PT, R236, UR4, !P2 ;  /* 0x00000004ec007c0c */ /* 0x001fe2000d761270 */
[----:B------:R-:W0:Y:S01]  /*19f00*/  LDCU UR4, c[0x0][0x39c] ;  /* 0x00007380ff0477ac */ /* 0x000e220008000800 */
[----:B---3--:R-:W-:Y:S04]  /*19f10*/  @P1 STG.E.U8 desc[UR26][R224.64], R231 ;  /* 0x000000e7e0001986 */ /* 0x008fe8000c10111a */
[----:B------:R1:W-:Y:S04]  /*19f20*/  @P5 STG.E.U8 desc[UR26][R222.64], R213 ;  /* 0x000000d5de005986 */ /* 0x0003e8000c10111a */
[----:B-1----:R-:W3:Y:S01]  /*19f30*/  LDL.LU R213, [R1+0x37c] ;  /* 0x00037c0001d57983 */ /* 0x002ee20000300800 */
[----:B------:R-:W-:-:S04]  /*19f40*/  LOP3.LUT R234, R0, 0x32, RZ, 0xfc, !PT ;  /* 0x0000003200ea7812 */ /* 0x000fc800078efcff */
[----:B0-----:R-:W-:Y:S01]  /*19f50*/  ISETP.LT.AND P4, PT, R234, UR4, !P2 ;  /* 0x00000004ea007c0c */ /* 0x001fe2000d781270 */
[----:B------:R-:W0:Y:S01]  /*19f60*/  LDCU UR4, c[0x0][0x39c] ;  /* 0x00007380ff0477ac */ /* 0x000e220008000800 */
[C---:B------:R-:W-:Y:S02]  /*19f70*/  LOP3.LUT R232, R0.reuse, 0x33, RZ, 0xfc, !PT ;  /* 0x0000003300e87812 */ /* 0x040fe400078efcff */
[----:B------:R-:W-:Y:S02]  /*19f80*/  LOP3.LUT R230, R0, 0x34, RZ, 0xfc, !PT ;  /* 0x0000003400e67812 */ /* 0x000fe400078efcff */
[----:B0-----:R-:W-:Y:S01]  /*19f90*/  ISETP.LT.AND P6, PT, R232, UR4, !P2 ;  /* 0x00000004e8007c0c */ /* 0x001fe2000d7c1270 */
[----:B------:R-:W0:Y:S01]  /*19fa0*/  LDCU UR4, c[0x0][0x39c] ;  /* 0x00007380ff0477ac */ /* 0x000e220008000800 */
[----:B------:R-:W-:Y:S02]  /*19fb0*/  PRMT R223, R205, 0x9910, RZ ;  /* 0x00009910cddf7816 */ /* 0x000fe400000000ff */
[----:B------:R-:W-:-:S02]  /*19fc0*/  SHF.R.S32.HI R227, RZ, 0x8, R227 ;  /* 0x00000008ffe37819 */ /* 0x000fc400000114e3 */
[----:B------:R-:W-:-:S03]  /*19fd0*/  SHF.R.S32.HI R223, RZ, 0x8, R223 ;  /* 0x00000008ffdf7819 */ /* 0x000fc600000114df */
[----:B--2---:R-:W-:Y:S01]  /*19fe0*/  @P3 STG.E.U8 desc[UR26][R220.64], R227 ;  /* 0x000000e3dc003986 */ /* 0x004fe2000c10111a */
[----:B0-----:R-:W-:-:S03]  /*19ff0*/  ISETP.LT.AND P1, PT, R230, UR4, !P2 ;  /* 0x00000004e6007c0c */ /* 0x001fc6000d721270 */
[----:B------:R0:W-:Y:S01]  /*1a000*/  @P4 STG.E.U8 desc[UR26][R216.64], R205 ;  /* 0x000000cdd8004986 */ /* 0x0001e2000c10111a */
[----:B------:R-:W1:Y:S03]  /*1a010*/  LDCU UR4, c[0x0][0x39c] ;  /* 0x00007380ff0477ac */ /* 0x000e660008000800 */
[----:B0-----:R-:W2:Y:S01]  /*1a020*/  LDL.LU R205, [R1+0x378] ;  /* 0x0003780001cd7983 */ /* 0x001ea20000300800 */
[----:B------:R-:W-:Y:S02]  /*1a030*/  PRMT R217, R197, 0x9910, RZ ;  /* 0x00009910c5d97816 */ /* 0x000fe400000000ff */
[----:B------:R-:W-:-:S04]  /*1a040*/  LOP3.LUT R228, R0, 0x35, RZ, 0xfc, !PT ;  /* 0x0000003500e47812 */ /* 0x000fc800078efcff */
[----:B-1----:R-:W-:Y:S01]  /*1a050*/  ISETP.LT.AND P5, PT, R228, UR4, !P2 ;  /* 0x00000004e4007c0c */ /* 0x002fe2000d7a1270 */
[----:B------:R-:W0:Y:S01]  /*1a060*/  LDCU UR4, c[0x0][0x39c] ;  /* 0x00007380ff0477ac */ /* 0x000e220008000800 */
[----:B---3--:R-:W-:Y:S04]  /*1a070*/  @P6 STG.E.U8 desc[UR26][R212.64], R223 ;  /* 0x000000dfd4006986 */ /* 0x008fe8000c10111a */
[----:B------:R1:W-:Y:S04]  /*1a080*/  @P1 STG.E.U8 desc[UR26][R208.64], R197 ;  /* 0x000000c5d0001986 */ /* 0x0003e8000c10111a */
[----:B-1----:R-:W3:Y:S01]  /*1a090*/  LDL.LU R197, [R1+0x374] ;  /* 0x0003740001c57983 */ /* 0x002ee20000300800 */
[----:B------:R-:W-:-:S02]  /*1a0a0*/  LOP3.LUT R226, R0, 0x36, RZ, 0xfc, !PT ;  /* 0x0000003600e27812 */ /* 0x000fc400078efcff */
[----:B------:R-:W-:Y:S01]  /*1a0b0*/  LOP3.LUT R224, R0, 0x37, RZ, 0xfc, !PT ;  /* 0x0000003700e07812 */ /* 0x000fe200078efcff */
[----:B------:R-:W4:Y:S01]  /*1a0c0*/  LDL.LU R250, [R1+0x140] ;  /* 0x0001400001fa7983 */ /* 0x000f220000300800 */
[----:B0-----:R-:W-:Y:S01]  /*1a0d0*/  ISETP.LT.AND P3, PT, R226, UR4, !P2 ;  /* 0x00000004e2007c0c */ /* 0x001fe2000d761270 */
[----:B------:R-:W0:Y:S01]  /*1a0e0*/  LDCU UR4, c[0x0][0x39c] ;  /* 0x00007380ff0477ac */ /* 0x000e220008000800 */
[----:B------:R-:W-:Y:S02]  /*1a0f0*/  LOP3.LUT R222, R0, 0x38, RZ, 0xfc, !PT ;  /* 0x0000003800de7812 */ /* 0x000fe400078efcff */
[----:B0-----:R-:W-:Y:S01]  /*1a100*/  ISETP.LT.AND P4, PT, R224, UR4, !P2 ;  /* 0x00000004e0007c0c */ /* 0x001fe2000d781270 */
[----:B------:R-:W0:Y:S01]  /*1a110*/  LDCU UR4, c[0x0][0x39c] ;  /* 0x00007380ff0477ac */ /* 0x000e220008000800 */
[----:B------:R-:W-:Y:S02]  /*1a120*/  PRMT R209, R203, 0x9910, RZ ;  /* 0x00009910cbd17816 */ /* 0x000fe400000000ff */
[----:B------:R-:W-:-:S02]  /*1a130*/  SHF.R.S32.HI R217, RZ, 0x8, R217 ;  /* 0x00000008ffd97819 */ /* 0x000fc400000114d9 */
[----:B------:R-:W-:Y:S02]  /*1a140*/  SHF.R.S32.HI R209, RZ, 0x8, R209 ;  /* 0x00000008ffd17819 */ /* 0x000fe400000114d1 */
[----:B0-----:R-:W-:Y:S01]  /*1a150*/  ISETP.LT.AND P6, PT, R222, UR4, !P2 ;  /* 0x00000004de007c0c */ /* 0x001fe2000d7c1270 */
[----:B--2---:R-:W-:Y:S01]  /*1a160*/  @P5 STG.E.U8 desc[UR26][R204.64], R217 ;  /* 0x000000d9cc005986 */ /* 0x004fe2000c10111a */
[----:B------:R-:W0:Y:S03]  /*1a170*/  LDCU UR4, c[0x0][0x39c] ;  /* 0x00007380ff0477ac */ /* 0x000e260008000800 */
[----:B------:R1:W-:Y:S04]  /*1a180*/  @P3 STG.E.U8 desc[UR26][R200.64], R203 ;  /* 0x000000cbc8003986 */ /* 0x0003e8000c10111a */
[----:B-1----:R-:W2:Y:S01]  /*1a190*/  LDL.LU R203, [R1+0x370] ;  /* 0x0003700001cb7983 */ /* 0x002ea20000300800 */
[----:B------:R-:W-:-:S03]  /*1a1a0*/  PRMT R201, R207, 0x9910, RZ ;  /* 0x00009910cfc97816 */ /* 0x000fc600000000ff */
[----:B---3--:R-:W-:Y:S04]  /*1a1b0*/  @P4 STG.E.U8 desc[UR26][R196.64], R209 ;  /* 0x000000d1c4004986 */ /* 0x008fe8000c10111a */
[----:B------:R1:W-:Y:S04]  /*1a1c0*/  @P6 STG.E.U8 desc[UR26][R198.64], R207 ;  /* 0x000000cfc6006986 */ /* 0x0003e8000c10111a */
[----:B-1----:R-:W3:Y:S01]  /*1a1d0*/  LDL.LU R207, [R1+0x36c] ;  /* 0x00036c0001cf7983 */ /* 0x002ee20000300800 */
[C---:B------:R-:W-:Y:S02]  /*1a1e0*/  LOP3.LUT R220, R0.reuse, 0x39, RZ, 0xfc, !PT ;  /* 0x0000003900dc7812 */ /* 0x040fe400078efcff */
[----:B------:R-:W-:Y:S01]  /*1a1f0*/  LOP3.LUT R216, R0, 0x3a, RZ, 0xfc, !PT ;  /* 0x0000003a00d87812 */ /* 0x000fe200078efcff */
[----:B------:R-:W5:Y:S01]  /*1a200*/  LDL.LU R251, [R1+0x138] ;  /* 0x0001380001fb7983 */ /* 0x000f620000300800 */
[----:B0-----:R-:W-:Y:S01]  /*1a210*/  ISETP.LT.AND P1, PT, R220, UR4, !P2 ;  /* 0x00000004dc007c0c */ /* 0x001fe2000d721270 */
[----:B------:R-:W0:Y:S01]  /*1a220*/  LDCU UR4, c[0x0][0x39c] ;  /* 0x00007380ff0477ac */ /* 0x000e220008000800 */
[----:B------:R-:W-:-:S02]  /*1a230*/  SHF.R.S32.HI R201, RZ, 0x8, R201 ;  /* 0x00000008ffc97819 */ /* 0x000fc400000114c9 */
[----:B------:R-:W-:Y:S02]  /*1a240*/  PRMT R197, R219, 0x9910, RZ ;  /* 0x00009910dbc57816 */ /* 0x000fe400000000ff */
[----:B0-----:R-:W-:Y:S01]  /*1a250*/  ISETP.LT.AND P5, PT, R216, UR4, !P2 ;  /* 0x00000004d8007c0c */ /* 0x001fe2000d7a1270 */
[----:B------:R-:W0:Y:S06]  /*1a260*/  LDCU UR4, c[0x0][0x39c] ;  /* 0x00007380ff0477ac */ /* 0x000e2c0008000800 */
[----:B--2---:R-:W-:Y:S01]  /*1a270*/  @P1 STG.E.U8 desc[UR26][R202.64], R201 ;  /* 0x000000c9ca001986 */ /* 0x004fe2000c10111a */
[----:B------:R-:W-:-:S04]  /*1a280*/  LOP3.LUT R212, R0, 0x3b, RZ, 0xfc, !PT ;  /* 0x0000003b00d47812 */ /* 0x000fc800078efcff */
[----:B0-----:R-:W-:Y:S01]  /*1a290*/  ISETP.LT.AND P3, PT, R212, UR4, !P2 ;  /* 0x00000004d4007c0c */ /* 0x001fe2000d761270 */
[----:B------:R-:W0:Y:S01]  /*1a2a0*/  LDCU UR4, c[0x0][0x39c] ;  /* 0x00007380ff0477ac */ /* 0x000e220008000800 */
[----:B------:R-:W-:Y:S01]  /*1a2b0*/  LOP3.LUT R208, R0, 0x3c, RZ, 0xfc, !PT ;  /* 0x0000003c00d07812 */ /* 0x000fe200078efcff */
[----:B---3--:R1:W-:Y:S04]  /*1a2c0*/  @P5 STG.E.U8 desc[UR26][R206.64], R219 ;  /* 0x000000dbce005986 */ /* 0x0083e8000c10111a */
[----:B-1----:R-:W2:Y:S01]  /*1a2d0*/  LDL.LU R219, [R1+0x368] ;  /* 0x0003680001db7983 */ /* 0x002ea20000300800 */
[----:B0-----:R-:W-:Y:S01]  /*1a2e0*/  ISETP.LT.AND P4, PT, R208, UR4, !P2 ;  /* 0x00000004d0007c0c */ /* 0x001fe2000d781270 */
[----:B------:R-:W0:Y:S01]  /*1a2f0*/  LDCU UR4, c[0x0][0x39c] ;  /* 0x00007380ff0477ac */ /* 0x000e220008000800 */
[----:B------:R-:W-:-:S02]  /*1a300*/  LOP3.LUT R204, R0, 0x3d, RZ, 0xfc, !PT ;  /* 0x0000003d00cc7812 */ /* 0x000fc400078efcff */
[----:B------:R-:W-:Y:S02]  /*1a310*/  LOP3.LUT R200, R0, 0x3e, RZ, 0xfc, !PT ;  /* 0x0000003e00c87812 */ /* 0x000fe400078efcff */
[----:B0-----:R-:W-:Y:S01]  /*1a320*/  ISETP.LT.AND P6, PT, R204, UR4, !P2 ;  /* 0x00000004cc007c0c */ /* 0x001fe2000d7c1270 */
[----:B------:R-:W0:Y:S01]  /*1a330*/  LDCU UR4, c[0x0][0x39c] ;  /* 0x00007380ff0477ac */ /* 0x000e220008000800 */
[----:B------:R-:W-:Y:S02]  /*1a340*/  LOP3.LUT R196, R0, 0x3f, RZ, 0xfc, !PT ;  /* 0x0000003f00c47812 */ /* 0x000fe400078efcff */
[----:B0-----:R-:W-:Y:S01]  /*1a350*/  ISETP.LT.AND P1, PT, R200, UR4, !P2 ;  /* 0x00000004c8007c0c */ /* 0x001fe2000d721270 */
[----:B------:R-:W0:Y:S01]  /*1a360*/  LDCU UR4, c[0x0][0x39c] ;  /* 0x00007380ff0477ac */ /* 0x000e220008000800 */
[----:B----4-:R-:W-:Y:S02]  /*1a370*/  PRMT R199, R250, 0x9910, RZ ;  /* 0x00009910fac77816 */ /* 0x010fe400000000ff */
[----:B------:R-:W-:-:S02]  /*1a380*/  SHF.R.S32.HI R197, RZ, 0x8, R197 ;  /* 0x00000008ffc57819 */ /* 0x000fc400000114c5 */
[----:B------:R-:W-:Y:S01]  /*1a390*/  SHF.R.S32.HI R199, RZ, 0x8, R199 ;  /* 0x00000008ffc77819 */ /* 0x000fe200000114c7 */
[----:B------:R-:W-:Y:S01]  /*1a3a0*/  VIADD R252, R252, UR5 ;  /* 0x00000005fcfc7c36 */ /* 0x000fe20008000000 */
[----:B------:R-:W-:Y:S01]  /*1a3b0*/  LOP3.LUT R198, R0, 0x41, RZ, 0xfc, !PT ;  /* 0x0000004100c67812 */ /* 0x000fe200078efcff */
[----:B------:R-:W-:Y:S01]  /*1a3c0*/  @P3 STG.E.U8 desc[UR26][R210.64], R197 ;  /* 0x000000c5d2003986 */ /* 0x000fe2000c10111a */
[----:B------:R-:W-:-:S03]  /*1a3d0*/  F2FP.SATFINITE.E5M2.F32.PACK_AB_MERGE_C R203, R133, R132, RZ ;  /* 0x0000008485cb723e */ /* 0x000fc600048060ff */
[----:B------:R-:W-:Y:S01]  /*1a3e0*/  @P4 STG.E.U8 desc[UR26][R214.64], R250 ;  /* 0x000000fad6004986 */ /* 0x000fe2000c10111a */
[----:B0-----:R-:W-:Y:S01]  /*1a3f0*/  ISETP.LT.AND P5, PT, R196, UR4, !P2 ;  /* 0x00000004c4007c0c */ /* 0x001fe2000d7a1270 */
[----:B------:R-:W0:Y:S01]  /*1a400*/  LDCU UR4, c[0x0][0x39c] ;  /* 0x00007380ff0477ac */ /* 0x000e220008000800 */
[----:B------:R-:W-:Y:S02]  /*1a410*/  LOP3.LUT R196, R0, 0x40, RZ, 0xfc, !PT ;  /* 0x0000004000c47812 */ /* 0x000fe400078efcff */
[----:B------:R-:W-:Y:S01]  /*1a420*/  ISETP.LT.AND P4, PT, R198, UR7, !P2 ;  /* 0x00000007c6007c0c */ /* 0x000fe2000d781270 */
[----:B------:R-:W-:Y:S01]  /*1a430*/  VIADD R198, R252, UR5 ;  /* 0x00000005fcc67c36 */ /* 0x000fe20008000000 */
[----:B------:R-:W-:Y:S01]  /*1a440*/  ISETP.LT.AND P3, PT, R196, UR6, !P2 ;  /* 0x00000006c4007c0c */ /* 0x000fe2000d761270 */
[----:B------:R-:W1:Y:S01]  /*1a450*/  LDCU UR7, c[0x0][0x39c] ;  /* 0x00007380ff0777ac */ /* 0x000e620008000800 */
[----:B------:R-:W-:Y:S02]  /*1a460*/  LOP3.LUT R196, R0, 0x42, RZ, 0xfc, !PT ;  /* 0x0000004200c47812 */ /* 0x000fe400078efcff */
[----:B-----5:R-:W-:Y:S01]  /*1a470*/  PRMT R201, R251, 0x9910, RZ ;  /* 0x00009910fbc97816 */ /* 0x020fe200000000ff */
[----:B------:R-:W3:Y:S03]  /*1a480*/  LDCU UR6, c[0x0][0x39c] ;  /* 0x00007380ff0677ac */ /* 0x000ee60008000800 */
[----:B------:R-:W-:-:S02]  /*1a490*/  SHF.R.S32.HI R201, RZ, 0x8, R201 ;  /* 0x00000008ffc97819 */ /* 0x000fc400000114c9 */
[----:B------:R-:W-:Y:S02]  /*1a4a0*/  PRMT R202, R203, 0x9910, RZ ;  /* 0x00009910cbca7816 */ /* 0x000fe400000000ff */
[----:B------:R-:W-:Y:S02]  /*1a4b0*/  LOP3.LUT R204, R0, 0x44, RZ, 0xfc, !PT ;  /* 0x0000004400cc7812 */ /* 0x000fe400078efcff */
[----:B------:R-:W-:-:S04]  /*1a4c0*/  F2FP.SATFINITE.E5M2.F32.PACK_AB_MERGE_C R137, R137, R136, RZ ;  /* 0x000000888989723e */ /* 0x000fc800048060ff */
[----:B------:R-:W-:Y:S02]  /*1a4d0*/  PRMT R136, R137, 0x9910, RZ ;  /* 0x0000991089887816 */ /* 0x000fe400000000ff */
[----:B------:R-:W-:Y:S02]  /*1a4e0*/  F2FP.SATFINITE.E5M2.F32.PACK_AB_MERGE_C R143, R143, R142, RZ ;  /* 0x0000008e8f8f723e */ /* 0x000fe400048060ff */
[----:B------:R-:W-:Y:S02]  /*1a4f0*/  F2FP.SATFINITE.E5M2.F32.PACK_AB_MERGE_C R145, R145, R144, RZ ;  /* 0x000000909191723e */ /* 0x000fe400048060ff */
[----:B------:R-:W-:Y:S02]  /*1a500*/  F2FP.SATFINITE.E5M2.F32.PACK_AB_MERGE_C R147, R147, R146, RZ ;  /* 0x000000929393723e */ /* 0x000fe400048060ff */
[----:B------:R-:W-:Y:S02]  /*1a510*/  F2FP.SATFINITE.E5M2.F32.PACK_AB_MERGE_C R149, R149, R148, RZ ;  /* 0x000000949595723e */ /* 0x000fe400048060ff */
[----:B------:R-:W-:-:S02]  /*1a520*/  F2FP.SATFINITE.E5M2.F32.PACK_AB_MERGE_C R151, R151, R150, RZ ;  /* 0x000000969797723e */ /* 0x000fc400048060ff */
[----:B------:R-:W-:Y:S02]  /*1a530*/  F2FP.SATFINITE.E5M2.F32.PACK_AB_MERGE_C R153, R153, R152, RZ ;  /* 0x000000989999723e */ /* 0x000fe400048060ff */
[----:B------:R-:W-:Y:S02]  /*1a540*/  LOP3.LUT R142, R0, 0x56, RZ, 0xfc, !PT ;  /* 0x00000056008e7812 */ /* 0x000fe400078efcff */
[----:B------:R-:W-:Y:S01]  /*1a550*/  F2FP.SATFINITE.E5M2.F32.PACK_AB_MERGE_C R155, R155, R154, RZ ;  /* 0x0000009a9b9b723e */ /* 0x000fe200048060ff */
[----:B--2---:R2:W-:Y:S04]  /*1a560*/  @P6 STG.E.U8 desc[UR26][R218.64], R199 ;  /* 0x000000c7da006986 */ /* 0x0045e8000c10111a */
[----:B------:R-:W-:Y:S01]  /*1a570*/  @P1 STG.E.U8 desc[UR26][R246.64], R251 ;  /* 0x000000fbf6001986 */ /* 0x000fe2000c10111a */
[----:B------:R-:W-:-:S02]  /*1a580*/  IADD3 R132, P1, PT, R252, R3, RZ ;  /* 0x00000003fc847210 */ /* 0x000fc40007f3e0ff */
[----:B------:R-:W-:Y:S02]  /*1a590*/  ISETP.LT.AND P6, PT, R196, UR8, !P2 ;  /* 0x00000008c4007c0c */ /* 0x000fe4000d7c1270 */
[-C--:B------:R-:W-:Y:S02]  /*1a5a0*/  LEA.HI.X.SX32 R133, R252, R2.reuse, 0x1, P1 ;  /* 0x00000002fc857211 */ /* 0x080fe400008f0eff */
[-C--:B------:R-:W-:Y:S02]  /*1a5b0*/  IADD3 R196, P1, PT, R198, R3.reuse, RZ ;  /* 0x00000003c6c47210 */ /* 0x080fe40007f3e0ff */
[----:B--2---:R-:W-:Y:S02]  /*1a5c0*/  LOP3.LUT R199, R0, 0x43, RZ, 0xfc, !PT ;  /* 0x0000004300c77812 */ /* 0x004fe400078efcff */
[C---:B------:R-:W-:Y:S02]  /*1a5d0*/  LEA.HI.X.SX32 R197, R198.reuse, R2, 0x1, P1 ;  /* 0x00000002c6c57211 */ /* 0x040fe400008f0eff */
[----:B0-----:R-:W-:Y:S01]  /*1a5e0*/  ISETP.LT.AND P1, PT, R199, UR4, !P2 ;  /* 0x00000004c7007c0c */ /* 0x001fe2000d721270 */
[----:B------:R-:W0:Y:S01]  /*1a5f0*/  LDCU UR4, c[0x0][0x39c] ;  /* 0x00007380ff0477ac */ /* 0x000e220008000800 */
[----:B------:R-:W-:Y:S01]  /*1a600*/  VIADD R199, R198, UR5 ;  /* 0x00000005c6c77c36 */ /* 0x000fe20008000000 */
[----:B------:R2:W-:Y:S04]  /*1a610*/  @P5 STG.E.U8 desc[UR26][R132.64], R201 ;  /* 0x000000c984005986 */ /* 0x0005e8000c10111a */
[----:B------:R4:W-:Y:S01]  /*1a620*/  @P3 STG.E.U8 desc[UR26][R196.64], R203 ;  /* 0x000000cbc4003986 */ /* 0x0009e2000c10111a */
[C---:B------:R-:W-:Y:S01]  /*1a630*/  IADD3 R198, P3, PT, R199.reuse, R3, RZ ;  /* 0x00000003c7c67210 */ /* 0x040fe20007f7e0ff */
[----:B------:R-:W-:-:S03]  /*1a640*/  VIADD R200, R199, UR5 ;  /* 0x00000005c7c87c36 */ /* 0x000fc60008000000 */
[-C--:B------:R-:W-:Y:S02]  /*1a650*/  LEA.HI.X.SX32 R199, R199, R2.reuse, 0x1, P3 ;  /* 0x00000002c7c77211 */ /* 0x080fe400018f0eff */
[----:B--2---:R-:W-:Y:S02]  /*1a660*/  SHF.R.S32.HI R201, RZ, 0x8, R202 ;  /* 0x00000008ffc97819 */ /* 0x004fe400000114ca */
[----:B------:R-:W-:Y:S02]  /*1a670*/  LOP3.LUT R133, R0, 0x45, RZ, 0xfc, !PT ;  /* 0x0000004500857812 */ /* 0x000fe400078efcff */
[----:B------:R-:W-:Y:S01]  /*1a680*/  IADD3 R132, P5, PT, R200, R3, RZ ;  /* 0x00000003c8847210 */ /* 0x000fe20007fbe0ff */
[----:B------:R2:W-:Y:S01]  /*1a690*/  @P4 STG.E.U8 desc[UR26][R198.64], R201 ;  /* 0x000000c9c6004986 */ /* 0x0005e2000c10111a */
[----:B----4-:R-:W-:Y:S02]  /*1a6a0*/  LOP3.LUT R196, R0, 0x46, RZ, 0xfc, !PT ;  /* 0x0000004600c47812 */ /* 0x010fe400078efcff */
[----:B-1----:R-:W-:Y:S01]  /*1a6b0*/  ISETP.LT.AND P4, PT, R133, UR7, !P2 ;  /* 0x0000000785007c0c */ /* 0x002fe2000d781270 */
[----:B------:R-:W1:Y:S01]  /*1a6c0*/  LDCU UR7, c[0x0][0x39c] ;  /* 0x00007380ff0777ac */ /* 0x000e620008000800 */
[C---:B------:R-:W-:Y:S01]  /*1a6d0*/  LEA.HI.X.SX32 R133, R200.reuse, R2, 0x1, P5 ;  /* 0x00000002c8857211 */ /* 0x040fe200028f0eff */
[----:B------:R-:W-:Y:S01]  /*1a6e0*/  VIADD R200, R200, UR5 ;  /* 0x00000005c8c87c36 */ /* 0x000fe20008000000 */
[----:B------:R-:W-:-:S02]  /*1a6f0*/  F2FP.SATFINITE.E5M2.F32.PACK_AB_MERGE_C R203, R135, R134, RZ ;  /* 0x0000008687cb723e */ /* 0x000fc400048060ff */
[----:B0-----:R-:W-:Y:S01]  /*1a700*/  ISETP.LT.AND P5, PT, R196, UR4, !P2 ;  /* 0x00000004c4007c0c */ /* 0x001fe2000d7a1270 */
[----:B------:R-:W0:Y:S01]  /*1a710*/  LDCU UR4, c[0x0][0x39c] ;  /* 0x00007380ff0477ac */ /* 0x000e220008000800 */
[----:B------:R-:W-:Y:S01]  /*1a720*/  PRMT R135, R203, 0x9910, RZ ;  /* 0x00009910cb877816 */ /* 0x000fe200000000ff */
[----:B------:R4:W-:Y:S01]  /*1a730*/  @P6 STG.E.U8 desc[UR26][R132.64], R203 ;  /* 0x000000cb84006986 */ /* 0x0009e2000c10111a */
[----:B---3--:R-:W-:Y:S01]  /*1a740*/  ISETP.LT.AND P3, PT, R204, UR6, !P2 ;  /* 0x00000006cc007c0c */ /* 0x008fe2000d761270 */
[----:B------:R-:W3:Y:S01]  /*1a750*/  LDCU UR6, c[0x0][0x39c] ;  /* 0x00007380ff0677ac */ /* 0x000ee20008000800 */
[C---:B------:R-:W-:Y:S01]  /*1a760*/  IADD3 R134, P6, PT, R200.reuse, R3, RZ ;  /* 0x00000003c8867210 */ /* 0x040fe20007fde0ff */
[C---:B--2---:R-:W-:Y:S02]  /*1a770*/  VIADD R198, R200.reuse, UR5 ;  /* 0x00000005c8c67c36 */ /* 0x044fe40008000000 */
[----:B------:R-:W-:Y:S01]  /*1a780*/  IMAD.MOV.U32 R199, RZ, RZ, R135 ;  /* 0x000000ffffc77224 */ /* 0x000fe200078e0087 */
[----:B------:R-:W-:-:S02]  /*1a790*/  LEA.HI.X.SX32 R135, R200, R2, 0x1, P6 ;  /* 0x00000002c8877211 */ /* 0x000fc400030f0eff */
[CC--:B------:R-:W-:Y:S02]  /*1a7a0*/  IADD3 R196, P6, PT, R198.reuse, R3.reuse, RZ ;  /* 0x00000003c6c47210 */ /* 0x0c0fe40007fde0ff */
[----:B------:R-:W-:Y:S02]  /*1a7b0*/  SHF.R.S32.HI R199, RZ, 0x8, R199 ;  /* 0x00000008ffc77819 */ /* 0x000fe400000114c7 */
[C---:B------:R-:W-:Y:S01]  /*1a7c0*/  LEA.HI.X.SX32 R197, R198.reuse, R2, 0x1, P6 ;  /* 0x00000002c6c57211 */ /* 0x040fe200030f0eff */
[----:B------:R-:W-:Y:S01]  /*1a7d0*/  VIADD R198, R198, UR5 ;  /* 0x00000005c6c67c36 */ /* 0x000fe20008000000 */
[C---:B----4-:R-:W-:Y:S01]  /*1a7e0*/  LOP3.LUT R132, R0.reuse, 0x47, RZ, 0xfc, !PT ;  /* 0x0000004700847812 */ /* 0x050fe200078efcff */
[----:B------:R2:W-:Y:S01]  /*1a7f0*/  @P1 STG.E.U8 desc[UR26][R134.64], R199 ;  /* 0x000000c786001986 */ /* 0x0005e2000c10111a */
[----:B------:R-:W-:Y:S02]  /*1a800*/  LOP3.LUT R133, R0, 0x48, RZ, 0xfc, !PT ;  /* 0x0000004800857812 */ /* 0x000fe400078efcff */
[----:B0-----:R-:W-:Y:S01]  /*1a810*/  ISETP.LT.AND P1, PT, R132, UR4, !P2 ;  /* 0x0000000484007c0c */ /* 0x001fe2000d721270 */
[----:B------:R0:W-:Y:S01]  /*1a820*/  @P3 STG.E.U8 desc[UR26][R196.64], R137 ;  /* 0x00000089c4003986 */ /* 0x0001e2000c10111a */
[----:B------:R-:W-:Y:S01]  /*1a830*/  IADD3 R132, P6, PT, R198, R3, RZ ;  /* 0x00000003c6847210 */ /* 0x000fe20007fde0ff */
[----:B------:R-:W4:Y:S01]  /*1a840*/  LDCU UR4, c[0x0][0x39c] ;  /* 0x00007380ff0477ac */ /* 0x000f220008000800 */
[----:B---3--:R-:W-:-:S02]  /*1a850*/  ISETP.LT.AND P3, PT, R133, UR6, !P2 ;  /* 0x0000000685007c0c */ /* 0x008fc4000d761270 */
[C---:B------:R-:W-:Y:S01]  /*1a860*/  LEA.HI.X.SX32 R133, R198.reuse, R2, 0x1, P6 ;  /* 0x00000002c6857211 */ /* 0x040fe200030f0eff */
[----:B------:R-:W-:Y:S01]  /*1a870*/  VIADD R198, R198, UR5 ;  /* 0x00000005c6c67c36 */ /* 0x000fe20008000000 */
[----:B------:R-:W3:Y:S01]  /*1a880*/  LDCU UR6, c[0x0][0x39c] ;  /* 0x00007380ff0677ac */ /* 0x000ee20008000800 */
[----:B--2---:R-:W-:Y:S02]  /*1a890*/  SHF.R.S32.HI R199, RZ, 0x8, R136 ;  /* 0x00000008ffc77819 */ /* 0x004fe40000011488 */
[----:B0-----:R-:W-:-:S03]  /*1a8a0*/  F2FP.SATFINITE.E5M2.F32.PACK_AB_MERGE_C R197, R139, R138, RZ ;  /* 0x0000008a8bc5723e */ /* 0x001fc600048060ff */
[----:B------:R0:W-:Y:S01]  /*1a8b0*/  @P4 STG.E.U8 desc[UR26][R132.64], R199 ;  /* 0x000000c784004986 */ /* 0x0001e2000c10111a */
[CC--:B------:R-:W-:Y:S01]  /*1a8c0*/  IADD3 R134, P4, PT, R198.reuse, R3.reuse, RZ ;  /* 0x00000003c6867210 */ /* 0x0c0fe20007f9e0ff */
[C---:B------:R-:W-:Y:S01]  /*1a8d0*/  VIADD R138, R198.reuse, UR5 ;  /* 0x00000005c68a7c36 */ /* 0x040fe20008000000 */
[----:B------:R-:W-:Y:S02]  /*1a8e0*/  PRMT R139, R197, 0x9910, RZ ;  /* 0x00009910c58b7816 */ /* 0x000fe400000000ff */
[-C--:B------:R-:W-:Y:S02]  /*1a8f0*/  LEA.HI.X.SX32 R135, R198, R2.reuse, 0x1, P4 ;  /* 0x00000002c6877211 */ /* 0x080fe400020f0eff */
[C---:B------:R-:W-:Y:S02]  /*1a900*/  IADD3 R136, P4, PT, R138.reuse, R3, RZ ;  /* 0x000000038a887210 */ /* 0x040fe40007f9e0ff */
[----:B------:R-:W-:Y:S02]  /*1a910*/  SHF.R.S32.HI R139, RZ, 0x8, R139 ;  /* 0x00000008ff8b7819 */ /* 0x000fe4000001148b */
[C---:B------:R-:W-:Y:S01]  /*1a920*/  LEA.HI.X.SX32 R137, R138.reuse, R2, 0x1, P4 ;  /* 0x000000028a897211 */ /* 0x040fe200020f0eff */
[----:B------:R-:W-:Y:S01]  /*1a930*/  VIADD R138, R138, UR5 ;  /* 0x000000058a8a7c36 */ /* 0x000fe20008000000 */
[----:B------:R2:W-:Y:S01]  /*1a940*/  @P5 STG.E.U8 desc[UR26][R134.64], R197 ;  /* 0x000000c586005986 */ /* 0x0005e2000c10111a */
[----:B------:R-:W-:-:S02]  /*1a950*/  LOP3.LUT R196, R0, 0x4a, RZ, 0xfc, !PT ;  /* 0x0000004a00c47812 */ /* 0x000fc400078efcff */
[----:B0-----:R-:W-:Y:S01]  /*1a960*/  LOP3.LUT R133, R0, 0x4b, RZ, 0xfc, !PT ;  /* 0x0000004b00857812 */ /* 0x001fe200078efcff */
[----:B------:R0:W-:Y:S01]  /*1a970*/  @P1 STG.E.U8 desc[UR26][R136.64], R139 ;  /* 0x0000008b88001986 */ /* 0x0001e2000c10111a */
[-C--:B------:R-:W-:Y:S02]  /*1a980*/  IADD3 R132, P1, PT, R138, R3.reuse, RZ ;  /* 0x000000038a847210 */ /* 0x080fe40007f3e0ff */
[----:B------:R-:W-:Y:S02]  /*1a990*/  LOP3.LUT R200, R0, 0x49, RZ, 0xfc, !PT ;  /* 0x0000004900c87812 */ /* 0x000fe400078efcff */
[----:B----4-:R-:W-:Y:S01]  /*1a9a0*/  ISETP.LT.AND P4, PT, R196, UR4, !P2 ;  /* 0x00000004c4007c0c */ /* 0x010fe2000d781270 */
[----:B------:R-:W4:Y:S01]  /*1a9b0*/  LDCU UR4, c[0x0][0x39c] ;  /* 0x00007380ff0477ac */ /* 0x000f220008000800 */
[----:B---3--:R-:W-:Y:S02]  /*1a9c0*/  ISETP.LT.AND P5, PT, R133, UR6, !P2 ;  /* 0x0000000685007c0c */ /* 0x008fe4000d7a1270 */
[----:B------:R-:W-:Y:S01]  /*1a9d0*/  F2FP.SATFINITE.E5M2.F32.PACK_AB_MERGE_C R199, R141, R140, RZ ;  /* 0x0000008c8dc7723e */ /* 0x000fe200048060ff */
[----:B------:R-:W3:Y:S01]  /*1a9e0*/  LDCU UR6, c[0x0][0x39c] ;  /* 0x00007380ff0677ac */ /* 0x000ee20008000800 */
[C---:B------:R-:W-:Y:S01]  /*1a9f0*/  LEA.HI.X.SX32 R133, R138.reuse, R2, 0x1, P1 ;  /* 0x000000028a857211 */ /* 0x040fe200008f0eff */
[----:B------:R-:W-:Y:S01]  /*1aa00*/  VIADD R138, R138, UR5 ;  /* 0x000000058a8a7c36 */ /* 0x000fe20008000000 */
[----:B-1----:R-:W-:Y:S01]  /*1aa10*/  ISETP.LT.AND P6, PT, R200, UR7, !P2 ;  /* 0x00000007c8007c0c */ /* 0x002fe2000d7c1270 */
[----:B------:R-:W1:Y:S02]  /*1aa20*/  LDCU UR7, c[0x0][0x39c] ;  /* 0x00007380ff0777ac */ /* 0x000e640008000800 */
[----:B------:R5:W-:Y:S01]  /*1aa30*/  @P3 STG.E.U8 desc[UR26][R132.64], R199 ;  /* 0x000000c784003986 */ /* 0x000be2000c10111a */
[C---:B--2---:R-:W-:Y:S01]  /*1aa40*/  IADD3 R134, P3, PT, R138.reuse, R3, RZ ;  /* 0x000000038a867210 */ /* 0x044fe20007f7e0ff */
[----:B0-----:R-:W-:Y:S01]  /*1aa50*/  VIADD R139, R138, UR5 ;  /* 0x000000058a8b7c36 */ /* 0x001fe20008000000 */
[----:B------:R-:W-:-:S02]  /*1aa60*/  PRMT R141, R199, 0x9910, RZ ;  /* 0x00009910c78d7816 */ /* 0x000fc400000000ff */
[-C--:B------:R-:W-:Y:S02]  /*1aa70*/  LEA.HI.X.SX32 R135, R138, R2.reuse, 0x1, P3 ;  /* 0x000000028a877211 */ /* 0x080fe400018f0eff */
[CC--:B------:R-:W-:Y:S02]  /*1aa80*/  IADD3 R136, P3, PT, R139.reuse, R3.reuse, RZ ;  /* 0x000000038b887210 */ /* 0x0c0fe40007f7e0ff */
[----:B------:R-:W-:Y:S02]  /*1aa90*/  SHF.R.S32.HI R141, RZ, 0x8, R141 ;  /* 0x00000008ff8d7819 */ /* 0x000fe4000001148d */
[C---:B------:R-:W-:Y:S02]  /*1aaa0*/  LOP3.LUT R138, R0.reuse, 0x4d, RZ, 0xfc, !PT ;  /* 0x0000004d008a7812 */ /* 0x040fe400078efcff */
[C---:B------:R-:W-:Y:S01]  /*1aab0*/  LEA.HI.X.SX32 R137, R139.reuse, R2, 0x1, P3 ;  /* 0x000000028b897211 */ /* 0x040fe200018f0eff */
[----:B------:R-:W-:Y:S01]  /*1aac0*/  VIADD R139, R139, UR5 ;  /* 0x000000058b8b7c36 */ /* 0x000fe20008000000 */
[----:B------:R-:W-:Y:S01]  /*1aad0*/  LOP3.LUT R196, R0, 0x4c, RZ, 0xfc, !PT ;  /* 0x0000004c00c47812 */ /* 0x000fe200078efcff */
[----:B------:R0:W-:Y:S01]  /*1aae0*/  @P6 STG.E.U8 desc[UR26][R134.64], R141 ;  /* 0x0000008d86006986 */ /* 0x0001e2000c10111a */
[----:B----4-:R-:W-:Y:S01]  /*1aaf0*/  ISETP.LT.AND P3, PT, R138, UR4, !P2 ;  /* 0x000000048a007c0c */ /* 0x010fe2000d761270 */
[----:B------:R-:W2:Y:S01]  /*1ab00*/  LDCU UR4, c[0x0][0x39c] ;  /* 0x00007380ff0477ac */ /* 0x000ea20008000800 */
[----:B------:R-:W-:Y:S01]  /*1ab10*/  PRMT R138, R143, 0x9910, RZ ;  /* 0x000099108f8a7816 */ /* 0x000fe200000000ff */
[----:B------:R4:W-:Y:S01]  /*1ab20*/  @P4 STG.E.U8 desc[UR26][R136.64], R143 ;  /* 0x0000008f88004986 */ /* 0x0009e2000c10111a */
[----:B-----5:R-:W-:-:S02]  /*1ab30*/  IADD3 R132, P4, PT, R139, R3, RZ ;  /* 0x000000038b847210 */ /* 0x020fc40007f9e0ff */
[----:B-1----:R-:W-:Y:S01]  /*1ab40*/  ISETP.LT.AND P1, PT, R196, UR7, !P2 ;  /* 0x00000007c4007c0c */ /* 0x002fe2000d721270 */
[----:B------:R-:W1:Y:S01]  /*1ab50*/  LDCU UR7, c[0x0][0x39c] ;  /* 0x00007380ff0777ac */ /* 0x000e620008000800 */
[C---:B------:R-:W-:Y:S01]  /*1ab60*/  LEA.HI.X.SX32 R133, R139.reuse, R2, 0x1, P4 ;  /* 0x000000028b857211 */ /* 0x040fe200020f0eff */
[----:B------:R-:W-:Y:S01]  /*1ab70*/  VIADD R139, R139, UR5 ;  /* 0x000000058b8b7c36 */ /* 0x000fe20008000000 */
[----:B0-----:R-:W-:Y:S02]  /*1ab80*/  SHF.R.S32.HI R141, RZ, 0x8, R138 ;  /* 0x00000008ff8d7819 */ /* 0x001fe4000001148a */
[----:B------:R-:W-:-:S03]  /*1ab90*/  LOP3.LUT R140, R0, 0x4e, RZ, 0xfc, !PT ;  /* 0x0000004e008c7812 */ /* 0x000fc600078efcff */
[----:B------:R0:W-:Y:S01]  /*1aba0*/  @P5 STG.E.U8 desc[UR26][R132.64], R141 ;  /* 0x0000008d84005986 */ /* 0x0001e2000c10111a */
[C---:B------:R-:W-:Y:S01]  /*1abb0*/  IADD3 R134, P5, PT, R139.reuse, R3, RZ ;  /* 0x000000038b867210 */ /* 0x040fe20007fbe0ff */
[----:B------:R-:W-:Y:S01]  /*1abc0*/  VIADD R138, R139, UR5 ;  /* 0x000000058b8a7c36 */ /* 0x000fe20008000000 */
[----:B---3--:R-:W-:Y:S01]  /*1abd0*/  ISETP.LT.AND P4, PT, R140, UR6, !P2 ;  /* 0x000000068c007c0c */ /* 0x008fe2000d781270 */
[----:B------:R-:W3:Y:S01]  /*1abe0*/  LDCU UR6, c[0x0][0x39c] ;  /* 0x00007380ff0677ac */ /* 0x000ee20008000800 */
[----:B----4-:R-:W-:Y:S02]  /*1abf0*/  LOP3.LUT R136, R0, 0x4f, RZ, 0xfc, !PT ;  /* 0x0000004f00887812 */ /* 0x010fe400078efcff */
[----:B------:R-:W-:Y:S02]  /*1ac00*/  PRMT R140, R145, 0x9910, RZ ;  /* 0x00009910918c7816 */ /* 0x000fe400000000ff */
[----:B------:R-:W-:Y:S02]  /*1ac10*/  LEA.HI.X.SX32 R135, R139, R2, 0x1, P5 ;  /* 0x000000028b877211 */ /* 0x000fe400028f0eff */
[----:B--2---:R-:W-:-:S02]  /*1ac20*/  ISETP.LT.AND P5, PT, R136, UR4, !P2 ;  /* 0x0000000488007c0c */ /* 0x004fc4000d7a1270 */
[----:B------:R-:W-:Y:S01]  /*1ac30*/  LOP3.LUT R137, R0, 0x50, RZ, 0xfc, !PT ;  /* 0x0000005000897812 */ /* 0x000fe200078efcff */
[----:B------:R-:W-:Y:S01]  /*1ac40*/  IMAD.MOV.U32 R139, RZ, RZ, R140 ;  /* 0x000000ffff8b7224 */ /* 0x000fe200078e008c */
[C---:B------:R-:W-:Y:S01]  /*1ac50*/  IADD3 R136, P6, PT, R138.reuse, R3, RZ ;  /* 0x000000038a887210 */ /* 0x040fe20007fde0ff */
[----:B------:R2:W-:Y:S01]  /*1ac60*/  @P1 STG.E.U8 desc[UR26][R134.64], R145 ;  /* 0x0000009186001986 */ /* 0x0005e2000c10111a */
[----:B-1----:R-:W-:Y:S01]  /*1ac70*/  ISETP.LT.AND P1, PT, R137, UR7, !P2 ;  /* 0x0000000789007c0c */ /* 0x002fe2000d721270 */
[----:B------:R-:W1:Y:S01]  /*1ac80*/  LDCU UR4, c[0x0][0x39c] ;  /* 0x00007380ff0477ac */ /* 0x000e620008000800 */
[C---:B------:R-:W-:Y:S01]  /*1ac90*/  LEA.HI.X.SX32 R137, R138.reuse, R2, 0x1, P6 ;  /* 0x000000028a897211 */ /* 0x040fe200030f0eff */
[----:B------:R-:W-:Y:S01]  /*1aca0*/  VIADD R138, R138, UR5 ;  /* 0x000000058a8a7c36 */ /* 0x000fe20008000000 */
[----:B------:R-:W-:Y:S01]  /*1acb0*/  SHF.R.S32.HI R139, RZ, 0x8, R139 ;  /* 0x00000008ff8b7819 */ /* 0x000fe2000001148b */
[----:B------:R-:W4:Y:S01]  /*1acc0*/  LDCU UR7, c[0x0][0x39c] ;  /* 0x00007380ff0777ac */ /* 0x000f220008000800 */
[----:B0-----:R-:W-:-:S02]  /*1acd0*/  LOP3.LUT R133, R0, 0x51, RZ, 0xfc, !PT ;  /* 0x0000005100857812 */ /* 0x001fc400078efcff */
[CC--:B------:R-:W-:Y:S01]  /*1ace0*/  IADD3 R132, P6, PT, R138.reuse, R3.reuse, RZ ;  /* 0x000000038a847210 */ /* 0x0c0fe20007fde0ff */
[----:B------:R0:W-:Y:S01]  /*1acf0*/  @P3 STG.E.U8 desc[UR26][R136.64], R139 ;  /* 0x0000008b88003986 */ /* 0x0001e2000c10111a */
[----:B---3--:R-:W-:Y:S01]  /*1ad00*/  ISETP.LT.AND P3, PT, R133, UR6, !P2 ;  /* 0x0000000685007c0c */ /* 0x008fe2000d761270 */
[----:B------:R-:W3:Y:S01]  /*1ad10*/  LDCU UR6, c[0x0][0x39c] ;  /* 0x00007380ff0677ac */ /* 0x000ee20008000800 */
[CC--:B------:R-:W-:Y:S01]  /*1ad20*/  LEA.HI.X.SX32 R133, R138.reuse, R2.reuse, 0x1, P6 ;  /* 0x000000028a857211 */ /* 0x0c0fe200030f0eff */
[----:B------:R-:W-:Y:S01]  /*1ad30*/  VIADD R138, R138, UR5 ;  /* 0x000000058a8a7c36 */ /* 0x000fe20008000000 */
[----:B--2---:R-:W-:Y:S02]  /*1ad40*/  LOP3.LUT R135, R0, 0x52, RZ, 0xfc, !PT ;  /* 0x0000005200877812 */ /* 0x004fe400078efcff */
[----:B------:R-:W-:Y:S02]  /*1ad50*/  PRMT R141, R147, 0x9910, RZ ;  /* 0x00009910938d7816 */ /* 0x000fe400000000ff */
[C---:B------:R-:W-:Y:S01]  /*1ad60*/  IADD3 R134, P6, PT, R138.reuse, R3, RZ ;  /* 0x000000038a867210 */ /* 0x040fe20007fde0ff */
[----:B------:R2:W-:Y:S01]  /*1ad70*/  @P4 STG.E.U8 desc[UR26][R132.64], R147 ;  /* 0x0000009384004986 */ /* 0x0005e2000c10111a */
[----:B-1----:R-:W-:Y:S01]  /*1ad80*/  ISETP.LT.AND P4, PT, R135, UR4, !P2 ;  /* 0x0000000487007c0c */ /* 0x002fe2000d781270 */
[C---:B0-----:R-:W-:Y:S01]  /*1ad90*/  VIADD R139, R138.reuse, UR5 ;  /* 0x000000058a8b7c36 */ /* 0x041fe20008000000 */
[----:B------:R-:W-:Y:S01]  /*1ada0*/  LEA.HI.X.SX32 R135, R138, R2, 0x1, P6 ;  /* 0x000000028a877211 */ /* 0x000fe200030f0eff */
[----:B------:R-:W0:Y:S01]  /*1adb0*/  LDCU UR4, c[0x0][0x39c] ;  /* 0x00007380ff0477ac */ /* 0x000e220008000800 */
[----:B------:R-:W-:-:S02]  /*1adc0*/  SHF.R.S32.HI R141, RZ, 0x8, R141 ;  /* 0x00000008ff8d7819 */ /* 0x000fc4000001148d */
[C---:B------:R-:W-:Y:S02]  /*1add0*/  LOP3.LUT R137, R0.reuse, 0x53, RZ, 0xfc, !PT ;  /* 0x0000005300897812 */ /* 0x040fe400078efcff */
[-C--:B------:R-:W-:Y:S01]  /*1ade0*/  IADD3 R136, P6, PT, R139, R3.reuse, RZ ;  /* 0x000000038b887210 */ /* 0x080fe20007fde0ff */
[----:B------:R1:W-:Y:S01]  /*1adf0*/  @P5 STG.E.U8 desc[UR26][R134.64], R141 ;  /* 0x0000008d86005986 */ /* 0x0003e2000c10111a */
[----:B----4-:R-:W-:Y:S01]  /*1ae00*/  ISETP.LT.AND P5, PT, R137, UR7, !P2 ;  /* 0x0000000789007c0c */ /* 0x010fe2000d7a1270 */
[----:B------:R-:W4:Y:S01]  /*1ae10*/  LDCU UR7, c[0x0][0x39c] ;  /* 0x00007380ff0777ac */ /* 0x000f220008000800 */
[CC--:B------:R-:W-:Y:S01]  /*1ae20*/  LEA.HI.X.SX32 R137, R139.reuse, R2.reuse, 0x1, P6 ;  /* 0x000000028b897211 */ /* 0x0c0fe200030f0eff */
[----:B------:R-:W-:Y:S01]  /*1ae30*/  VIADD R139, R139, UR5 ;  /* 0x000000058b8b7c36 */ /* 0x000fe20008000000 */
[----:B------:R-:W-:Y:S02]  /*1ae40*/  LOP3.LUT R138, R0, 0x54, RZ, 0xfc, !PT ;  /* 0x00000054008a7812 */ /* 0x000fe400078efcff */
[----:B--2---:R-:W-:Y:S01]  /*1ae50*/  PRMT R133, R149, 0x9910, RZ ;  /* 0x0000991095857816 */ /* 0x004fe200000000ff */
[----:B------:R2:W-:Y:S01]  /*1ae60*/  @P1 STG.E.U8 desc[UR26][R136.64], R149 ;  /* 0x0000009588001986 */ /* 0x0005e2000c10111a */
[----:B---3--:R-:W-:Y:S01]  /*1ae70*/  ISETP.LT.AND P6, PT, R138, UR6, !P2 ;  /* 0x000000068a007c0c */ /* 0x008fe2000d7c1270 */
[C---:B------:R-:W-:Y:S01]  /*1ae80*/  VIADD R138, R139.reuse, UR5 ;  /* 0x000000058b8a7c36 */ /* 0x040fe20008000000 */
[C---:B------:R-:W-:Y:S01]  /*1ae90*/  IADD3 R132, P1, PT, R139.reuse, R3, RZ ;  /* 0x000000038b847210 */ /* 0x040fe20007f3e0ff */
[----:B-1----:R-:W-:Y:S01]  /*1aea0*/  IMAD.MOV.U32 R141, RZ, RZ, R133 ;  /* 0x000000ffff8d7224 */ /* 0x002fe200078e0085 */
[----:B------:R-:W1:Y:S02]  /*1aeb0*/  LDCU UR6, c[0x0][0x39c] ;  /* 0x00007380ff0677ac */ /* 0x000e640008000800 */
[----:B------:R-:W-:-:S02]  /*1aec0*/  LEA.HI.X.SX32 R133, R139, R2, 0x1, P1 ;  /* 0x000000028b857211 */ /* 0x000fc400008f0eff */
[----:B------:R-:W-:Y:S02]  /*1aed0*/  IADD3 R134, P1, PT, R138, R3, RZ ;  /* 0x000000038a867210 */ /* 0x000fe40007f3e0ff */
[----:B------:R-:W-:Y:S02]  /*1aee0*/  LOP3.LUT R139, R0, 0x55, RZ, 0xfc, !PT ;  /* 0x00000055008b7812 */ /* 0x000fe400078efcff */
[C---:B------:R-:W-:Y:S02]  /*1aef0*/  LEA.HI.X.SX32 R135, R138.reuse, R2, 0x1, P1 ;  /* 0x000000028a877211 */ /* 0x040fe400008f0eff */
[----:B0-----:R-:W-:Y:S01]  /*1af00*/  ISETP.LT.AND P1, PT, R139, UR4, !P2 ;  /* 0x000000048b007c0c */ /* 0x001fe2000d721270 */
[----:B------:R-:W0:Y:S01]  /*1af10*/  LDCU UR4, c[0x0][0x39c] ;  /* 0x00007380ff0477ac */ /* 0x000e220008000800 */
[----:B------:R-:W-:Y:S01]  /*1af20*/  SHF.R.S32.HI R141, RZ, 0x8, R141 ;  /* 0x00000008ff8d7819 */ /* 0x000fe2000001148d */
[----:B------:R-:W-:Y:S01]  /*1af30*/  VIADD R138, R138, UR5 ;  /* 0x000000058a8a7c36 */ /* 0x000fe20008000000 */
[----:B------:R-:W-:-:S03]  /*1af40*/  PRMT R140, R151, 0x9910, RZ ;  /* 0x00009910978c7816 */ /* 0x000fc600000000ff */
[----:B------:R3:W-:Y:S01]  /*1af50*/  @P3 STG.E.U8 desc[UR26][R132.64], R141 ;  /* 0x0000008d84003986 */ /* 0x0007e2000c10111a */
[C---:B--2---:R-:W-:Y:S01]  /*1af60*/  IADD3 R136, P3, PT, R138.reuse, R3, RZ ;  /* 0x000000038a887210 */ /* 0x044fe20007f7e0ff */
[----:B------:R-:W-:-:S03]  /*1af70*/  VIADD R139, R138, UR5 ;  /* 0x000000058a8b7c36 */ /* 0x000fc60008000000 */
[-C--:B------:R-:W-:Y:S01]  /*1af80*/  LEA.HI.X.SX32 R137, R138, R2.reuse, 0x1, P3 ;  /* 0x000000028a897211 */ /* 0x080fe200018f0eff */
[----:B------:R2:W-:Y:S01]  /*1af90*/  @P4 STG.E.U8 desc[UR26][R134.64], R151 ;  /* 0x0000009786004986 */ /* 0x0005e2000c10111a */
[----:B---3--:R-:W-:Y:S02]  /*1afa0*/  SHF.R.S32.HI R141, RZ, 0x8, R140 ;  /* 0x00000008ff8d7819 */ /* 0x008fe4000001148c */
[C---:B------:R-:W-:Y:S02]  /*1afb0*/  LOP3.LUT R133, R0.reuse, 0x57, RZ, 0xfc, !PT ;  /* 0x0000005700857812 */ /* 0x040fe400078efcff */
[-C--:B------:R-:W-:Y:S01]  /*1afc0*/  IADD3 R132, P4, PT, R139, R3.reuse, RZ ;  /* 0x000000038b847210 */ /* 0x080fe20007f9e0ff */
[----:B------:R3:W-:Y:S01]  /*1afd0*/  @P5 STG.E.U8 desc[UR26][R136.64], R141 ;  /* 0x0000008d88005986 */ /* 0x0007e2000c10111a */
[----:B--2---:R-:W-:Y:S02]  /*1afe0*/  LOP3.LUT R134, R0, 0x58, RZ, 0xfc, !PT ;  /* 0x0000005800867812 */ /* 0x004fe400078efcff */
[----:B----4-:R-:W-:Y:S01]  /*1aff0*/  ISETP.LT.AND P5, PT, R133, UR7, !P2 ;  /* 0x0000000785007c0c */ /* 0x010fe2000d7a1270 */
[----:B------:R-:W2:Y:S01]  /*1b000*/  LDCU UR7, c[0x0][0x39c] ;  /* 0x00007380ff0777ac */ /* 0x000ea20008000800 */
[C---:B------:R-:W-:Y:S01]  /*1b010*/  LEA.HI.X.SX32 R133, R139.reuse, R2, 0x1, P4 ;  /* 0x000000028b857211 */ /* 0x040fe200020f0eff */
[----:B------:R-:W-:Y:S01]  /*1b020*/  VIADD R139, R139, UR5 ;  /* 0x000000058b8b7c36 */ /* 0x000fe20008000000 */
[----:B0-----:R-:W-:Y:S01]  /*1b030*/  ISETP.LT.AND P4, PT, R134, UR4, !P2 ;  /* 0x0000000486007c0c */ /* 0x001fe2000d781270 */
[----:B------:R-:W0:Y:S01]  /*1b040*/  LDCU UR4, c[0x0][0x39c] ;  /* 0x00007380ff0477ac */ /* 0x000e220008000800 */
[----:B------:R-:W-:Y:S01]  /*1b050*/  PRMT R135, R153, 0x9910, RZ ;  /* 0x0000991099877816 */ /* 0x000fe200000000ff */
[----:B------:R4:W-:Y:S01]  /*1b060*/  @P6 STG.E.U8 desc[UR26][R132.64], R153 ;  /* 0x0000009984006986 */ /* 0x0009e2000c10111a */
[----:B-1----:R-:W-:Y:S01]  /*1b070*/  ISETP.LT.AND P3, PT, R142, UR6, !P2 ;  /* 0x000000068e007c0c */ /* 0x002fe2000d761270 */
[----:B------:R-:W1:Y:S01]  /*1b080*/  LDCU UR6, c[0x0][0x39c] ;  /* 0x00007380ff0677ac */ /* 0x000e620008000800 */
[C---:B------:R-:W-:Y:S01]  /*1b090*/  IADD3 R134, P6, PT, R139.reuse, R3, RZ ;  /* 0x000000038b867210 */ /* 0x040fe20007fde0ff */
[----:B------:R-:W-:-:S02]  /*1b0a0*/  VIADD R138, R139, UR5 ;  /* 0x000000058b8a7c36 */ /* 0x000fc40008000000 */
[----:B---3--:R-:W-:Y:S01]  /*1b0b0*/  IMAD.MOV.U32 R137, RZ, RZ, R135 ;  /* 0x000000ffff897224 */ /* 0x008fe200078e0087 */
[-C--:B------:R-:W-:Y:S02]  /*1b0c0*/  LEA.HI.X.SX32 R135, R139, R2.reuse, 0x1, P6 ;  /* 0x000000028b877211 */ /* 0x080fe400030f0eff */
[C---:B------:R-:W-:Y:S02]  /*1b0d0*/  IADD3 R136, P6, PT, R138.reuse, R3, RZ ;  /* 0x000000038a887210 */ /* 0x040fe40007fde0ff */
[----:B------:R-:W-:Y:S02]  /*1b0e0*/  SHF.R.S32.HI R139, RZ, 0x8, R137 ;  /* 0x00000008ff8b7819 */ /* 0x000fe40000011489 */
[C---:B------:R-:W-:Y:S01]  /*1b0f0*/  LEA.HI.X.SX32 R137, R138.reuse, R2, 0x1, P6 ;  /* 0x000000028a897211 */ /* 0x040fe200030f0eff */
[----:B------:R-:W-:Y:S01]  /*1b100*/  VIADD R138, R138, UR5 ;  /* 0x000000058a8a7c36 */ /* 0x000fe20008000000 */
[C---:B----4-:R-:W-:Y:S01]  /*1b110*/  LOP3.LUT R132, R0.reuse, 0x59, RZ, 0xfc, !PT ;  /* 0x0000005900847812 */ /* 0x050fe200078efcff */
[----:B------:R3:W-:Y:S01]  /*1b120*/  @P1 STG.E.U8 desc[UR26][R134.64], R139 ;  /* 0x0000008b86001986 */ /* 0x0007e2000c10111a */
[----:B------:R-:W-:-:S02]  /*1b130*/  LOP3.LUT R133, R0, 0x5a, RZ, 0xfc, !PT ;  /* 0x0000005a00857812 */ /* 0x000fc400078efcff */
[----:B0-----:R-:W-:Y:S02]  /*1b140*/  ISETP.LT.AND P1, PT, R132, UR4, !P2 ;  /* 0x0000000484007c0c */ /* 0x001fe4000d721270 */
[----:B------:R-:W-:Y:S01]  /*1b150*/  PRMT R141, R155, 0x9910, RZ ;  /* 0x000099109b8d7816 */ /* 0x000fe200000000ff */
[----:B------:R0:W-:Y:S01]  /*1b160*/  @P3 STG.E.U8 desc[UR26][R136.64], R155 ;  /* 0x0000009b88003986 */ /* 0x0001e2000c10111a */
[C---:B------:R-:W-:Y:S01]  /*1b170*/  IADD3 R132, P6, PT, R138.reuse, R3, RZ ;  /* 0x000000038a847210 */ /* 0x040fe20007fde0ff */
[----:B------:R-:W4:Y:S01]  /*1b180*/  LDCU UR4, c[0x0][0x39c] ;  /* 0x00007380ff0477ac */ /* 0x000f220008000800 */
[----:B-1----:R-:W-:Y:S02]  /*1b190*/  ISETP.LT.AND P3, PT, R133, UR6, !P2 ;  /* 0x0000000685007c0c */ /* 0x002fe4000d761270 */
[C---:B------:R-:W-:Y:S01]  /*1b1a0*/  LEA.HI.X.SX32 R133, R138.reuse, R2, 0x1, P6 ;  /* 0x000000028a857211 */ /* 0x040fe200030f0eff */
[----:B------:R-:W-:Y:S01]  /*1b1b0*/  VIADD R138, R138, UR5 ;  /* 0x000000058a8a7c36 */ /* 0x000fe20008000000 */
[----:B------:R-:W-:Y:S01]  /*1b1c0*/  SHF.R.S32.HI R141, RZ, 0x8, R141 ;  /* 0x00000008ff8d7819 */ /* 0x000fe2000001148d */
[----:B------:R-:W1:Y:S01]  /*1b1d0*/  LDCU UR6, c[0x0][0x39c] ;  /* 0x00007380ff0677ac */ /* 0x000e620008000800 */
[----:B------:R-:W-:Y:S01]  /*1b1e0*/  F2FP.SATFINITE.E5M2.F32.PACK_AB_MERGE_C R157, R157, R156, RZ ;  /* 0x0000009c9d9d723e */ /* 0x000fe200048060ff */
[----:B---3--:R-:W-:-:S02]  /*1b1f0*/  VIADD R139, R138, UR5 ;  /* 0x000000058a8b7c36 */ /* 0x008fc40008000000 */
[----:B------:R3:W-:Y:S01]  /*1b200*/  @P5 STG.E.U8 desc[UR26][R132.64], R141 ;  /* 0x0000008d84005986 */ /* 0x0007e2000c10111a */
[-C--:B------:R-:W-:Y:S02]  /*1b210*/  IADD3 R134, P5, PT, R138, R3.reuse, RZ ;  /* 0x000000038a867210 */ /* 0x080fe40007fbe0ff */
[----:B0-----:R-:W-:Y:S02]  /*1b220*/  PRMT R137, R157, 0x9910, RZ ;  /* 0x000099109d897816 */ /* 0x001fe400000000ff */
[----:B------:R-:W-:Y:S02]  /*1b230*/  LOP3.LUT R140, R0, 0x5b, RZ, 0xfc, !PT ;  /* 0x0000005b008c7812 */ /* 0x000fe400078efcff */
[-C--:B------:R-:W-:Y:S01]  /*1b240*/  LEA.HI.X.SX32 R135, R138, R2.reuse, 0x1, P5 ;  /* 0x000000028a877211 */ /* 0x080fe200028f0eff */
[----:B------:R-:W-:Y:S01]  /*1b250*/  IMAD.MOV.U32 R138, RZ, RZ, R137 ;  /* 0x000000ffff8a7224 */ /* 0x000fe200078e0089 */
[C---:B------:R-:W-:Y:S02]  /*1b260*/  IADD3 R136, P5, PT, R139.reuse, R3, RZ ;  /* 0x000000038b887210 */ /* 0x040fe40007fbe0ff */
[----:B--2---:R-:W-:Y:S01]  /*1b270*/  ISETP.LT.AND P6, PT, R140, UR7, !P2 ;  /* 0x000000078c007c0c */ /* 0x004fe2000d7c1270 */
[----:B------:R-:W0:Y:S01]  /*1b280*/  LDCU UR7, c[0x0][0x39c] ;  /* 0x00007380ff0777ac */ /* 0x000e220008000800 */
[C---:B------:R-:W-:Y:S01]  /*1b290*/  LEA.HI.X.SX32 R137, R139.reuse, R2, 0x1, P5 ;  /* 0x000000028b897211 */ /* 0x040fe200028f0eff */
[----:B------:R-:W-:Y:S01]  /*1b2a0*/  VIADD R139, R139, UR5 ;  /* 0x000000058b8b7c36 */ /* 0x000fe20008000000 */
[----:B---3--:R-:W-:Y:S01]  /*1b2b0*/  SHF.R.S32.HI R141, RZ, 0x8, R138 ;  /* 0x00000008ff8d7819 */ /* 0x008fe2000001148a */
[----:B------:R2:W-:Y:S01]  /*1b2c0*/  @P4 STG.E.U8 desc[UR26][R134.64], R157 ;  /* 0x0000009d86004986 */ /* 0x0005e2000c10111a */
[----:B------:R-:W-:-:S02]  /*1b2d0*/  LOP3.LUT R133, R0, 0x5d, RZ, 0xfc, !PT ;  /* 0x0000005d00857812 */ /* 0x000fc400078efcff */
[----:B------:R-:W-:Y:S01]  /*1b2e0*/  LOP3.LUT R140, R0, 0x5c, RZ, 0xfc, !PT ;  /* 0x0000005c008c7812 */ /* 0x000fe200078efcff */
[----:B------:R3:W-:Y:S01]  /*1b2f0*/  @P1 STG.E.U8 desc[UR26][R136.64], R141 ;  /* 0x0000008d88001986 */ /* 0x0007e2000c10111a */
[----:B------:R-:W-:Y:S02]  /*1b300*/  IADD3 R132, P1, PT, R139, R3, RZ ;  /* 0x000000038b847210 */ /* 0x000fe40007f3e0ff */
[----:B------:R-:W-:Y:S02]  /*1b310*/  F2FP.SATFINITE.E5M2.F32.PACK_AB_MERGE_C R159, R159, R158, RZ ;  /* 0x0000009e9f9f723e */ /* 0x000fe400048060ff */
[----:B-1----:R-:W-:Y:S01]  /*1b320*/  ISETP.LT.AND P5, PT, R133, UR6, !P2 ;  /* 0x0000000685007c0c */ /* 0x002fe2000d7a1270 */
[----:B------:R-:W1:Y:S01]  /*1b330*/  LDCU UR6, c[0x0][0x39c] ;  /* 0x00007380ff0677ac */ /* 0x000e620008000800 */
[----:B----4-:R-:W-:Y:S02]  /*1b340*/  ISETP.LT.AND P4, PT, R140, UR4, !P2 ;  /* 0x000000048c007c0c */ /* 0x010fe4000d781270 */
[C---:B------:R-:W-:Y:S01]  /*1b350*/  LEA.HI.X.SX32 R133, R139.reuse, R2, 0x1, P1 ;  /* 0x000000028b857211 */ /* 0x040fe200008f0eff */
[----:B------:R-:W4:Y:S01]  /*1b360*/  LDCU UR4, c[0x0][0x39c] ;  /* 0x00007380ff0477ac */ /* 0x000f220008000800 */
[----:B------:R-:W-:Y:S01]  /*1b370*/  VIADD R139, R139, UR5 ;  /* 0x000000058b8b7c36 */ /* 0x000fe20008000000 */
[----:B--2---:R-:W-:-:S02]  /*1b380*/  PRMT R135, R159, 0x9910, RZ ;  /* 0x000099109f877816 */ /* 0x004fc400000000ff */
[----:B------:R-:W-:Y:S01]  /*1b390*/  LOP3.LUT R138, R0, 0x5e, RZ, 0xfc, !PT ;  /* 0x0000005e008a7812 */ /* 0x000fe200078efcff */
[----:B------:R2:W-:Y:S01]  /*1b3a0*/  @P3 STG.E.U8 desc[UR26][R132.64], R159 ;  /* 0x0000009f84003986 */ /* 0x0005e2000c10111a */
[CC--:B------:R-:W-:Y:S01]  /*1b3b0*/  IADD3 R134, P3, PT, R139.reuse, R3.reuse, RZ ;  /* 0x000000038b867210 */ /* 0x0c0fe20007f7e0ff */
[----:B---3--:R-:W-:Y:S01]  /*1b3c0*/  IMAD.MOV.U32 R136, RZ, RZ, R135 ;  /* 0x000000ffff887224 */ /* 0x008fe200078e0087 */
[----:B0-----:R-:W-:Y:S01]  /*1b3d0*/  ISETP.LT.AND P1, PT, R138, UR7, !P2 ;  /* 0x000000078a007c0c */ /* 0x001fe2000d721270 */
[C---:B------:R-:W-:Y:S01]  /*1b3e0*/  VIADD R138, R139.reuse, UR5 ;  /* 0x000000058b8a7c36 */ /* 0x040fe20008000000 */
[----:B------:R-:W-:Y:S01]  /*1b3f0*/  LEA.HI.X.SX32 R135, R139, R2, 0x1, P3 ;  /* 0x000000028b877211 */ /* 0x000fe200018f0eff */
[----:B------:R-:W0:Y:S01]  /*1b400*/  LDCU UR7, c[0x0][0x39c] ;  /* 0x00007380ff0777ac */ /* 0x000e220008000800 */
[----:B------:R-:W-:Y:S02]  /*1b410*/  SHF.R.S32.HI R139, RZ, 0x8, R136 ;  /* 0x00000008ff8b7819 */ /* 0x000fe40000011488 */
[----:B------:R-:W-:-:S02]  /*1b420*/  IADD3 R136, P3, PT, R138, R3, RZ ;  /* 0x000000038a887210 */ /* 0x000fc40007f7e0ff */
[----:B------:R-:W-:Y:S02]  /*1b430*/  LOP3.LUT R140, R0, 0x5f, RZ, 0xfc, !PT ;  /* 0x0000005f008c7812 */ /* 0x000fe400078efcff */
[----:B------:R-:W-:Y:S02]  /*1b440*/  F2FP.SATFINITE.E5M2.F32.PACK_AB_MERGE_C R161, R161, R160, RZ ;  /* 0x000000a0a1a1723e */ /* 0x000fe400048060ff */
[C---:B------:R-:W-:Y:S01]  /*1b450*/  LEA.HI.X.SX32 R137, R138.reuse, R2, 0x1, P3 ;  /* 0x000000028a897211 */ /* 0x040fe200018f0eff */
[----:B------:R-:W-:Y:S01]  /*1b460*/  VIADD R138, R138, UR5 ;  /* 0x000000058a8a7c36 */ /* 0x000fe20008000000 */
[----:B----4-:R-:W-:Y:S01]  /*1b470*/  ISETP.LT.AND P3, PT, R140, UR4, !P2 ;  /* 0x000000048c007c0c */ /* 0x010fe2000d761270 */
[----:B------:R3:W-:Y:S01]  /*1b480*/  @P6 STG.E.U8 desc[UR26][R134.64], R139 ;  /* 0x0000008b86006986 */ /* 0x0007e2000c10111a */
[----:B------:R-:W4:Y:S01]  /*1b490*/  LDCU UR4, c[0x0][0x39c] ;  /* 0x00007380ff0477ac */ /* 0x000f220008000800 */
[----:B------:R-:W-:Y:S02]  /*1b4a0*/  PRMT R141, R161, 0x9910, RZ ;  /* 0x00009910a18d7816 */ /* 0x000fe400000000ff */
[----:B------:R5:W-:Y:S01]  /*1b4b0*/  @P4 STG.E.U8 desc[UR26][R136.64], R161 ;  /* 0x000000a188004986 */ /* 0x000be2000c10111a */
[----:B--2---:R-:W-:-:S02]  /*1b4c0*/  IADD3 R132, P4, PT, R138, R3, RZ ;  /* 0x000000038a847210 */ /* 0x004fc40007f9e0ff */
[----:B------:R-:W-:Y:S02]  /*1b4d0*/  SHF.R.S32.HI R141, RZ, 0x8, R141 ;  /* 0x00000008ff8d7819 */ /* 0x000fe4000001148d */
[C---:B------:R-:W-:Y:S01]  /*1b4e0*/  LEA.HI.X.SX32 R133, R138.reuse, R2, 0x1, P4 ;  /* 0x000000028a857211 */ /* 0x040fe200020f0eff */
[----:B------:R-:W-:Y:S01]  /*1b4f0*/  VIADD R138, R138, UR5 ;  /* 0x000000058a8a7c36 */ /* 0x000fe20008000000 */
[----:B------:R-:W-:Y:S02]  /*1b500*/  LOP3.LUT R140, R0, 0x60, RZ, 0xfc, !PT ;  /* 0x00000060008c7812 */ /* 0x000fe400078efcff */
[----:B------:R-:W-:Y:S01]  /*1b510*/  F2FP.SATFINITE.E5M2.F32.PACK_AB_MERGE_C R163, R163, R162, RZ ;  /* 0x000000a2a3a3723e */ /* 0x000fe200048060ff */
[----:B------:R2:W-:Y:S01]  /*1b520*/  @P5 STG.E.U8 desc[UR26][R132.64], R141 ;  /* 0x0000008d84005986 */ /* 0x0005e2000c10111a */
[C---:B---3--:R-:W-:Y:S01]  /*1b530*/  IADD3 R134, P5, PT, R138.reuse, R3, RZ ;  /* 0x000000038a867210 */ /* 0x048fe20007fbe0ff */
[----:B------:R-:W-:Y:S01]  /*1b540*/  VIADD R139, R138, UR5 ;  /* 0x000000058a8b7c36 */ /* 0x000fe20008000000 */
[----:B-1----:R-:W-:Y:S01]  /*1b550*/  ISETP.LT.AND P4, PT, R140, UR6, !P2 ;  /* 0x000000068c007c0c */ /* 0x002fe2000d781270 */
[----:B------:R-:W1:Y:S01]  /*1b560*/  LDCU UR6, c[0x0][0x39c] ;  /* 0x00007380ff0677ac */ /* 0x000e620008000800 */
[----:B-----5:R-:W-:-:S02]  /*1b570*/  LOP3.LUT R136, R0, 0x61, RZ, 0xfc, !PT ;  /* 0x0000006100887812 */ /* 0x020fc400078efcff */
[----:B------:R-:W-:Y:S02]  /*1b580*/  PRMT R140, R163, 0x9910, RZ ;  /* 0x00009910a38c7816 */ /* 0x000fe400000000ff */
[-C--:B------:R-:W-:Y:S02]  /*1b590*/  LEA.HI.X.SX32 R135, R138, R2.reuse, 0x1, P5 ;  /* 0x000000028a877211 */ /* 0x080fe400028f0eff */
[----:B----4-:R-:W-:Y:S02]  /*1b5a0*/  ISETP.LT.AND P5, PT, R136, UR4, !P2 ;  /* 0x0000000488007c0c */ /* 0x010fe4000d7a1270 */
[C---:B------:R-:W-:Y:S01]  /*1b5b0*/  LOP3.LUT R137, R0.reuse, 0x62, RZ, 0xfc, !PT ;  /* 0x0000006200897812 */ /* 0x040fe200078efcff */
[----:B------:R-:W-:Y:S01]  /*1b5c0*/  IMAD.MOV.U32 R138, RZ, RZ, R140 ;  /* 0x000000ffff8a7224 */ /* 0x000fe200078e008c */
[----:B------:R-:W-:Y:S01]  /*1b5d0*/  IADD3 R136, P6, PT, R139, R3, RZ ;  /* 0x000000038b887210 */ /* 0x000fe20007fde0ff */
[----:B------:R3:W-:Y:S01]  /*1b5e0*/  @P1 STG.E.U8 desc[UR26][R134.64], R163 ;  /* 0x000000a386001986 */ /* 0x0007e2000c10111a */
[----:B0-----:R-:W-:Y:S01]  /*1b5f0*/  ISETP.LT.AND P1, PT, R137, UR7, !P2 ;  /* 0x0000000789007c0c */ /* 0x001fe2000d721270 */
[----:B------:R-:W0:Y:S01]  /*1b600*/  LDCU UR4, c[0x0][0x39c] ;  /* 0x00007380ff0477ac */ /* 0x000e220008000800 */
[C---:B------:R-:W-:Y:S01]  /*1b610*/  LEA.HI.X.SX32 R137, R139.reuse, R2, 0x1, P6 ;  /* 0x000000028b897211 */ /* 0x040fe200030f0eff */
[----:B------:R-:W-:Y:S01]  /*1b620*/  VIADD R139, R139, UR5 ;  /* 0x000000058b8b7c36 */ /* 0x000fe20008000000 */
[----:B--2---:R-:W-:Y:S01]  /*1b630*/  SHF.R.S32.HI R141, RZ, 0x8, R138 ;  /* 0x00000008ff8d7819 */ /* 0x004fe2000001148a */
[----:B------:R-:W2:Y:S01]  /*1b640*/  LDCU UR7, c[0x0][0x39c] ;  /* 0x00007380ff0777ac */ /* 0x000ea20008000800 */
[----:B------:R-:W-:-:S02]  /*1b650*/  LOP3.LUT R133, R0, 0x63, RZ, 0xfc, !PT ;  /* 0x0000006300857812 */ /* 0x000fc400078efcff */
[----:B------:R-:W-:Y:S01]  /*1b660*/  IADD3 R132, P6, PT, R139, R3, RZ ;  /* 0x000000038b847210 */ /* 0x000fe20007fde0ff */
[----:B------:R4:W-:Y:S01]  /*1b670*/  @P3 STG.E.U8 desc[UR26][R136.64], R141 ;  /* 0x0000008d88003986 */ /* 0x0009e2000c10111a */
[----:B------:R-:W-:Y:S02]  /*1b680*/  F2FP.SATFINITE.E5M2.F32.PACK_AB_MERGE_C R165, R165, R164, RZ ;  /* 0x000000a4a5a5723e */ /* 0x000fe400048060ff */
[----:B-1----:R-:W-:Y:S01]  /*1b690*/  ISETP.LT.AND P3, PT, R133, UR6, !P2 ;  /* 0x0000000685007c0c */ /* 0x002fe2000d761270 */
[----:B------:R-:W1:Y:S01]  /*1b6a0*/  LDCU UR6, c[0x0][0x39c] ;  /* 0x00007380ff0677ac */ /* 0x000e620008000800 */
[C---:B------:R-:W-:Y:S01]  /*1b6b0*/  LEA.HI.X.SX32 R133, R139.reuse, R2, 0x1, P6 ;  /* 0x000000028b857211 */ /* 0x040fe200030f0eff */
[----:B------:R-:W-:Y:S01]  /*1b6c0*/  VIADD R139, R139, UR5 ;  /* 0x000000058b8b7c36 */ /* 0x000fe20008000000 */
[----:B------:R-:W-:Y:S02]  /*1b6d0*/  PRMT R138, R165, 0x9910, RZ ;  /* 0x00009910a58a7816 */ /* 0x000fe400000000ff */
[----:B---3--:R-:W-:-:S02]  /*1b6e0*/  LOP3.LUT R135, R0, 0x64, RZ, 0xfc, !PT ;  /* 0x0000006400877812 */ /* 0x008fc400078efcff */
[-C--:B------:R-:W-:Y:S01]  /*1b6f0*/  IADD3 R134, P6, PT, R139, R3.reuse, RZ ;  /* 0x000000038b867210 */ /* 0x080fe20007fde0ff */
[----:B----4-:R-:W-:Y:S01]  /*1b700*/  IMAD.MOV.U32 R136, RZ, RZ, R138 ;  /* 0x000000ffff887224 */ /* 0x010fe200078e008a */
[----:B------:R3:W-:Y:S01]  /*1b710*/  @P4 STG.E.U8 desc[UR26][R132.64], R165 ;  /* 0x000000a584004986 */ /* 0x0007e2000c10111a */
[----:B0-----:R-:W-:Y:S01]  /*1b720*/  ISETP.LT.AND P4, PT, R135, UR4, !P2 ;  /* 0x0000000487007c0c */ /* 0x001fe2000d781270 */
[C---:B------:R-:W-:Y:S01]  /*1b730*/  VIADD R138, R139.reuse, UR5 ;  /* 0x000000058b8a7c36 */ /* 0x040fe20008000000 */
[-C--:B------:R-:W-:Y:S01]  /*1b740*/  LEA.HI.X.SX32 R135, R139, R2.reuse, 0x1, P6 ;  /* 0x000000028b877211 */ /* 0x080fe200030f0eff */
[----:B------:R-:W0:Y:S01]  /*1b750*/  LDCU UR4, c[0x0][0x39c] ;  /* 0x00007380ff0477ac */ /* 0x000e220008000800 */
[----:B------:R-:W-:Y:S02]  /*1b760*/  SHF.R.S32.HI R139, RZ, 0x8, R136 ;  /* 0x00000008ff8b7819 */ /* 0x000fe40000011488 */
[----:B------:R-:W-:Y:S02]  /*1b770*/  LOP3.LUT R137, R0, 0x65, RZ, 0xfc, !PT ;  /* 0x0000006500897812 */ /* 0x000fe400078efcff */
[C---:B------:R-:W-:Y:S01]  /*1b780*/  IADD3 R136, P6, PT, R138.reuse, R3, RZ ;  /* 0x000000038a887210 */ /* 0x040fe20007fde0ff */
[----:B------:R4:W-:Y:S01]  /*1b790*/  @P5 STG.E.U8 desc[UR26][R134.64], R139 ;  /* 0x0000008b86005986 */ /* 0x0009e2000c10111a */
[----:B--2---:R-:W-:Y:S01]  /*1b7a0*/  ISETP.LT.AND P5, PT, R137, UR7, !P2 ;  /* 0x0000000789007c0c */ /* 0x004fe2000d7a1270 */
[----:B------:R-:W2:Y:S01]  /*1b7b0*/  LDCU UR7, c[0x0][0x39c] ;  /* 0x00007380ff0777ac */ /* 0x000ea20008000800 */
[C---:B------:R-:W-:Y:S01]  /*1b7c0*/  LEA.HI.X.SX32 R137, R138.reuse, R2, 0x1, P6 ;  /* 0x000000028a897211 */ /* 0x040fe200030f0eff */
[----:B------:R-:W-:Y:S01]  /*1b7d0*/  VIADD R138, R138, UR5 ;  /* 0x000000058a8a7c36 */ /* 0x000fe20008000000 */
[----:B------:R-:W-:-:S05]  /*1b7e0*/  F2FP.SATFINITE.E5M2.F32.PACK_AB_MERGE_C R167, R167, R166, RZ ;  /* 0x000000a6a7a7723e */ /* 0x000fca00048060ff */
[----:B------:R5:W-:Y:S01]  /*1b7f0*/  @P1 STG.E.U8 desc[UR26][R136.64], R167 ;  /* 0x000000a788001986 */ /* 0x000be2000c10111a */
[CC--:B---3--:R-:W-:Y:S01]  /*1b800*/  IADD3 R132, P1, PT, R138.reuse, R3.reuse, RZ ;  /* 0x000000038a847210 */ /* 0x0c8fe20007f3e0ff */
[C---:B----4-:R-:W-:Y:S01]  /*1b810*/  VIADD R139, R138.reuse, UR5 ;  /* 0x000000058a8b7c36 */ /* 0x050fe20008000000 */
[----:B------:R-:W-:Y:S02]  /*1b820*/  PRMT R141, R167, 0x9910, RZ ;  /* 0x00009910a78d7816 */ /* 0x000fe400000000ff */
[-C--:B------:R-:W-:Y:S02]  /*1b830*/  LEA.HI.X.SX32 R133, R138, R2.reuse, 0x1, P1 ;  /* 0x000000028a857211 */ /* 0x080fe400008f0eff */
[C---:B------:R-:W-:Y:S02]  /*1b840*/  IADD3 R134, P1, PT, R139.reuse, R3, RZ ;  /* 0x000000038b867210 */ /* 0x040fe40007f3e0ff */
[C---:B------:R-:W-:Y:S02]  /*1b850*/  LOP3.LUT R138, R0.reuse, 0x67, RZ, 0xfc, !PT ;  /* 0x00000067008a7812 */ /* 0x040fe400078efcff */
[C---:B------:R-:W-:Y:S01]  /*1b860*/  LEA.HI.X.SX32 R135, R139.reuse, R2, 0x1, P1 ;  /* 0x000000028b877211 */ /* 0x040fe200008f0eff */
[----:B------:R-:W-:Y:S01]  /*1b870*/  VIADD R139, R139, UR5 ;  /* 0x000000058b8b7c36 */ /* 0x000fe20008000000 */
[----:B------:R-:W-:-:S02]  /*1b880*/  LOP3.LUT R140, R0, 0x66, RZ, 0xfc, !PT ;  /* 0x00000066008c7812 */ /* 0x000fc400078efcff */
[----:B------:R-:W-:Y:S02]  /*1b890*/  SHF.R.S32.HI R141, RZ, 0x8, R141 ;  /* 0x00000008ff8d7819 */ /* 0x000fe4000001148d */
[----:B0-----:R-:W-:Y:S01]  /*1b8a0*/  ISETP.LT.AND P1, PT, R138, UR4, !P2 ;  /* 0x000000048a007c0c */ /* 0x001fe2000d721270 */
[----:B------:R-:W0:Y:S01]  /*1b8b0*/  LDCU UR4, c[0x0][0x39c] ;  /* 0x00007380ff0477ac */ /* 0x000e220008000800 */
[----:B------:R-:W-:Y:S01]  /*1b8c0*/  F2FP.SATFINITE.E5M2.F32.PACK_AB_MERGE_C R169, R169, R168, RZ ;  /* 0x000000a8a9a9723e */ /* 0x000fe200048060ff */
[----:B------:R3:W-:Y:S01]  /*1b8d0*/  @P3 STG.E.U8 desc[UR26][R132.64], R141 ;  /* 0x0000008d84003986 */ /* 0x0007e2000c10111a */
[----:B-1----:R-:W-:Y:S01]  /*1b8e0*/  ISETP.LT.AND P6, PT, R140, UR6, !P2 ;  /* 0x000000068c007c0c */ /* 0x002fe2000d7c1270 */
[----:B------:R-:W1:Y:S01]  /*1b8f0*/  LDCU UR6, c[0x0][0x39c] ;  /* 0x00007380ff0677ac */ /* 0x000e620008000800 */
[----:B-----5:R-:W-:Y:S02]  /*1b900*/  IADD3 R136, P3, PT, R139, R3, RZ ;  /* 0x000000038b887210 */ /* 0x020fe40007f7e0ff */
[----:B------:R-:W-:Y:S01]  /*1b910*/  PRMT R140, R169, 0x9910, RZ ;  /* 0x00009910a98c7816 */ /* 0x000fe200000000ff */
[C---:B------:R-:W-:Y:S01]  /*1b920*/  VIADD R138, R139.reuse, UR5 ;  /* 0x000000058b8a7c36 */ /* 0x040fe20008000000 */
[----:B------:R-:W-:-:S02]  /*1b930*/  LEA.HI.X.SX32 R137, R139, R2, 0x1, P3 ;  /* 0x000000028b897211 */ /* 0x000fc400018f0eff */
[----:B------:R-:W-:Y:S01]  /*1b940*/  SHF.R.S32.HI R139, RZ, 0x8, R140 ;  /* 0x00000008ff8b7819 */ /* 0x000fe2000001148c */
[----:B------:R4:W-:Y:S01]  /*1b950*/  @P4 STG.E.U8 desc[UR26][R134.64], R169 ;  /* 0x000000a986004986 */ /* 0x0009e2000c10111a */
[----:B---3--:R-:W-:Y:S02]  /*1b960*/  LOP3.LUT R133, R0, 0x69, RZ, 0xfc, !PT ;  /* 0x0000006900857812 */ /* 0x008fe400078efcff */
[C---:B------:R-:W-:Y:S01]  /*1b970*/  IADD3 R132, P4, PT, R138.reuse, R3, RZ ;  /* 0x000000038a847210 */ /* 0x040fe20007f9e0ff */
[----:B------:R3:W-:Y:S01]  /*1b980*/  @P5 STG.E.U8 desc[UR26][R136.64], R139 ;  /* 0x0000008b88005986 */ /* 0x0007e2000c10111a */
[----:B--2---:R-:W-:Y:S01]  /*1b990*/  ISETP.LT.AND P5, PT, R133, UR7, !P2 ;  /* 0x0000000785007c0c */ /* 0x004fe2000d7a1270 */
[----:B------:R-:W2:Y:S01]  /*1b9a0*/  LDCU UR7, c[0x0][0x39c] ;  /* 0x00007380ff0777ac */ /* 0x000ea20008000800 */
[----:B------:R-:W-:Y:S02]  /*1b9b0*/  LEA.HI.X.SX32 R133, R138, R2, 0x1, P4 ;  /* 0x000000028a857211 */ /* 0x000fe400020f0eff */
[----:B----4-:R-:W-:Y:S01]  /*1b9c0*/  LOP3.LUT R134, R0, 0x6a, RZ, 0xfc, !PT ;  /* 0x0000006a00867812 */ /* 0x010fe200078efcff */
[----:B------:R-:W-:Y:S01]  /*1b9d0*/  VIADD R138, R138, UR5 ;  /* 0x000000058a8a7c36 */ /* 0x000fe20008000000 */
[----:B------:R-:W-:-:S02]  /*1b9e0*/  F2FP.SATFINITE.E5M2.F32.PACK_AB_MERGE_C R171, R171, R170, RZ ;  /* 0x000000aaabab723e */ /* 0x000fc400048060ff */
[----:B------:R-:W-:Y:S02]  /*1b9f0*/  LOP3.LUT R142, R0, 0x68, RZ, 0xfc, !PT ;  /* 0x00000068008e7812 */ /* 0x000fe400078efcff */
[----:B0-----:R-:W-:Y:S01]  /*1ba00*/  ISETP.LT.AND P4, PT, R134, UR4, !P2 ;  /* 0x0000000486007c0c */ /* 0x001fe2000d781270 */
[----:B------:R-:W0:Y:S01]  /*1ba10*/  LDCU UR4, c[0x0][0x39c] ;  /* 0x00007380ff0477ac */ /* 0x000e220008000800 */
[----:B-1----:R-:W-:Y:S01]  /*1ba20*/  ISETP.LT.AND P3, PT, R142, UR6, !P2 ;  /* 0x000000068e007c0c */ /* 0x002fe2000d761270 */
[----:B------:R1:W-:Y:S01]  /*1ba30*/  @P6 STG.E.U8 desc[UR26][R132.64], R171 ;  /* 0x000000ab84006986 */ /* 0x0003e2000c10111a */
[C---:B------:R-:W-:Y:S01]  /*1ba40*/  IADD3 R134, P6, PT, R138.reuse, R3, RZ ;  /* 0x000000038a867210 */ /* 0x040fe20007fde0ff */
[----:B------:R-:W4:Y:S01]  /*1ba50*/  LDCU UR6, c[0x0][0x39c] ;  /* 0x00007380ff0677ac */ /* 0x000f220008000800 */
[C---:B---3--:R-:W-:Y:S01]  /*1ba60*/  VIADD R139, R138.reuse, UR5 ;  /* 0x000000058a8b7c36 */ /* 0x048fe20008000000 */
[----:B------:R-:W-:Y:S02]  /*1ba70*/  PRMT R141, R171, 0x9910, RZ ;  /* 0x00009910ab8d7816 */ /* 0x000fe400000000ff */
[----:B------:R-:W-:-:S02]  /*1ba80*/  LEA.HI.X.SX32 R135, R138, R2, 0x1, P6 ;  /* 0x000000028a877211 */ /* 0x000fc400030f0eff */
[C---:B------:R-:W-:Y:S02]  /*1ba90*/  IADD3 R136, P6, PT, R139.reuse, R3, RZ ;  /* 0x000000038b887210 */ /* 0x040fe40007fde0ff */
[----:B------:R-:W-:Y:S02]  /*1baa0*/  SHF.R.S32.HI R141, RZ, 0x8, R141 ;  /* 0x00000008ff8d7819 */ /* 0x000fe4000001148d */
[C---:B------:R-:W-:Y:S01]  /*1bab0*/  LEA.HI.X.SX32 R137, R139.reuse, R2, 0x1, P6 ;  /* 0x000000028b897211 */ /* 0x040fe200030f0eff */
[----:B------:R-:W-:Y:S01]  /*1bac0*/  VIADD R139, R139, UR5 ;  /* 0x000000058b8b7c36 */ /* 0x000fe20008000000 */
[----:B-1----:R-:W-:Y:S02]  /*1bad0*/  LOP3.LUT R132, R0, 0x6b, RZ, 0xfc, !PT ;  /* 0x0000006b00847812 */ /* 0x002fe400078efcff */
[----:B------:R-:W-:Y:S01]  /*1bae0*/  F2FP.SATFINITE.E5M2.F32.PACK_AB_MERGE_C R173, R173, R172, RZ ;  /* 0x000000acadad723e */ /* 0x000fe200048060ff */
[----:B------:R1:W-:Y:S01]  /*1baf0*/  @P1 STG.E.U8 desc[UR26][R134.64], R141 ;  /* 0x0000008d86001986 */ /* 0x0003e2000c10111a */
[----:B0-----:R-:W-:Y:S01]  /*1bb00*/  ISETP.LT.AND P1, PT, R132, UR4, !P2 ;  /* 0x0000000484007c0c */ /* 0x001fe2000d721270 */
[----:B------:R-:W0:Y:S01]  /*1bb10*/  LDCU UR4, c[0x0][0x39c] ;  /* 0x00007380ff0477ac */ /* 0x000e220008000800 */
[----:B------:R-:W-:-:S02]  /*1bb20*/  LOP3.LUT R133, R0, 0x6c, RZ, 0xfc, !PT ;  /* 0x0000006c00857812 */ /* 0x000fc400078efcff */
[----:B------:R-:W-:Y:S02]  /*1bb30*/  PRMT R138, R173, 0x9910, RZ ;  /* 0x00009910ad8a7816 */ /* 0x000fe400000000ff */
[----:B------:R-:W-:Y:S01]  /*1bb40*/  IADD3 R132, P6, PT, R139, R3, RZ ;  /* 0x000000038b847210 */ /* 0x000fe20007fde0ff */
[----:B------:R3:W-:Y:S01]  /*1bb50*/  @P3 STG.E.U8 desc[UR26][R136.64], R173 ;  /* 0x000000ad88003986 */ /* 0x0007e2000c10111a */
[----:B----4-:R-:W-:Y:S01]  /*1bb60*/  ISETP.LT.AND P3, PT, R133, UR6, !P2 ;  /* 0x0000000685007c0c */ /* 0x010fe2000d761270 */
[----:B------:R-:W4:Y:S01]  /*1bb70*/  LDCU UR6, c[0x0][0x39c] ;  /* 0x00007380ff0677ac */ /* 0x000f220008000800 */
[C---:B------:R-:W-:Y:S01]  /*1bb80*/  LEA.HI.X.SX32 R133, R139.reuse, R2, 0x1, P6 ;  /* 0x000000028b857211 */ /* 0x040fe200030f0eff */
[----:B------:R-:W-:Y:S01]  /*1bb90*/  VIADD R139, R139, UR5 ;  /* 0x000000058b8b7c36 */ /* 0x000fe20008000000 */
[----:B-1----:R-:W-:Y:S02]  /*1bba0*/  SHF.R.S32.HI R141, RZ, 0x8, R138 ;  /* 0x00000008ff8d7819 */ /* 0x002fe4000001148a */
[----:B------:R-:W-:Y:S01]  /*1bbb0*/  F2FP.SATFINITE.E5M2.F32.PACK_AB_MERGE_C R175, R175, R174, RZ ;  /* 0x000000aeafaf723e */ /* 0x000fe200048060ff */
[----:B------:R-:W-:-:S02]  /*1bbc0*/  VIADD R138, R139, UR5 ;  /* 0x000000058b8a7c36 */ /* 0x000fc40008000000 */
[----:B------:R1:W-:Y:S01]  /*1bbd0*/  @P5 STG.E.U8 desc[UR26][R132.64], R141 ;  /* 0x0000008d84005986 */ /* 0x0003e2000c10111a */
[-C--:B------:R-:W-:Y:S02]  /*1bbe0*/  IADD3 R134, P5, PT, R139, R3.reuse, RZ ;  /* 0x000000038b867210 */ /* 0x080fe40007fbe0ff */
[----:B---3--:R-:W-:Y:S02]  /*1bbf0*/  PRMT R137, R175, 0x9910, RZ ;  /* 0x00009910af897816 */ /* 0x008fe400000000ff */
[-C--:B------:R-:W-:Y:S02]  /*1bc00*/  LEA.HI.X.SX32 R135, R139, R2.reuse, 0x1, P5 ;  /* 0x000000028b877211 */ /* 0x080fe400028f0eff */
[----:B------:R-:W-:Y:S01]  /*1bc10*/  IADD3 R136, P5, PT, R138, R3, RZ ;  /* 0x000000038a887210 */ /* 0x000fe20007fbe0ff */
[----:B------:R-:W-:Y:S01]  /*1bc20*/  IMAD.MOV.U32 R139, RZ, RZ, R137 ;  /* 0x000000ffff8b7224 */ /* 0x000fe200078e0089 */
[----:B------:R-:W-:Y:S02]  /*1bc30*/  LOP3.LUT R140, R0, 0x6d, RZ, 0xfc, !PT ;  /* 0x0000006d008c7812 */ /* 0x000fe400078efcff */
[C---:B------:R-:W-:Y:S01]  /*1bc40*/  LEA.HI.X.SX32 R137, R138.reuse, R2, 0x1, P5 ;  /* 0x000000028a897211 */ /* 0x040fe200028f0eff */
[----:B------:R-:W-:Y:S01]  /*1bc50*/  VIADD R138, R138, UR5 ;  /* 0x000000058a8a7c36 */ /* 0x000fe20008000000 */
[----:B------:R-:W-:Y:S01]  /*1bc60*/  SHF.R.S32.HI R139, RZ, 0x8, R139 ;  /* 0x00000008ff8b7819 */ /* 0x000fe2000001148b */
[----:B------:R3:W-:Y:S01]  /*1bc70*/  @P4 STG.E.U8 desc[UR26][R134.64], R175 ;  /* 0x000000af86004986 */ /* 0x0007e2000c10111a */
[----:B--2---:R-:W-:Y:S01]  /*1bc80*/  ISETP.LT.AND P6, PT, R140, UR7, !P2 ;  /* 0x000000078c007c0c */ /* 0x004fe2000d7c1270 */
[----:B------:R-:W2:Y:S01]  /*1bc90*/  LDCU UR7, c[0x0][0x39c] ;  /* 0x00007380ff0777ac */ /* 0x000ea20008000800 */
[C---:B------:R-:W-:Y:S01]  /*1bca0*/  LOP3.LUT R140, R0.reuse, 0x6e, RZ, 0xfc, !PT ;  /* 0x0000006e008c7812 */ /* 0x040fe200078efcff */
[----:B------:R5:W-:Y:S01]  /*1bcb0*/  @P1 STG.E.U8 desc[UR26][R136.64], R139 ;  /* 0x0000008b88001986 */ /* 0x000be2000c10111a */
[----:B-1----:R-:W-:-:S02]  /*1bcc0*/  LOP3.LUT R133, R0, 0x6f, RZ, 0xfc, !PT ;  /* 0x0000006f00857812 */ /* 0x002fc400078efcff */
[----:B------:R-:W-:Y:S02]  /*1bcd0*/  IADD3 R132, P1, PT, R138, R3, RZ ;  /* 0x000000038a847210 */ /* 0x000fe40007f3e0ff */
[----:B0-----:R-:W-:Y:S01]  /*1bce0*/  ISETP.LT.AND P4, PT, R140, UR4, !P2 ;  /* 0x000000048c007c0c */ /* 0x001fe2000d781270 */
[----:B------:R-:W0:Y:S01]  /*1bcf0*/  LDCU UR4, c[0x0][0x39c] ;  /* 0x00007380ff0477ac */ /* 0x000e220008000800 */
[----:B----4-:R-:W-:Y:S02]  /*1bd00*/  ISETP.LT.AND P5, PT, R133, UR6, !P2 ;  /* 0x0000000685007c0c */ /* 0x010fe4000d7a1270 */
[----:B------:R-:W-:Y:S01]  /*1bd10*/  F2FP.SATFINITE.E5M2.F32.PACK_AB_MERGE_C R177, R177, R176, RZ ;  /* 0x000000b0b1b1723e */ /* 0x000fe200048060ff */
[----:B------:R-:W1:Y:S01]  /*1bd20*/  LDCU UR6, c[0x0][0x39c] ;  /* 0x00007380ff0677ac */ /* 0x000e620008000800 */
[C---:B------:R-:W-:Y:S01]  /*1bd30*/  LEA.HI.X.SX32 R133, R138.reuse, R2, 0x1, P1 ;  /* 0x000000028a857211 */ /* 0x040fe200008f0eff */
[----:B------:R-:W-:-:S04]  /*1bd40*/  VIADD R138, R138, UR5 ;  /* 0x000000058a8a7c36 */ /* 0x000fc80008000000 */
[----:B------:R4:W-:Y:S01]  /*1bd50*/  @P3 STG.E.U8 desc[UR26][R132.64], R177 ;  /* 0x000000b184003986 */ /* 0x0009e2000c10111a */
[CC--:B---3--:R-:W-:Y:S01]  /*1bd60*/  IADD3 R134, P3, PT, R138.reuse, R3.reuse, RZ ;  /* 0x000000038a867210 */ /* 0x0c8fe20007f7e0ff */
[C---:B-----5:R-:W-:Y:S01]  /*1bd70*/  VIADD R139, R138.reuse, UR5 ;  /* 0x000000058a8b7c36 */ /* 0x060fe20008000000 */
[----:B------:R-:W-:Y:S02]  /*1bd80*/  PRMT R141, R177, 0x9910, RZ ;  /* 0x00009910b18d7816 */ /* 0x000fe400000000ff */
[----:B------:R-:W-:Y:S02]  /*1bd90*/  LEA.HI.X.SX32 R135, R138, R2, 0x1, P3 ;  /* 0x000000028a877211 */ /* 0x000fe400018f0eff */
[----:B------:R-:W-:Y:S02]  /*1bda0*/  IADD3 R136, P3, PT, R139, R3, RZ ;  /* 0x000000038b887210 */ /* 0x000fe40007f7e0ff */
[----:B------:R-:W-:Y:S02]  /*1bdb0*/  SHF.R.S32.HI R141, RZ, 0x8, R141 ;  /* 0x00000008ff8d7819 */ /* 0x000fe4000001148d */
[----:B------:R-:W-:-:S02]  /*1bdc0*/  LOP3.LUT R138, R0, 0x71, RZ, 0xfc, !PT ;  /* 0x00000071008a7812 */ /* 0x000fc400078efcff */
[----:B------:R-:W-:Y:S02]  /*1bdd0*/  F2FP.SATFINITE.E5M2.F32.PACK_AB_MERGE_C R179, R179, R178, RZ ;  /* 0x000000b2b3b3723e */ /* 0x000fe400048060ff */
[C---:B------:R-:W-:Y:S01]  /*1bde0*/  LEA.HI.X.SX32 R137, R139.reuse, R2, 0x1, P3 ;  /* 0x000000028b897211 */ /* 0x040fe200018f0eff */
[----:B------:R-:W-:Y:S01]  /*1bdf0*/  VIADD R139, R139, UR5 ;  /* 0x000000058b8b7c36 */ /* 0x000fe20008000000 */
[----:B------:R-:W-:Y:S01]  /*1be00*/  LOP3.LUT R140, R0, 0x70, RZ, 0xfc, !PT ;  /* 0x00000070008c7812 */ /* 0x000fe200078efcff */
[----:B------:R3:W-:Y:S01]  /*1be10*/  @P6 STG.E.U8 desc[UR26][R134.64], R141 ;  /* 0x0000008d86006986 */ /* 0x0007e2000c10111a */
[----:B0-----:R-:W-:Y:S01]  /*1be20*/  ISETP.LT.AND P3, PT, R138, UR4, !P2 ;  /* 0x000000048a007c0c */ /* 0x001fe2000d761270 */
[----:B------:R-:W0:Y:S01]  /*1be30*/  LDCU UR4, c[0x0][0x39c] ;  /* 0x00007380ff0477ac */ /* 0x000e220008000800 */
[----:B------:R-:W-:Y:S01]  /*1be40*/  PRMT R138, R179, 0x9910, RZ ;  /* 0x00009910b38a7816 */ /* 0x000fe200000000ff */
[----:B------:R5:W-:Y:S01]  /*1be50*/  @P4 STG.E.U8 desc[UR26][R136.64], R179 ;  /* 0x000000b388004986 */ /* 0x000be2000c10111a */
[----:B----4-:R-:W-:-:S02]  /*1be60*/  IADD3 R132, P4, PT, R139, R3, RZ ;  /* 0x000000038b847210 */ /* 0x010fc40007f9e0ff */
[----:B--2---:R-:W-:Y:S01]  /*1be70*/  ISETP.LT.AND P1, PT, R140, UR7, !P2 ;  /* 0x000000078c007c0c */ /* 0x004fe2000d721270 */
[----:B------:R-:W2:Y:S01]  /*1be80*/  LDCU UR7, c[0x0][0x39c] ;  /* 0x00007380ff0777ac */ /* 0x000ea20008000800 */
[C---:B------:R-:W-:Y:S01]  /*1be90*/  LEA.HI.X.SX32 R133, R139.reuse, R2, 0x1, P4 ;  /* 0x000000028b857211 */ /* 0x040fe200020f0eff */
[----:B------:R-:W-:Y:S01]  /*1bea0*/  VIADD R139, R139, UR5 ;  /* 0x000000058b8b7c36 */ /* 0x000fe20008000000 */
[----:B---3--:R-:W-:Y:S02]  /*1beb0*/  SHF.R.S32.HI R141, RZ, 0x8, R138 ;  /* 0x00000008ff8d7819 */ /* 0x008fe4000001148a */
[----:B------:R-:W-:Y:S02]  /*1bec0*/  LOP3.LUT R140, R0, 0x72, RZ, 0xfc, !PT ;  /* 0x00000072008c7812 */ /* 0x000fe400078efcff */
[----:B------:R-:W-:Y:S01]  /*1bed0*/  F2FP.SATFINITE.E5M2.F32.PACK_AB_MERGE_C R181, R181, R180, RZ ;  /* 0x000000b4b5b5723e */ /* 0x000fe200048060ff */
[----:B------:R3:W-:Y:S01]  /*1bee0*/  @P5 STG.E.U8 desc[UR26][R132.64], R141 ;  /* 0x0000008d84005986 */ /* 0x0007e2000c10111a */
[C---:B------:R-:W-:Y:S01]  /*1bef0*/  IADD3 R134, P5, PT, R139.reuse, R3, RZ ;  /* 0x000000038b867210 */ /* 0x040fe20007fbe0ff */
[----:B------:R-:W-:Y:S01]  /*1bf00*/  VIADD R138, R139, UR5 ;  /* 0x000000058b8a7c36 */ /* 0x000fe20008000000 */
[----:B-1----:R-:W-:Y:S01]  /*1bf10*/  ISETP.LT.AND P4, PT, R140, UR6, !P2 ;  /* 0x000000068c007c0c */ /* 0x002fe2000d781270 */
[----:B------:R-:W1:Y:S01]  /*1bf20*/  LDCU UR6, c[0x0][0x39c] ;  /* 0x00007380ff0677ac */ /* 0x000e620008000800 */
[----:B-----5:R-:W-:-:S02]  /*1bf30*/  LOP3.LUT R136, R0, 0x73, RZ, 0xfc, !PT ;  /* 0x0000007300887812 */ /* 0x020fc400078efcff */
[----:B------:R-:W-:Y:S02]  /*1bf40*/  PRMT R140, R181, 0x9910, RZ ;  /* 0x00009910b58c7816 */ /* 0x000fe400000000ff */
[-C--:B------:R-:W-:Y:S02]  /*1bf50*/  LEA.HI.X.SX32 R135, R139, R2.reuse, 0x1, P5 ;  /* 0x000000028b877211 */ /* 0x080fe400028f0eff */
[----:B0-----:R-:W-:Y:S02]  /*1bf60*/  ISETP.LT.AND P5, PT, R136, UR4, !P2 ;  /* 0x0000000488007c0c */ /* 0x001fe4000d7a1270 */
[----:B------:R-:W-:Y:S01]  /*1bf70*/  LOP3.LUT R137, R0, 0x74, RZ, 0xfc, !PT ;  /* 0x0000007400897812 */ /* 0x000fe200078efcff */
[----:B------:R-:W-:Y:S01]  /*1bf80*/  IMAD.MOV.U32 R139, RZ, RZ, R140 ;  /* 0x000000ffff8b7224 */ /* 0x000fe200078e008c */
[C---:B------:R-:W-:Y:S01]  /*1bf90*/  IADD3 R136, P6, PT, R138.reuse, R3, RZ ;  /* 0x000000038a887210 */ /* 0x040fe20007fde0ff */
[----:B------:R0:W-:Y:S01]  /*1bfa0*/  @P1 STG.E.U8 desc[UR26][R134.64], R181 ;  /* 0x000000b586001986 */ /* 0x0001e2000c10111a */
[----:B--2---:R-:W-:Y:S01]  /*1bfb0*/  ISETP.LT.AND P1, PT, R137, UR7, !P2 ;  /* 0x0000000789007c0c */ /* 0x004fe2000d721270 */
[----:B------:R-:W2:Y:S01]  /*1bfc0*/  LDCU UR4, c[0x0][0x39c] ;  /* 0x00007380ff0477ac */ /* 0x000ea20008000800 */
[C---:B------:R-:W-:Y:S01]  /*1bfd0*/  LEA.HI.X.SX32 R137, R138.reuse, R2, 0x1, P6 ;  /* 0x000000028a897211 */ /* 0x040fe200030f0eff */
[----:B------:R-:W-:Y:S01]  /*1bfe0*/  VIADD R138, R138, UR5 ;  /* 0x000000058a8a7c36 */ /* 0x000fe20008000000 */
[----:B------:R-:W-:Y:S01]  /*1bff0*/  SHF.R.S32.HI R139, RZ, 0x8, R139 ;  /* 0x00000008ff8b7819 */ /* 0x000fe2000001148b */
[----:B------:R-:W4:Y:S01]  /*1c000*/  LDCU UR7, c[0x0][0x39c] ;  /* 0x00007380ff0777ac */ /* 0x000f220008000800 */
[----:B---3--:R-:W-:-:S02]  /*1c010*/  LOP3.LUT R133, R0, 0x75, RZ, 0xfc, !PT ;  /* 0x0000007500857812 */ /* 0x008fc400078efcff */
[C---:B------:R-:W-:Y:S01]  /*1c020*/  IADD3 R132, P6, PT, R138.reuse, R3, RZ ;  /* 0x000000038a847210 */ /* 0x040fe20007fde0ff */
[----:B------:R3:W-:Y:S01]  /*1c030*/  @P3 STG.E.U8 desc[UR26][R136.64], R139 ;  /* 0x0000008b88003986 */ /* 0x0007e2000c10111a */
[----:B-1----:R-:W-:Y:S01]  /*1c040*/  ISETP.LT.AND P3, PT, R133, UR6, !P2 ;  /* 0x0000000685007c0c */ /* 0x002fe2000d761270 */
[----:B------:R-:W1:Y:S01]  /*1c050*/  LDCU UR6, c[0x0][0x39c] ;  /* 0x00007380ff0677ac */ /* 0x000e620008000800 */
[C---:B------:R-:W-:Y:S01]  /*1c060*/  LEA.HI.X.SX32 R133, R138.reuse, R2, 0x1, P6 ;  /* 0x000000028a857211 */ /* 0x040fe200030f0eff */
[----:B------:R-:W-:Y:S01]  /*1c070*/  VIADD R138, R138, UR5 ;  /* 0x000000058a8a7c36 */ /* 0x000fe20008000000 */
[----:B------:R-:W-:Y:S02]  /*1c080*/  F2FP.SATFINITE.E5M2.F32.PACK_AB_MERGE_C R183, R183, R182, RZ ;  /* 0x000000b6b7b7723e */ /* 0x000fe400048060ff */
[----:B0-----:R-:W-:Y:S02]  /*1c090*/  LOP3.LUT R135, R0, 0x76, RZ, 0xfc, !PT ;  /* 0x0000007600877812 */ /* 0x001fe400078efcff */
[----:B------:R-:W-:-:S02]  /*1c0a0*/  PRMT R141, R183, 0x9910, RZ ;  /* 0x00009910b78d7816 */ /* 0x000fc400000000ff */
[CC--:B------:R-:W-:Y:S01]  /*1c0b0*/  IADD3 R134, P6, PT, R138.reuse, R3.reuse, RZ ;  /* 0x000000038a867210 */ /* 0x0c0fe20007fde0ff */
[----:B------:R0:W-:Y:S01]  /*1c0c0*/  @P4 STG.E.U8 desc[UR26][R132.64], R183 ;  /* 0x000000b784004986 */ /* 0x0001e2000c10111a */
[C---:B---3--:R-:W-:Y:S01]  /*1c0d0*/  VIADD R139, R138.reuse, UR5 ;  /* 0x000000058a8b7c36 */ /* 0x048fe20008000000 */
[----:B--2---:R-:W-:Y:S01]  /*1c0e0*/  ISETP.LT.AND P4, PT, R135, UR4, !P2 ;  /* 0x0000000487007c0c */ /* 0x004fe2000d781270 */
[----:B------:R-:W2:Y:S01]  /*1c0f0*/  LDCU UR4, c[0x0][0x39c] ;  /* 0x00007380ff0477ac */ /* 0x000ea20008000800 */
[-C--:B------:R-:W-:Y:S02]  /*1c100*/  LEA.HI.X.SX32 R135, R138, R2.reuse, 0x1, P6 ;  /* 0x000000028a877211 */ /* 0x080fe400030f0eff */
[----:B------:R-:W-:Y:S02]  /*1c110*/  SHF.R.S32.HI R141, RZ, 0x8, R141 ;  /* 0x00000008ff8d7819 */ /* 0x000fe4000001148d */
[----:B------:R-:W-:Y:S02]  /*1c120*/  LOP3.LUT R137, R0, 0x77, RZ, 0xfc, !PT ;  /* 0x0000007700897812 */ /* 0x000fe400078efcff */
[----:B------:R-:W-:Y:S01]  /*1c130*/  IADD3 R136, P6, PT, R139, R3, RZ ;  /* 0x000000038b887210 */ /* 0x000fe20007fde0ff */
[----:B------:R3:W-:Y:S01]  /*1c140*/  @P5 STG.E.U8 desc[UR26][R134.64], R141 ;  /* 0x0000008d86005986 */ /* 0x0007e2000c10111a */
[----:B----4-:R-:W-:Y:S01]  /*1c150*/  ISETP.LT.AND P5, PT, R137, UR7, !P2 ;  /* 0x0000000789007c0c */ /* 0x010fe2000d7a1270 */
[----:B------:R-:W4:Y:S01]  /*1c160*/  LDCU UR7, c[0x0][0x39c] ;  /* 0x00007380ff0777ac */ /* 0x000f220008000800 */
[C---:B------:R-:W-:Y:S01]  /*1c170*/  LEA.HI.X.SX32 R137, R139.reuse, R2, 0x1, P6 ;  /* 0x000000028b897211 */ /* 0x040fe200030f0eff */
[----:B------:R-:W-:Y:S01]  /*1c180*/  VIADD R139, R139, UR5 ;  /* 0x000000058b8b7c36 */ /* 0x000fe20008000000 */
[----:B------:R-:W-:-:S02]  /*1c190*/  F2FP.SATFINITE.E5M2.F32.PACK_AB_MERGE_C R185, R185, R184, RZ ;  /* 0x000000b8b9b9723e */ /* 0x000fc400048060ff */
[----:B------:R-:W-:Y:S02]  /*1c1a0*/  LOP3.LUT R138, R0, 0x78, RZ, 0xfc, !PT ;  /* 0x00000078008a7812 */ /* 0x000fe400078efcff */
[----:B0-----:R-:W-:Y:S01]  /*1c1b0*/  PRMT R133, R185, 0x9910, RZ ;  /* 0x00009910b9857816 */ /* 0x001fe200000000ff */
[----:B------:R0:W-:Y:S01]  /*1c1c0*/  @P1 STG.E.U8 desc[UR26][R136.64], R185 ;  /* 0x000000b988001986 */ /* 0x0001e2000c10111a */
[----:B-1----:R-:W-:Y:S01]  /*1c1d0*/  ISETP.LT.AND P6, PT, R138, UR6, !P2 ;  /* 0x000000068a007c0c */ /* 0x002fe2000d7c1270 */
[C---:B------:R-:W-:Y:S01]  /*1c1e0*/  VIADD R138, R139.reuse, UR5 ;  /* 0x000000058b8a7c36 */ /* 0x040fe20008000000 */
[----:B------:R-:W-:Y:S01]  /*1c1f0*/  IADD3 R132, P1, PT, R139, R3, RZ ;  /* 0x000000038b847210 */ /* 0x000fe20007f3e0ff */
[----:B---3--:R-:W-:Y:S01]  /*1c200*/  IMAD.MOV.U32 R141, RZ, RZ, R133 ;  /* 0x000000ffff8d7224 */ /* 0x008fe200078e0085 */
[----:B------:R-:W-:Y:S01]  /*1c210*/  F2FP.SATFINITE.E5M2.F32.PACK_AB_MERGE_C R187, R187, R186, RZ ;  /* 0x000000babbbb723e */ /* 0x000fe200048060ff */
[----:B------:R-:W1:Y:S01]  /*1c220*/  LDCU UR6, c[0x0][0x39c] ;  /* 0x00007380ff0677ac */ /* 0x000e620008000800 */
[----:B------:R-:W-:-:S02]  /*1c230*/  LEA.HI.X.SX32 R133, R139, R2, 0x1, P1 ;  /* 0x000000028b857211 */ /* 0x000fc400008f0eff */
[----:B------:R-:W-:Y:S02]  /*1c240*/  IADD3 R134, P1, PT, R138, R3, RZ ;  /* 0x000000038a867210 */ /* 0x000fe40007f3e0ff */
[----:B------:R-:W-:Y:S02]  /*1c250*/  LOP3.LUT R139, R0, 0x79, RZ, 0xfc, !PT ;  /* 0x00000079008b7812 */ /* 0x000fe400078efcff */
[C---:B------:R-:W-:Y:S02]  /*1c260*/  LEA.HI.X.SX32 R135, R138.reuse, R2, 0x1, P1 ;  /* 0x000000028a877211 */ /* 0x040fe400008f0eff */
[----:B--2---:R-:W-:Y:S01]  /*1c270*/  ISETP.LT.AND P1, PT, R139, UR4, !P2 ;  /* 0x000000048b007c0c */ /* 0x004fe2000d721270 */
[----:B------:R-:W2:Y:S01]  /*1c280*/  LDCU UR4, c[0x0][0x39c] ;  /* 0x00007380ff0477ac */ /* 0x000ea20008000800 */
[----:B------:R-:W-:Y:S01]  /*1c290*/  SHF.R.S32.HI R141, RZ, 0x8, R141 ;  /* 0x00000008ff8d7819 */ /* 0x000fe2000001148d */
[----:B------:R-:W-:Y:S01]  /*1c2a0*/  VIADD R138, R138, UR5 ;  /* 0x000000058a8a7c36 */ /* 0x000fe20008000000 */
[----:B------:R-:W-:-:S03]  /*1c2b0*/  PRMT R140, R187, 0x9910, RZ ;  /* 0x00009910bb8c7816 */ /* 0x000fc600000000ff */
[----:B------:R3:W-:Y:S01]  /*1c2c0*/  @P3 STG.E.U8 desc[UR26][R132.64], R141 ;  /* 0x0000008d84003986 */ /* 0x0007e2000c10111a */
[C---:B0-----:R-:W-:Y:S01]  /*1c2d0*/  IADD3 R136, P3, PT, R138.reuse, R3, RZ ;  /* 0x000000038a887210 */ /* 0x041fe20007f7e0ff */
[----:B------:R-:W-:-:S03]  /*1c2e0*/  VIADD R139, R138, UR5 ;  /* 0x000000058a8b7c36 */ /* 0x000fc60008000000 */
[-C--:B------:R-:W-:Y:S01]  /*1c2f0*/  LEA.HI.X.SX32 R137, R138, R2.reuse, 0x1, P3 ;  /* 0x000000028a897211 */ /* 0x080fe200018f0eff */
[----:B------:R0:W-:Y:S01]  /*1c300*/  @P4 STG.E.U8 desc[UR26][R134.64], R187 ;  /* 0x000000bb86004986 */ /* 0x0001e2000c10111a */
[----:B---3--:R-:W-:Y:S02]  /*1c310*/  SHF.R.S32.HI R141, RZ, 0x8, R140 ;  /* 0x00000008ff8d7819 */ /* 0x008fe4000001148c */
[C---:B------:R-:W-:Y:S02]  /*1c320*/  LOP3.LUT R133, R0.reuse, 0x7b, RZ, 0xfc, !PT ;  /* 0x0000007b00857812 */ /* 0x040fe400078efcff */
[----:B------:R-:W-:Y:S01]  /*1c330*/  IADD3 R132, P4, PT, R139, R3, RZ ;  /* 0x000000038b847210 */ /* 0x000fe20007f9e0ff */
[----:B------:R3:W-:Y:S01]  /*1c340*/  @P5 STG.E.U8 desc[UR26][R136.64], R141 ;  /* 0x0000008d88005986 */ /* 0x0007e2000c10111a */
[----:B0-----:R-:W-:Y:S02]  /*1c350*/  LOP3.LUT R134, R0, 0x7c, RZ, 0xfc, !PT ;  /* 0x0000007c00867812 */ /* 0x001fe400078efcff */
[----:B----4-:R-:W-:Y:S01]  /*1c360*/  ISETP.LT.AND P5, PT, R133, UR7, !P2 ;  /* 0x0000000785007c0c */ /* 0x010fe2000d7a1270 */
[----:B------:R-:W0:Y:S01]  /*1c370*/  LDCU UR7, c[0x0][0x39c] ;  /* 0x00007380ff0777ac */ /* 0x000e220008000800 */
[C---:B------:R-:W-:Y:S01]  /*1c380*/  LEA.HI.X.SX32 R133, R139.reuse, R2, 0x1, P4 ;  /* 0x000000028b857211 */ /* 0x040fe200020f0eff */
[----:B------:R-:W-:Y:S01]  /*1c390*/  VIADD R139, R139, UR5 ;  /* 0x000000058b8b7c36 */ /* 0x000fe20008000000 */
[----:B------:R-:W-:-:S02]  /*1c3a0*/  F2FP.SATFINITE.E5M2.F32.PACK_AB_MERGE_C R189, R189, R188, RZ ;  /* 0x000000bcbdbd723e */ /* 0x000fc400048060ff */
[----:B------:R-:W-:Y:S02]  /*1c3b0*/  LOP3.LUT R142, R0, 0x7a, RZ, 0xfc, !PT ;  /* 0x0000007a008e7812 */ /* 0x000fe400078efcff */
[----:B--2---:R-:W-:Y:S01]  /*1c3c0*/  ISETP.LT.AND P4, PT, R134, UR4, !P2 ;  /* 0x0000000486007c0c */ /* 0x004fe2000d781270 */
[----:B------:R-:W2:Y:S01]  /*1c3d0*/  LDCU UR4, c[0x0][0x39c] ;  /* 0x00007380ff0477ac */ /* 0x000ea20008000800 */
[----:B------:R-:W-:Y:S01]  /*1c3e0*/  PRMT R135, R189, 0x9910, RZ ;  /* 0x00009910bd877816 */ /* 0x000fe200000000ff */
[----:B------:R4:W-:Y:S01]  /*1c3f0*/  @P6 STG.E.U8 desc[UR26][R132.64], R189 ;  /* 0x000000bd84006986 */ /* 0x0009e2000c10111a */
[----:B-1----:R-:W-:Y:S01]  /*1c400*/  ISETP.LT.AND P3, PT, R142, UR6, !P2 ;  /* 0x000000068e007c0c */ /* 0x002fe2000d761270 */
[----:B------:R-:W1:Y:S01]  /*1c410*/  LDCU UR6, c[0x0][0x39c] ;  /* 0x00007380ff0677ac */ /* 0x000e620008000800 */
[C---:B------:R-:W-:Y:S01]  /*1c420*/  IADD3 R134, P6, PT, R139.reuse, R3, RZ ;  /* 0x000000038b867210 */ /* 0x040fe20007fde0ff */
[C---:B------:R-:W-:Y:S02]  /*1c430*/  VIADD R138, R139.reuse, UR5 ;  /* 0x000000058b8a7c36 */ /* 0x040fe40008000000 */
[----:B---3--:R-:W-:Y:S01]  /*1c440*/  IMAD.MOV.U32 R137, RZ, RZ, R135 ;  /* 0x000000ffff897224 */ /* 0x008fe200078e0087 */
[----:B------:R-:W-:-:S02]  /*1c450*/  LEA.HI.X.SX32 R135, R139, R2, 0x1, P6 ;  /* 0x000000028b877211 */ /* 0x000fc400030f0eff */
[C---:B------:R-:W-:Y:S02]  /*1c460*/  IADD3 R136, P6, PT, R138.reuse, R3, RZ ;  /* 0x000000038a887210 */ /* 0x040fe40007fde0ff */
[----:B------:R-:W-:Y:S02]  /*1c470*/  SHF.R.S32.HI R139, RZ, 0x8, R137 ;  /* 0x00000008ff8b7819 */ /* 0x000fe40000011489 */
[C---:B------:R-:W-:Y:S01]  /*1c480*/  LEA.HI.X.SX32 R137, R138.reuse, R2, 0x1, P6 ;  /* 0x000000028a897211 */ /* 0x040fe200030f0eff */
[----:B------:R-:W-:Y:S01]  /*1c490*/  VIADD R138, R138, UR5 ;  /* 0x000000058a8a7c36 */ /* 0x000fe20008000000 */
[----:B----4-:R-:W-:Y:S02]  /*1c4a0*/  LOP3.LUT R132, R0, 0x7d, RZ, 0xfc, !PT ;  /* 0x0000007d00847812 */ /* 0x010fe400078efcff */
[----:B------:R-:W-:Y:S01]  /*1c4b0*/  F2FP.SATFINITE.E5M2.F32.PACK_AB_MERGE_C R191, R191, R190, RZ ;  /* 0x000000bebfbf723e */ /* 0x000fe200048060ff */
[----:B------:R3:W-:Y:S01]  /*1c4c0*/  @P1 STG.E.U8 desc[UR26][R134.64], R139 ;  /* 0x0000008b86001986 */ /* 0x0007e2000c10111a */
[----:B--2---:R-:W-:Y:S01]  /*1c4d0*/  ISETP.LT.AND P1, PT, R132, UR4, !P2 ;  /* 0x0000000484007c0c */ /* 0x004fe2000d721270 */
[----:B------:R-:W2:Y:S01]  /*1c4e0*/  LDCU UR4, c[0x0][0x39c] ;  /* 0x00007380ff0477ac */ /* 0x000ea20008000800 */
[----:B------:R-:W-:-:S02]  /*1c4f0*/  LOP3.LUT R133, R0, 0x7e, RZ, 0xfc, !PT ;  /* 0x0000007e00857812 */ /* 0x000fc400078efcff */
[----:B------:R-:W-:Y:S02]  /*1c500*/  PRMT R141, R191, 0x9910, RZ ;  /* 0x00009910bf8d7816 */ /* 0x000fe400000000ff */
[C---:B------:R-:W-:Y:S01]  /*1c510*/  IADD3 R132, P6, PT, R138.reuse, R3, RZ ;  /* 0x000000038a847210 */ /* 0x040fe20007fde0ff */
[----:B------:R4:W-:Y:S01]  /*1c520*/  @P3 STG.E.U8 desc[UR26][R136.64], R191 ;  /* 0x000000bf88003986 */ /* 0x0009e2000c10111a */
[----:B-1----:R-:W-:Y:S01]  /*1c530*/  ISETP.LT.AND P3, PT, R133, UR6, !P2 ;  /* 0x0000000685007c0c */ /* 0x002fe2000d761270 */
[----:B------:R-:W1:Y:S01]  /*1c540*/  LDCU UR6, c[0x0][0x39c] ;  /* 0x00007380ff0677ac */ /* 0x000e620008000800 */
[C---:B------:R-:W-:Y:S01]  /*1c550*/  LEA.HI.X.SX32 R133, R138.reuse, R2, 0x1, P6 ;  /* 0x000000028a857211 */ /* 0x040fe200030f0eff */
[----:B------:R-:W-:Y:S01]  /*1c560*/  VIADD R138, R138, UR5 ;  /* 0x000000058a8a7c36 */ /* 0x000fe20008000000 */
[----:B------:R-:W-:Y:S02]  /*1c570*/  SHF.R.S32.HI R141, RZ, 0x8, R141 ;  /* 0x00000008ff8d7819 */ /* 0x000fe4000001148d */
[----:B------:R-:W-:Y:S01]  /*1c580*/  F2FP.SATFINITE.E5M2.F32.PACK_AB_MERGE_C R193, R193, R192, RZ ;  /* 0x000000c0c1c1723e */ /* 0x000fe200048060ff */
[----:B---3--:R-:W-:-:S02]  /*1c590*/  VIADD R139, R138, UR5 ;  /* 0x000000058a8b7c36 */ /* 0x008fc40008000000 */
[----:B------:R3:W-:Y:S01]  /*1c5a0*/  @P5 STG.E.U8 desc[UR26][R132.64], R141 ;  /* 0x0000008d84005986 */ /* 0x0007e2000c10111a */
[-C--:B------:R-:W-:Y:S02]  /*1c5b0*/  IADD3 R134, P5, PT, R138, R3.reuse, RZ ;  /* 0x000000038a867210 */ /* 0x080fe40007fbe0ff */
[----:B----4-:R-:W-:Y:S02]  /*1c5c0*/  PRMT R137, R193, 0x9910, RZ ;  /* 0x00009910c1897816 */ /* 0x010fe400000000ff */
[----:B------:R-:W-:Y:S02]  /*1c5d0*/  LOP3.LUT R140, R0, 0x7f, RZ, 0xfc, !PT ;  /* 0x0000007f008c7812 */ /* 0x000fe400078efcff */
[-C--:B------:R-:W-:Y:S01]  /*1c5e0*/  LEA.HI.X.SX32 R135, R138, R2.reuse, 0x1, P5 ;  /* 0x000000028a877211 */ /* 0x080fe200028f0eff */
[----:B------:R-:W-:Y:S01]  /*1c5f0*/  IMAD.MOV.U32 R138, RZ, RZ, R137 ;  /* 0x000000ffff8a7224 */ /* 0x000fe200078e0089 */
[C---:B------:R-:W-:Y:S02]  /*1c600*/  IADD3 R136, P5, PT, R139.reuse, R3, RZ ;  /* 0x000000038b887210 */ /* 0x040fe40007fbe0ff */
[----:B0-----:R-:W-:Y:S01]  /*1c610*/  ISETP.LT.AND P6, PT, R140, UR7, !P2 ;  /* 0x000000078c007c0c */ /* 0x001fe2000d7c1270 */
        /* <DEDUP_REMOVED lines=12> */
[----:B--2---:R-:W-:Y:S02]  /*1c6e0*/  ISETP.LT.AND P4, PT, R140, UR4, !P2 ;  /* 0x000000048c007c0c */ /* 0x004fe4000d781270 */
[C---:B------:R-:W-:Y:S01]  /*1c6f0*/  LEA.HI.X.SX32 R133, R139.reuse, R2, 0x1, P1 ;  /* 0x000000028b857211 */ /* 0x040fe200008f0eff */
[----:B------:R-:W2:Y:S01]  /*1c700*/  LDCU UR4, c[0x0][0x39c] ;  /* 0x00007380ff0477ac */ /* 0x000ea20008000800 */
[----:B------:R-:W-:Y:S01]  /*1c710*/  VIADD R139, R139, UR5 ;  /* 0x000000058b8b7c36 */ /* 0x000fe20008000000 */
[----:B---3--:R-:W-:-:S02]  /*1c720*/  PRMT R135, R195, 0x9910, RZ ;  /* 0x00009910c3877816 */ /* 0x008fc400000000ff */
[----:B------:R-:W-:Y:S01]  /*1c730*/  LOP3.LUT R138, R0, 0x82, RZ, 0xfc, !PT ;  /* 0x00000082008a7812 */ /* 0x000fe200078efcff */
[----:B------:R3:W-:Y:S01]  /*1c740*/  @P3 STG.E.U8 desc[UR26][R132.64], R195 ;  /* 0x000000c384003986 */ /* 0x0007e2000c10111a */
[CC--:B------:R-:W-:Y:S01]  /*1c750*/  IADD3 R134, P3, PT, R139.reuse, R3.reuse, RZ ;  /* 0x000000038b867210 */ /* 0x0c0fe20007f7e0ff */
[----:B----4-:R-:W-:Y:S01]  /*1c760*/  IMAD.MOV.U32 R136, RZ, RZ, R135 ;  /* 0x000000ffff887224 */ /* 0x010fe200078e0087 */
[----:B0-----:R-:W-:Y:S01]  /*1c770*/  ISETP.LT.AND P1, PT, R138, UR7, !P2 ;  /* 0x000000078a007c0c */ /* 0x001fe2000d721270 */
[C---:B------:R-:W-:Y:S01]  /*1c780*/  VIADD R138, R139.reuse, UR5 ;  /* 0x000000058b8a7c36 */ /* 0x040fe20008000000 */
[----:B------:R-:W-:Y:S01]  /*1c790*/  LEA.HI.X.SX32 R135, R139, R2, 0x1, P3 ;  /* 0x000000028b877211 */ /* 0x000fe200018f0eff */
[----:B------:R-:W0:Y:S01]  /*1c7a0*/  LDCU UR7, c[0x0][0x39c] ;  /* 0x00007380ff0777ac */ /* 0x000e220008000800 */
[----:B------:R-:W-:Y:S02]  /*1c7b0*/  SHF.R.S32.HI R139, RZ, 0x8, R136 ;  /* 0x00000008ff8b7819 */ /* 0x000fe40000011488 */
[----:B------:R-:W-:-:S02]  /*1c7c0*/  IADD3 R136, P3, PT, R138, R3, RZ ;  /* 0x000000038a887210 */ /* 0x000fc40007f7e0ff */
[----:B------:R-:W-:Y:S02]  /*1c7d0*/  F2FP.SATFINITE.E5M2.F32.PACK_AB_MERGE_C R141, R69, R68, RZ ;  /* 0x00000044458d723e */ /* 0x000fe400048060ff */
[----:B------:R-:W-:Y:S02]  /*1c7e0*/  LOP3.LUT R68, R0, 0x83, RZ, 0xfc, !PT ;  /* 0x0000008300447812 */ /* 0x000fe400078efcff */
[C---:B------:R-:W-:Y:S01]  /*1c7f0*/  LEA.HI.X.SX32 R137, R138.reuse, R2, 0x1, P3 ;  /* 0x000000028a897211 */ /* 0x040fe200018f0eff */
[----:B------:R-:W-:Y:S01]  /*1c800*/  VIADD R138, R138, UR5 ;  /* 0x000000058a8a7c36 */ /* 0x000fe20008000000 */
[----:B--2---:R-:W-:Y:S01]  /*1c810*/  ISETP.LT.AND P3, PT, R68, UR4, !P2 ;  /* 0x0000000444007c0c */ /* 0x004fe2000d761270 */
[----:B------:R2:W-:Y:S01]  /*1c820*/  @P6 STG.E.U8 desc[UR26][R134.64], R139 ;  /* 0x0000008b86006986 */ /* 0x0005e2000c10111a */
[----:B------:R-:W4:Y:S01]  /*1c830*/  LDCU UR4, c[0x0][0x39c] ;  /* 0x00007380ff0477ac */ /* 0x000f220008000800 */
[----:B---3--:R-:W-:Y:S02]  /*1c840*/  PRMT R132, R141, 0x9910, RZ ;  /* 0x000099108d847816 */ /* 0x008fe400000000ff */
[----:B------:R3:W-:Y:S01]  /*1c850*/  @P4 STG.E.U8 desc[UR26][R136.64], R141 ;  /* 0x0000008d88004986 */ /* 0x0007e2000c10111a */
[----:B------:R-:W-:-:S04]  /*1c860*/  IADD3 R68, P4, PT, R138, R3, RZ ;  /* 0x000000038a447210 */ /* 0x000fc80007f9e0ff */
[C---:B------:R-:W-:Y:S01]  /*1c870*/  LEA.HI.X.SX32 R69, R138.reuse, R2, 0x1, P4 ;  /* 0x000000028a457211 */ /* 0x040fe200020f0eff */
[----:B------:R-:W-:Y:S01]  /*1c880*/  VIADD R138, R138, UR5 ;  /* 0x000000058a8a7c36 */ /* 0x000fe20008000000 */
[----:B--2---:R-:W-:Y:S02]  /*1c890*/  SHF.R.S32.HI R135, RZ, 0x8, R132 ;  /* 0x00000008ff877819 */ /* 0x004fe40000011484 */
[----:B------:R-:W-:Y:S02]  /*1c8a0*/  LOP3.LUT R133, R0, 0x84, RZ, 0xfc, !PT ;  /* 0x0000008400857812 */ /* 0x000fe400078efcff */
[----:B------:R-:W-:Y:S01]  /*1c8b0*/  F2FP.SATFINITE.E5M2.F32.PACK_AB_MERGE_C R139, R71, R70, RZ ;  /* 0x00000046478b723e */ /* 0x000fe200048060ff */
[----:B------:R2:W-:Y:S01]  /*1c8c0*/  @P5 STG.E.U8 desc[UR26][R68.64], R135 ;  /* 0x0000008744005986 */ /* 0x0005e2000c10111a */
[C---:B------:R-:W-:Y:S01]  /*1c8d0*/  IADD3 R70, P5, PT, R138.reuse, R3, RZ ;  /* 0x000000038a467210 */ /* 0x040fe20007fbe0ff */
[----:B------:R-:W-:Y:S01]  /*1c8e0*/  VIADD R134, R138, UR5 ;  /* 0x000000058a867c36 */ /* 0x000fe20008000000 */
[----:B-1----:R-:W-:Y:S01]  /*1c8f0*/  ISETP.LT.AND P4, PT, R133, UR6, !P2 ;  /* 0x0000000685007c0c */ /* 0x002fe2000d781270 */
[----:B------:R-:W1:Y:S01]  /*1c900*/  LDCU UR6, c[0x0][0x39c] ;  /* 0x00007380ff0677ac */ /* 0x000e620008000800 */
[----:B------:R-:W-:-:S02]  /*1c910*/  LOP3.LUT R132, R0, 0x85, RZ, 0xfc, !PT ;  /* 0x0000008500847812 */ /* 0x000fc400078efcff */
[-C--:B------:R-:W-:Y:S02]  /*1c920*/  LEA.HI.X.SX32 R71, R138, R2.reuse, 0x1, P5 ;  /* 0x000000028a477211 */ /* 0x080fe400028f0eff */
[----:B----4-:R-:W-:Y:S01]  /*1c930*/  ISETP.LT.AND P5, PT, R132, UR4, !P2 ;  /* 0x0000000484007c0c */ /* 0x010fe2000d7a1270 */
[----:B------:R-:W4:Y:S01]  /*1c940*/  LDCU UR4, c[0x0][0x39c] ;  /* 0x00007380ff0477ac */ /* 0x000f220008000800 */
[----:B------:R-:W-:Y:S02]  /*1c950*/  LOP3.LUT R133, R0, 0x86, RZ, 0xfc, !PT ;  /* 0x0000008600857812 */ /* 0x000fe400078efcff */
[C---:B------:R-:W-:Y:S01]  /*1c960*/  IADD3 R132, P6, PT, R134.reuse, R3, RZ ;  /* 0x0000000386847210 */ /* 0x040fe20007fde0ff */
[----:B------:R5:W-:Y:S01]  /*1c970*/  @P1 STG.E.U8 desc[UR26][R70.64], R139 ;  /* 0x0000008b46001986 */ /* 0x000be2000c10111a */
[----:B---3--:R-:W-:Y:S02]  /*1c980*/  PRMT R136, R139, 0x9910, RZ ;  /* 0x000099108b887816 */ /* 0x008fe400000000ff */
[----:B0-----:R-:W-:Y:S01]  /*1c990*/  ISETP.LT.AND P1, PT, R133, UR7, !P2 ;  /* 0x0000000785007c0c */ /* 0x001fe2000d721270 */
[----:B------:R-:W0:Y:S01]  /*1c9a0*/  LDCU UR7, c[0x0][0x39c] ;  /* 0x00007380ff0777ac */ /* 0x000e220008000800 */
[C---:B------:R-:W-:Y:S01]  /*1c9b0*/  LEA.HI.X.SX32 R133, R134.reuse, R2, 0x1, P6 ;  /* 0x0000000286857211 */ /* 0x040fe200030f0eff */
[----:B------:R-:W-:Y:S01]  /*1c9c0*/  VIADD R134, R134, UR5 ;  /* 0x0000000586867c36 */ /* 0x000fe20008000000 */
[----:B--2---:R-:W-:-:S02]  /*1c9d0*/  SHF.R.S32.HI R135, RZ, 0x8, R136 ;  /* 0x00000008ff877819 */ /* 0x004fc40000011488 */
[----:B------:R-:W-:Y:S02]  /*1c9e0*/  LOP3.LUT R69, R0, 0x87, RZ, 0xfc, !PT ;  /* 0x0000008700457812 */ /* 0x000fe400078efcff */
[C---:B------:R-:W-:Y:S02]  /*1c9f0*/  IADD3 R68, P6, PT, R134.reuse, R3, RZ ;  /* 0x0000000386447210 */ /* 0x040fe40007fde0ff */
[----:B------:R-:W-:Y:S01]  /*1ca00*/  F2FP.SATFINITE.E5M2.F32.PACK_AB_MERGE_C R137, R73, R72, RZ ;  /* 0x000000484989723e */ /* 0x000fe200048060ff */
[----:B------:R2:W-:Y:S01]  /*1ca10*/  @P3 STG.E.U8 desc[UR26][R132.64], R135 ;  /* 0x0000008784003986 */ /* 0x0005e2000c10111a */
[----:B-1----:R-:W-:Y:S01]  /*1ca20*/  ISETP.LT.AND P3, PT, R69, UR6, !P2 ;  /* 0x0000000645007c0c */ /* 0x002fe2000d761270 */
[----:B------:R-:W1:Y:S01]  /*1ca30*/  LDCU UR6, c[0x0][0x39c] ;  /* 0x00007380ff0677ac */ /* 0x000e620008000800 */
[C---:B------:R-:W-:Y:S01]  /*1ca40*/  LEA.HI.X.SX32 R69, R134.reuse, R2, 0x1, P6 ;  /* 0x0000000286457211 */ /* 0x040fe200030f0eff */
[----:B------:R-:W-:Y:S01]  /*1ca50*/  VIADD R134, R134, UR5 ;  /* 0x0000000586867c36 */ /* 0x000fe20008000000 */
[----:B------:R-:W-:-:S02]  /*1ca60*/  PRMT R72, R137, 0x9910, RZ ;  /* 0x0000991089487816 */ /* 0x000fc400000000ff */
[----:B-----5:R-:W-:Y:S02]  /*1ca70*/  LOP3.LUT R71, R0, 0x88, RZ, 0xfc, !PT ;  /* 0x0000008800477812 */ /* 0x020fe400078efcff */
[C---:B------:R-:W-:Y:S01]  /*1ca80*/  IADD3 R70, P6, PT, R134.reuse, R3, RZ ;  /* 0x0000000386467210 */ /* 0x040fe20007fde0ff */
[----:B--2---:R-:W-:Y:S01]  /*1ca90*/  IMAD.MOV.U32 R133, RZ, RZ, R72 ;  /* 0x000000ffff857224 */ /* 0x004fe200078e0048 */
[----:B------:R2:W-:Y:S01]  /*1caa0*/  @P4 STG.E.U8 desc[UR26][R68.64], R137 ;  /* 0x0000008944004986 */ /* 0x0005e2000c10111a */
[C---:B------:R-:W-:Y:S01]  /*1cab0*/  VIADD R132, R134.reuse, UR5 ;  /* 0x0000000586847c36 */ /* 0x040fe20008000000 */
[----:B----4-:R-:W-:Y:S01]  /*1cac0*/  ISETP.LT.AND P4, PT, R71, UR4, !P2 ;  /* 0x0000000447007c0c */ /* 0x010fe2000d781270 */
[----:B------:R-:W3:Y:S01]  /*1cad0*/  LDCU UR4, c[0x0][0x39c] ;  /* 0x00007380ff0477ac */ /* 0x000ee20008000800 */
[----:B------:R-:W-:Y:S02]  /*1cae0*/  LEA.HI.X.SX32 R71, R134, R2, 0x1, P6 ;  /* 0x0000000286477211 */ /* 0x000fe400030f0eff */
[----:B------:R-:W-:-:S02]  /*1caf0*/  SHF.R.S32.HI R133, RZ, 0x8, R133 ;  /* 0x00000008ff857819 */ /* 0x000fc40000011485 */
[----:B------:R-:W-:Y:S02]  /*1cb00*/  LOP3.LUT R73, R0, 0x89, RZ, 0xfc, !PT ;  /* 0x0000008900497812 */ /* 0x000fe400078efcff */
[C---:B------:R-:W-:Y:S01]  /*1cb10*/  IADD3 R72, P6, PT, R132.reuse, R3, RZ ;  /* 0x0000000384487210 */ /* 0x040fe20007fde0ff */
[----:B------:R4:W-:Y:S01]  /*1cb20*/  @P5 STG.E.U8 desc[UR26][R70.64], R133 ;  /* 0x0000008546005986 */ /* 0x0009e2000c10111a */
[----:B0-----:R-:W-:Y:S01]  /*1cb30*/  ISETP.LT.AND P5, PT, R73, UR7, !P2 ;  /* 0x0000000749007c0c */ /* 0x001fe2000d7a1270 */
[----:B------:R-:W0:Y:S01]  /*1cb40*/  LDCU UR7, c[0x0][0x39c] ;  /* 0x00007380ff0777ac */ /* 0x000e220008000800 */
[C---:B------:R-:W-:Y:S01]  /*1cb50*/  LEA.HI.X.SX32 R73, R132.reuse, R2, 0x1, P6 ;  /* 0x0000000284497211 */ /* 0x040fe200030f0eff */
[----:B------:R-:W-:Y:S01]  /*1cb60*/  VIADD R132, R132, UR5 ;  /* 0x0000000584847c36 */ /* 0x000fe20008000000 */
[----:B------:R-:W-:-:S03]  /*1cb70*/  F2FP.SATFINITE.E5M2.F32.PACK_AB_MERGE_C R75, R75, R74, RZ ;  /* 0x0000004a4b4b723e */ /* 0x000fc600048060ff */
[C---:B------:R-:W-:Y:S02]  /*1cb80*/  VIADD R74, R132.reuse, UR5 ;  /* 0x00000005844a7c36 */ /* 0x040fe40008000000 */
[----:B------:R5:W-:Y:S01]  /*1cb90*/  @P1 STG.E.U8 desc[UR26][R72.64], R75 ;  /* 0x0000004b48001986 */ /* 0x000be2000c10111a */
[CC--:B--2---:R-:W-:Y:S02]  /*1cba0*/  IADD3 R68, P1, PT, R132.reuse, R3.reuse, RZ ;  /* 0x0000000384447210 */ /* 0x0c4fe40007f3e0ff */
[----:B------:R-:W-:Y:S02]  /*1cbb0*/  F2FP.SATFINITE.E5M2.F32.PACK_AB_MERGE_C R135, R77, R76, RZ ;  /* 0x0000004c4d87723e */ /* 0x000fe400048060ff */
[----:B------:R-:W-:Y:S02]  /*1cbc0*/  LEA.HI.X.SX32 R69, R132, R2, 0x1, P1 ;  /* 0x0000000284457211 */ /* 0x000fe400008f0eff */
[----:B----4-:R-:W-:Y:S02]  /*1cbd0*/  IADD3 R70, P1, PT, R74, R3, RZ ;  /* 0x000000034a467210 */ /* 0x010fe40007f3e0ff */
[----:B------:R-:W-:-:S02]  /*1cbe0*/  LOP3.LUT R76, R0, 0x8b, RZ, 0xfc, !PT ;  /* 0x0000008b004c7812 */ /* 0x000fc400078efcff */
[----:B------:R-:W-:Y:S02]  /*1cbf0*/  PRMT R77, R75, 0x9910, RZ ;  /* 0x000099104b4d7816 */ /* 0x000fe400000000ff */
[----:B------:R-:W-:Y:S02]  /*1cc00*/  LEA.HI.X.SX32 R71, R74, R2, 0x1, P1 ;  /* 0x000000024a477211 */ /* 0x000fe400008f0eff */
[----:B------:R-:W-:Y:S02]  /*1cc10*/  LOP3.LUT R134, R0, 0x8a, RZ, 0xfc, !PT ;  /* 0x0000008a00867812 */ /* 0x000fe400078efcff */
[----:B---3--:R-:W-:Y:S01]  /*1cc20*/  ISETP.LT.AND P1, PT, R76, UR4, !P2 ;  /* 0x000000044c007c0c */ /* 0x008fe2000d721270 */
[----:B------:R-:W2:Y:S01]  /*1cc30*/  LDCU UR4, c[0x0][0x39c] ;  /* 0x00007380ff0477ac */ /* 0x000ea20008000800 */
[----:B------:R-:W-:Y:S01]  /*1cc40*/  SHF.R.S32.HI R77, RZ, 0x8, R77 ;  /* 0x00000008ff4d7819 */ /* 0x000fe2000001144d */
[----:B------:R-:W-:Y:S01]  /*1cc50*/  VIADD R74, R74, UR5 ;  /* 0x000000054a4a7c36 */ /* 0x000fe20008000000 */
[----:B-1----:R-:W-:Y:S01]  /*1cc60*/  ISETP.LT.AND P6, PT, R134, UR6, !P2 ;  /* 0x0000000686007c0c */ /* 0x002fe2000d7c1270 */
[----:B------:R-:W1:Y:S01]  /*1cc70*/  LDCU UR6, c[0x0][0x39c] ;  /* 0x00007380ff0677ac */ /* 0x000e620008000800 */
[----:B------:R-:W-:Y:S01]  /*1cc80*/  PRMT R76, R135, 0x9910, RZ ;  /* 0x00009910874c7816 */ /* 0x000fe200000000ff */
[----:B------:R3:W-:Y:S01]  /*1cc90*/  @P3 STG.E.U8 desc[UR26][R68.64], R77 ;  /* 0x0000004d44003986 */ /* 0x0007e2000c10111a */
[C---:B-----5:R-:W-:Y:S01]  /*1cca0*/  IADD3 R72, P3, PT, R74.reuse, R3, RZ ;  /* 0x000000034a487210 */ /* 0x060fe20007f7e0ff */
[----:B------:R-:W-:-:S03]  /*1ccb0*/  VIADD R75, R74, UR5 ;  /* 0x000000054a4b7c36 */ /* 0x000fc60008000000 */
[-C--:B------:R-:W-:Y:S01]  /*1ccc0*/  LEA.HI.X.SX32 R73, R74, R2.reuse, 0x1, P3 ;  /* 0x000000024a497211 */ /* 0x080fe200018f0eff */
[----:B------:R4:W-:Y:S01]  /*1ccd0*/  @P4 STG.E.U8 desc[UR26][R70.64], R135 ;  /* 0x0000008746004986 */ /* 0x0009e2000c10111a */
[----:B---3--:R-:W-:Y:S02]  /*1cce0*/  SHF.R.S32.HI R77, RZ, 0x8, R76 ;  /* 0x00000008ff4d7819 */ /* 0x008fe4000001144c */
[C---:B------:R-:W-:Y:S02]  /*1ccf0*/  LOP3.LUT R69, R0.reuse, 0x8d, RZ, 0xfc, !PT ;  /* 0x0000008d00457812 */ /* 0x040fe400078efcff */
[----:B------:R-:W-:Y:S01]  /*1cd00*/  IADD3 R68, P4, PT, R75, R3, RZ ;  /* 0x000000034b447210 */ /* 0x000fe20007f9e0ff */
[----:B------:R3:W-:Y:S01]  /*1cd10*/  @P5 STG.E.U8 desc[UR26][R72.64], R77 ;  /* 0x0000004d48005986 */ /* 0x0007e2000c10111a */
[----:B----4-:R-:W-:Y:S02]  /*1cd20*/  LOP3.LUT R70, R0, 0x8e, RZ, 0xfc, !PT ;  /* 0x0000008e00467812 */ /* 0x010fe400078efcff */
[----:B0-----:R-:W-:Y:S01]  /*1cd30*/  ISETP.LT.AND P5, PT, R69, UR7, !P2 ;  /* 0x0000000745007c0c */ /* 0x001fe2000d7a1270 */
        /* <DEDUP_REMOVED lines=74> */
[----:B--2---:R-:W-:Y:S01]  /*1d1e0*/  ISETP.LT.AND P3, PT, R76, UR4, !P2 ;  /* 0x000000044c007c0c */ /* 0x004fe2000d761270 */
[----:B------:R2:W-:Y:S01]  /*1d1f0*/  @P6 STG.E.U8 desc[UR26][R70.64], R75 ;  /* 0x0000004b46006986 */ /* 0x0005e2000c10111a */
[----:B------:R-:W4:Y:S01]  /*1d200*/  LDCU UR4, c[0x0][0x39c] ;  /* 0x00007380ff0477ac */ /* 0x000f220008000800 */
[----:B------:R-:W-:Y:S02]  /*1d210*/  PRMT R77, R87, 0x9910, RZ ;  /* 0x00009910574d7816 */ /* 0x000fe400000000ff */
[----:B------:R5:W-:Y:S01]  /*1d220*/  @P4 STG.E.U8 desc[UR26][R72.64], R87 ;  /* 0x0000005748004986 */ /* 0x000be2000c10111a */
[----:B---3--:R-:W-:-:S02]  /*1d230*/  IADD3 R68, P4, PT, R74, R3, RZ ;  /* 0x000000034a447210 */ /* 0x008fc40007f9e0ff */
[----:B------:R-:W-:Y:S02]  /*1d240*/  SHF.R.S32.HI R77, RZ, 0x8, R77 ;  /* 0x00000008ff4d7819 */ /* 0x000fe4000001144d */
[C---:B------:R-:W-:Y:S01]  /*1d250*/  LEA.HI.X.SX32 R69, R74.reuse, R2, 0x1, P4 ;  /* 0x000000024a457211 */ /* 0x040fe200020f0eff */
[----:B------:R-:W-:Y:S01]  /*1d260*/  VIADD R74, R74, UR5 ;  /* 0x000000054a4a7c36 */ /* 0x000fe20008000000 */
[----:B------:R-:W-:Y:S02]  /*1d270*/  LOP3.LUT R76, R0, 0x96, RZ, 0xfc, !PT ;  /* 0x00000096004c7812 */ /* 0x000fe400078efcff */
[----:B------:R-:W-:Y:S01]  /*1d280*/  F2FP.SATFINITE.E5M2.F32.PACK_AB_MERGE_C R89, R89, R88, RZ ;  /* 0x000000585959723e */ /* 0x000fe200048060ff */
[----:B------:R3:W-:Y:S01]  /*1d290*/  @P5 STG.E.U8 desc[UR26][R68.64], R77 ;  /* 0x0000004d44005986 */ /* 0x0007e2000c10111a */
[C---:B--2---:R-:W-:Y:S01]  /*1d2a0*/  IADD3 R70, P5, PT, R74.reuse, R3, RZ ;  /* 0x000000034a467210 */ /* 0x044fe20007fbe0ff */
        /* <DEDUP_REMOVED lines=15> */
[----:B---3--:R-:W-:Y:S01]  /*1d3a0*/  SHF.R.S32.HI R77, RZ, 0x8, R74 ;  /* 0x00000008ff4d7819 */ /* 0x008fe2000001144a */
[----:B------:R-:W3:Y:S01]  /*1d3b0*/  LDCU UR7, c[0x0][0x39c] ;  /* 0x00007380ff0777ac */ /* 0x000ee20008000800 */
        /* <DEDUP_REMOVED lines=9> */
[----:B--2---:R-:W-:-:S02]  /*1d450*/  LOP3.LUT R71, R0, 0x9a, RZ, 0xfc, !PT ;  /* 0x0000009a00477812 */ /* 0x004fc400078efcff */
        /* <DEDUP_REMOVED lines=11> */
[----:B---3--:R-:W-:Y:S01]  /*1d510*/  ISETP.LT.AND P5, PT, R73, UR7, !P2 ;  /* 0x0000000749007c0c */ /* 0x008fe2000d7a1270 */
[----:B------:R-:W3:Y:S01]  /*1d520*/  LDCU UR7, c[0x0][0x39c] ;  /* 0x00007380ff0777ac */ /* 0x000ee20008000800 */
[C---:B------:R-:W-:Y:S01]  /*1d530*/  LEA.HI.X.SX32 R73, R74.reuse, R2, 0x1, P6 ;  /* 0x000000024a497211 */ /* 0x040fe200030f0eff */
[----:B------:R-:W-:Y:S01]  /*1d540*/  VIADD R74, R74, UR5 ;  /* 0x000000054a4a7c36 */ /* 0x000fe20008000000 */
[----:B------:R-:W-:-:S05]  /*1d550*/  F2FP.SATFINITE.E5M2.F32.PACK_AB_MERGE_C R93, R93, R92, RZ ;  /* 0x0000005c5d5d723e */ /* 0x000fca00048060ff */
[----:B------:R5:W-:Y:S01]  /*1d560*/  @P1 STG.E.U8 desc[UR26][R72.64], R93 ;  /* 0x0000005d48001986 */ /* 0x000be2000c10111a */
[CC--:B--2---:R-:W-:Y:S01]  /*1d570*/  IADD3 R68, P1, PT, R74.reuse, R3.reuse, RZ ;  /* 0x000000034a447210 */ /* 0x0c4fe20007f3e0ff */
        /* <DEDUP_REMOVED lines=21> */
[----:B--2---:R-:W-:Y:S02]  /*1d6d0*/  LOP3.LUT R69, R0, 0x9f, RZ, 0xfc, !PT ;  /* 0x0000009f00457812 */ /* 0x004fe400078efcff */
[C---:B------:R-:W-:Y:S01]  /*1d6e0*/  IADD3 R68, P4, PT, R74.reuse, R3, RZ ;  /* 0x000000034a447210 */ /* 0x040fe20007f9e0ff */
[----:B------:R2:W-:Y:S01]  /*1d6f0*/  @P5 STG.E.U8 desc[UR26][R72.64], R75 ;  /* 0x0000004b48005986 */ /* 0x0005e2000c10111a */
[----:B---3--:R-:W-:Y:S01]  /*1d700*/  ISETP.LT.AND P5, PT, R69, UR7, !P2 ;  /* 0x0000000745007c0c */ /* 0x008fe2000d7a1270 */
[----:B------:R-:W3:Y:S01]  /*1d710*/  LDCU UR7, c[0x0][0x39c] ;  /* 0x00007380ff0777ac */ /* 0x000ee20008000800 */
        /* <DEDUP_REMOVED lines=11> */
[C---:B--2---:R-:W-:Y:S01]  /*1d7d0*/  VIADD R75, R74.reuse, UR5 ;  /* 0x000000054a4b7c36 */ /* 0x044fe20008000000 */
        /* <DEDUP_REMOVED lines=24> */
[----:B--2---:R-:W-:Y:S02]  /*1d960*/  PRMT R73, R101, 0x9910, RZ ;  /* 0x0000991065497816 */ /* 0x004fe400000000ff */
        /* <DEDUP_REMOVED lines=8> */
[----:B---3--:R-:W-:Y:S01]  /*1d9f0*/  ISETP.LT.AND P6, PT, R76, UR7, !P2 ;  /* 0x000000074c007c0c */ /* 0x008fe2000d7c1270 */
[----:B------:R-:W3:Y:S01]  /*1da00*/  LDCU UR7, c[0x0][0x39c] ;  /* 0x00007380ff0777ac */ /* 0x000ee20008000800 */
        /* <DEDUP_REMOVED lines=12> */
[CC--:B--2---:R-:W-:Y:S01]  /*1dad0*/  IADD3 R70, P3, PT, R74.reuse, R3.reuse, RZ ;  /* 0x000000034a467210 */ /* 0x0c4fe20007f7e0ff */
        /* <DEDUP_REMOVED lines=16> */
[----:B---3--:R-:W-:Y:S01]  /*1dbe0*/  ISETP.LT.AND P1, PT, R76, UR7, !P2 ;  /* 0x000000074c007c0c */ /* 0x008fe2000d721270 */
[----:B------:R-:W3:Y:S01]  /*1dbf0*/  LDCU UR7, c[0x0][0x39c] ;  /* 0x00007380ff0777ac */ /* 0x000ee20008000800 */
        /* <DEDUP_REMOVED lines=18> */
[----:B---3--:R-:W-:Y:S01]  /*1dd20*/  ISETP.LT.AND P1, PT, R73, UR7, !P2 ;  /* 0x0000000749007c0c */ /* 0x008fe2000d721270 */
[----:B------:R-:W3:Y:S01]  /*1dd30*/  LDCU UR4, c[0x0][0x39c] ;  /* 0x00007380ff0477ac */ /* 0x000ee20008000800 */
[C---:B------:R-:W-:Y:S01]  /*1dd40*/  LEA.HI.X.SX32 R73, R74.reuse, R2, 0x1, P6 ;  /* 0x000000024a497211 */ /* 0x040fe200030f0eff */
[----:B------:R-:W-:Y:S01]  /*1dd50*/  VIADD R74, R74, UR5 ;  /* 0x000000054a4a7c36 */ /* 0x000fe20008000000 */
[----:B------:R-:W-:Y:S01]  /*1dd60*/  SHF.R.S32.HI R75, RZ, 0x8, R75 ;  /* 0x00000008ff4b7819 */ /* 0x000fe2000001144b */
[----:B------:R-:W4:Y:S01]  /*1dd70*/  LDCU UR7, c[0x0][0x39c] ;  /* 0x00007380ff0777ac */ /* 0x000f220008000800 */
[----:B--2---:R-:W-:-:S02]  /*1dd80*/  LOP3.LUT R69, R0, 0xab, RZ, 0xfc, !PT ;  /* 0x000000ab00457812 */ /* 0x004fc400078efcff */
        /* <DEDUP_REMOVED lines=11> */
[C---:B--2---:R-:W-:Y:S01]  /*1de40*/  VIADD R75, R74.reuse, UR5 ;  /* 0x000000054a4b7c36 */ /* 0x044fe20008000000 */
[----:B---3--:R-:W-:Y:S01]  /*1de50*/  ISETP.LT.AND P4, PT, R71, UR4, !P2 ;  /* 0x0000000447007c0c */ /* 0x008fe2000d781270 */
        /* <DEDUP_REMOVED lines=205> */
[----:B------:R-:W-:Y:S01]  /*1eb30*/  PRMT R5, R77, 0x9910, RZ ;  /* 0x000099104d057816 */ /* 0x000fe200000000ff */
[----:B------:R4:W-:Y:S01]  /*1eb40*/  @P6 STG.E.U8 desc[UR26][R68.64], R77 ;  /* 0x0000004d44006986 */ /* 0x0009e2000c10111a */
[----:B-1----:R-:W-:Y:S01]  /*1eb50*/  ISETP.LT.AND P3, PT, R78, UR6, !P2 ;  /* 0x000000064e007c0c */ /* 0x002fe2000d761270 */
[----:B------:R-:W1:Y:S01]  /*1eb60*/  LDCU UR6, c[0x0][0x39c] ;  /* 0x00007380ff0677ac */ /* 0x000e620008000800 */
[C---:B------:R-:W-:Y:S01]  /*1eb70*/  IADD3 R4, P6, PT, R74.reuse, R3, RZ ;  /* 0x000000034a047210 */ /* 0x040fe20007fde0ff */
[C---:B--2---:R-:W-:Y:S02]  /*1eb80*/  VIADD R72, R74.reuse, UR5 ;  /* 0x000000054a487c36 */ /* 0x044fe40008000000 */
[----:B------:R-:W-:Y:S01]  /*1eb90*/  IMAD.MOV.U32 R73, RZ, RZ, R5 ;  /* 0x000000ffff497224 */ /* 0x000fe200078e0005 */
[----:B------:R-:W-:-:S02]  /*1eba0*/  LEA.HI.X.SX32 R5, R74, R2, 0x1, P6 ;  /* 0x000000024a057211 */ /* 0x000fc400030f0eff */
[C---:B------:R-:W-:Y:S02]  /*1ebb0*/  IADD3 R70, P6, PT, R72.reuse, R3, RZ ;  /* 0x0000000348467210 */ /* 0x040fe40007fde0ff */
[----:B------:R-:W-:Y:S02]  /*1ebc0*/  SHF.R.S32.HI R73, RZ, 0x8, R73 ;  /* 0x00000008ff497819 */ /* 0x000fe40000011449 */
[----:B------:R-:W-:Y:S02]  /*1ebd0*/  F2FP.SATFINITE.E5M2.F32.PACK_AB_MERGE_C R75, R7, R6, RZ ;  /* 0x00000006074b723e */ /* 0x000fe400048060ff */
[C---:B------:R-:W-:Y:S01]  /*1ebe0*/  LEA.HI.X.SX32 R71, R72.reuse, R2, 0x1, P6 ;  /* 0x0000000248477211 */ /* 0x040fe200030f0eff */
[----:B------:R-:W-:Y:S01]  /*1ebf0*/  VIADD R72, R72, UR5 ;  /* 0x0000000548487c36 */ /* 0x000fe20008000000 */
[C---:B------:R-:W-:Y:S01]  /*1ec00*/  LOP3.LUT R6, R0.reuse, 0xc5, RZ, 0xfc, !PT ;  /* 0x000000c500067812 */ /* 0x040fe200078efcff */
[----:B------:R2:W-:Y:S01]  /*1ec10*/  @P1 STG.E.U8 desc[UR26][R4.64], R73 ;  /* 0x0000004904001986 */ /* 0x0005e2000c10111a */
[----:B------:R-:W-:-:S02]  /*1ec20*/  LOP3.LUT R7, R0, 0xc6, RZ, 0xfc, !PT ;  /* 0x000000c600077812 */ /* 0x000fc400078efcff */
[----:B0-----:R-:W-:Y:S02]  /*1ec30*/  ISETP.LT.AND P1, PT, R6, UR4, !P2 ;  /* 0x0000000406007c0c */ /* 0x001fe4000d721270 */
[----:B----4-:R-:W-:Y:S01]  /*1ec40*/  PRMT R69, R75, 0x9910, RZ ;  /* 0x000099104b457816 */ /* 0x010fe200000000ff */
        /* <DEDUP_REMOVED lines=8> */
[----:B------:R-:W-:-:S03]  /*1ecd0*/  LOP3.LUT R68, R0, 0xc7, RZ, 0xfc, !PT ;  /* 0x000000c700447812 */ /* 0x000fc600078efcff */
[----:B------:R5:W-:Y:S01]  /*1ece0*/  @P5 STG.E.U8 desc[UR26][R6.64], R69 ;  /* 0x0000004506005986 */ /* 0x000be2000c10111a */
[----:B---3--:R-:W-:Y:S01]  /*1ecf0*/  ISETP.LT.AND P6, PT, R68, UR7, !P2 ;  /* 0x0000000744007c0c */ /* 0x008fe2000d7c1270 */
[C---:B------:R-:W-:Y:S01]  /*1ed00*/  VIADD R68, R72.reuse, UR5 ;  /* 0x0000000548447c36 */ /* 0x040fe20008000000 */
[CC--:B--2---:R-:W-:Y:S01]  /*1ed10*/  IADD3 R4, P5, PT, R72.reuse, R3.reuse, RZ ;  /* 0x0000000348047210 */ /* 0x0c4fe20007fbe0ff */
[----:B------:R-:W2:Y:S01]  /*1ed20*/  LDCU UR7, c[0x0][0x39c] ;  /* 0x00007380ff0777ac */ /* 0x000ea20008000800 */
[----:B0-----:R-:W-:Y:S02]  /*1ed30*/  F2FP.SATFINITE.E5M2.F32.PACK_AB_MERGE_C R71, R9, R8, RZ ;  /* 0x000000080947723e */ /* 0x001fe400048060ff */
[----:B------:R-:W-:Y:S02]  /*1ed40*/  LEA.HI.X.SX32 R5, R72, R2, 0x1, P5 ;  /* 0x0000000248057211 */ /* 0x000fe400028f0eff */
[----:B------:R-:W-:Y:S02]  /*1ed50*/  PRMT R70, R71, 0x9910, RZ ;  /* 0x0000991047467816 */ /* 0x000fe400000000ff */
[----:B------:R-:W-:-:S02]  /*1ed60*/  IADD3 R8, P5, PT, R68, R3, RZ ;  /* 0x0000000344087210 */ /* 0x000fc40007fbe0ff */
[----:B-----5:R-:W-:Y:S02]  /*1ed70*/  SHF.R.S32.HI R69, RZ, 0x8, R70 ;  /* 0x00000008ff457819 */ /* 0x020fe40000011446 */
[C---:B------:R-:W-:Y:S01]  /*1ed80*/  LEA.HI.X.SX32 R9, R68.reuse, R2, 0x1, P5 ;  /* 0x0000000244097211 */ /* 0x040fe200028f0eff */
[----:B------:R-:W-:Y:S01]  /*1ed90*/  VIADD R68, R68, UR5 ;  /* 0x0000000544447c36 */ /* 0x000fe20008000000 */
[----:B------:R0:W-:Y:S01]  /*1eda0*/  @P4 STG.E.U8 desc[UR26][R4.64], R71 ;  /* 0x0000004704004986 */ /* 0x0001e2000c10111a */
[C---:B------:R-:W-:Y:S02]  /*1edb0*/  LOP3.LUT R72, R0.reuse, 0xc8, RZ, 0xfc, !PT ;  /* 0x000000c800487812 */ /* 0x040fe400078efcff */
[----:B------:R-:W-:Y:S01]  /*1edc0*/  LOP3.LUT R7, R0, 0xc9, RZ, 0xfc, !PT ;  /* 0x000000c900077812 */ /* 0x000fe200078efcff */
[----:B------:R3:W-:Y:S01]  /*1edd0*/  @P1 STG.E.U8 desc[UR26][R8.64], R69 ;  /* 0x0000004508001986 */ /* 0x0007e2000c10111a */
[----:B------:R-:W-:Y:S02]  /*1ede0*/  IADD3 R6, P1, PT, R68, R3, RZ ;  /* 0x0000000344067210 */ /* 0x000fe40007f3e0ff */
[----:B----4-:R-:W-:Y:S01]  /*1edf0*/  ISETP.LT.AND P4, PT, R72, UR4, !P2 ;  /* 0x0000000448007c0c */ /* 0x010fe2000d781270 */
[----:B------:R-:W4:Y:S01]  /*1ee00*/  LDCU UR4, c[0x0][0x39c] ;  /* 0x00007380ff0477ac */ /* 0x000f220008000800 */
[----:B-1----:R-:W-:-:S02]  /*1ee10*/  ISETP.LT.AND P5, PT, R7, UR6, !P2 ;  /* 0x0000000607007c0c */ /* 0x002fc4000d7a1270 */
[----:B------:R-:W-:Y:S01]  /*1ee20*/  F2FP.SATFINITE.E5M2.F32.PACK_AB_MERGE_C R73, R11, R10, RZ ;  /* 0x0000000a0b49723e */ /* 0x000fe200048060ff */
[----:B------:R-:W1:Y:S01]  /*1ee30*/  LDCU UR6, c[0x0][0x39c] ;  /* 0x00007380ff0677ac */ /* 0x000e620008000800 */
[C---:B------:R-:W-:Y:S01]  /*1ee40*/  LEA.HI.X.SX32 R7, R68.reuse, R2, 0x1, P1 ;  /* 0x0000000244077211 */ /* 0x040fe200008f0eff */
[----:B------:R-:W-:-:S04]  /*1ee50*/  VIADD R68, R68, UR5 ;  /* 0x0000000544447c36 */ /* 0x000fc80008000000 */
[----:B------:R5:W-:Y:S01]  /*1ee60*/  @P3 STG.E.U8 desc[UR26][R6.64], R73 ;  /* 0x0000004906003986 */ /* 0x000be2000c10111a */
[CC--:B0-----:R-:W-:Y:S01]  /*1ee70*/  IADD3 R4, P3, PT, R68.reuse, R3.reuse, RZ ;  /* 0x0000000344047210 */ /* 0x0c1fe20007f7e0ff */
[C---:B------:R-:W-:Y:S01]  /*1ee80*/  VIADD R10, R68.reuse, UR5 ;  /* 0x00000005440a7c36 */ /* 0x040fe20008000000 */
[----:B------:R-:W-:Y:S02]  /*1ee90*/  PRMT R11, R73, 0x9910, RZ ;  /* 0x00009910490b7816 */ /* 0x000fe400000000ff */
[----:B------:R-:W-:Y:S02]  /*1eea0*/  LEA.HI.X.SX32 R5, R68, R2, 0x1, P3 ;  /* 0x0000000244057211 */ /* 0x000fe400018f0eff */
[----:B---3--:R-:W-:Y:S02]  /*1eeb0*/  IADD3 R8, P3, PT, R10, R3, RZ ;  /* 0x000000030a087210 */ /* 0x008fe40007f7e0ff */
[----:B------:R-:W-:Y:S02]  /*1eec0*/  F2FP.SATFINITE.E5M2.F32.PACK_AB_MERGE_C R69, R13, R12, RZ ;  /* 0x0000000c0d45723e */ /* 0x000fe400048060ff */
[----:B------:R-:W-:-:S02]  /*1eed0*/  SHF.R.S32.HI R11, RZ, 0x8, R11 ;  /* 0x00000008ff0b7819 */ /* 0x000fc4000001140b */
[----:B------:R-:W-:Y:S02]  /*1eee0*/  LOP3.LUT R12, R0, 0xcb, RZ, 0xfc, !PT ;  /* 0x000000cb000c7812 */ /* 0x000fe400078efcff */
[C---:B------:R-:W-:Y:S01]  /*1eef0*/  LEA.HI.X.SX32 R9, R10.reuse, R2, 0x1, P3 ;  /* 0x000000020a097211 */ /* 0x040fe200018f0eff */
[----:B------:R-:W-:Y:S01]  /*1ef00*/  VIADD R10, R10, UR5 ;  /* 0x000000050a0a7c36 */ /* 0x000fe20008000000 */
[----:B------:R-:W-:Y:S01]  /*1ef10*/  LOP3.LUT R70, R0, 0xca, RZ, 0xfc, !PT ;  /* 0x000000ca00467812 */ /* 0x000fe200078efcff */
[----:B------:R0:W-:Y:S01]  /*1ef20*/  @P6 STG.E.U8 desc[UR26][R4.64], R11 ;  /* 0x0000000b04006986 */ /* 0x0001e2000c10111a */
[----:B----4-:R-:W-:Y:S01]  /*1ef30*/  ISETP.LT.AND P3, PT, R12, UR4, !P2 ;  /* 0x000000040c007c0c */ /* 0x010fe2000d761270 */
[----:B------:R-:W3:Y:S01]  /*1ef40*/  LDCU UR4, c[0x0][0x39c] ;  /* 0x00007380ff0477ac */ /* 0x000ee20008000800 */
[----:B------:R-:W-:Y:S01]  /*1ef50*/  PRMT R13, R69, 0x9910, RZ ;  /* 0x00009910450d7816 */ /* 0x000fe200000000ff */
[----:B------:R4:W-:Y:S01]  /*1ef60*/  @P4 STG.E.U8 desc[UR26][R8.64], R69 ;  /* 0x0000004508004986 */ /* 0x0009e2000c10111a */
[----:B-----5:R-:W-:-:S02]  /*1ef70*/  IADD3 R6, P4, PT, R10, R3, RZ ;  /* 0x000000030a067210 */ /* 0x020fc40007f9e0ff */
[----:B--2---:R-:W-:Y:S01]  /*1ef80*/  ISETP.LT.AND P1, PT, R70, UR7, !P2 ;  /* 0x0000000746007c0c */ /* 0x004fe2000d721270 */
[----:B------:R-:W2:Y:S01]  /*1ef90*/  LDCU UR7, c[0x0][0x39c] ;  /* 0x00007380ff0777ac */ /* 0x000ea20008000800 */
[C---:B------:R-:W-:Y:S01]  /*1efa0*/  LEA.HI.X.SX32 R7, R10.reuse, R2, 0x1, P4 ;  /* 0x000000020a077211 */ /* 0x040fe200020f0eff */
[----:B------:R-:W-:Y:S01]  /*1efb0*/  VIADD R10, R10, UR5 ;  /* 0x000000050a0a7c36 */ /* 0x000fe20008000000 */
[----:B------:R-:W-:Y:S02]  /*1efc0*/  SHF.R.S32.HI R13, RZ, 0x8, R13 ;  /* 0x00000008ff0d7819 */ /* 0x000fe4000001140d */
[----:B------:R-:W-:Y:S02]  /*1efd0*/  LOP3.LUT R12, R0, 0xcc, RZ, 0xfc, !PT ;  /* 0x000000cc000c7812 */ /* 0x000fe400078efcff */
[----:B------:R-:W-:Y:S01]  /*1efe0*/  F2FP.SATFINITE.E5M2.F32.PACK_AB_MERGE_C R15, R15, R14, RZ ;  /* 0x0000000e0f0f723e */ /* 0x000fe200048060ff */
[----:B------:R5:W-:Y:S01]  /*1eff0*/  @P5 STG.E.U8 desc[UR26][R6.64], R13 ;  /* 0x0000000d06005986 */ /* 0x000be2000c10111a */
[C---:B0-----:R-:W-:Y:S01]  /*1f000*/  IADD3 R4, P5, PT, R10.reuse, R3, RZ ;  /* 0x000000030a047210 */ /* 0x041fe20007fbe0ff */
[----:B------:R-:W-:Y:S01]  /*1f010*/  VIADD R11, R10, UR5 ;  /* 0x000000050a0b7c36 */ /* 0x000fe20008000000 */
[----:B-1----:R-:W-:Y:S01]  /*1f020*/  ISETP.LT.AND P4, PT, R12, UR6, !P2 ;  /* 0x000000060c007c0c */ /* 0x002fe2000d781270 */
[----:B------:R-:W0:Y:S01]  /*1f030*/  LDCU UR6, c[0x0][0x39c] ;  /* 0x00007380ff0677ac */ /* 0x000e220008000800 */
[----:B----4-:R-:W-:-:S02]  /*1f040*/  LOP3.LUT R8, R0, 0xcd, RZ, 0xfc, !PT ;  /* 0x000000cd00087812 */ /* 0x010fc400078efcff */
[----:B------:R-:W-:Y:S02]  /*1f050*/  PRMT R12, R15, 0x9910, RZ ;  /* 0x000099100f0c7816 */ /* 0x000fe400000000ff */
[-C--:B------:R-:W-:Y:S02]  /*1f060*/  LEA.HI.X.SX32 R5, R10, R2.reuse, 0x1, P5 ;  /* 0x000000020a057211 */ /* 0x080fe400028f0eff */
[----:B---3--:R-:W-:Y:S02]  /*1f070*/  ISETP.LT.AND P5, PT, R8, UR4, !P2 ;  /* 0x0000000408007c0c */ /* 0x008fe4000d7a1270 */
[C---:B------:R-:W-:Y:S01]  /*1f080*/  LOP3.LUT R9, R0.reuse, 0xce, RZ, 0xfc, !PT ;  /* 0x000000ce00097812 */ /* 0x040fe200078efcff */
[----:B------:R-:W-:Y:S01]  /*1f090*/  IMAD.MOV.U32 R10, RZ, RZ, R12 ;  /* 0x000000ffff0a7224 */ /* 0x000fe200078e000c */
[----:B------:R-:W-:Y:S01]  /*1f0a0*/  IADD3 R8, P6, PT, R11, R3, RZ ;  /* 0x000000030b087210 */ /* 0x000fe20007fde0ff */
[----:B------:R1:W-:Y:S01]  /*1f0b0*/  @P1 STG.E.U8 desc[UR26][R4.64], R15 ;  /* 0x0000000f04001986 */ /* 0x0003e2000c10111a */
[----:B--2---:R-:W-:Y:S01]  /*1f0c0*/  ISETP.LT.AND P1, PT, R9, UR7, !P2 ;  /* 0x0000000709007c0c */ /* 0x004fe2000d721270 */
[----:B------:R-:W2:Y:S01]  /*1f0d0*/  LDCU UR4, c[0x0][0x39c] ;  /* 0x00007380ff0477ac */ /* 0x000ea20008000800 */
[C---:B------:R-:W-:Y:S01]  /*1f0e0*/  LEA.HI.X.SX32 R9, R11.reuse, R2, 0x1, P6 ;  /* 0x000000020b097211 */ /* 0x040fe200030f0eff */
[----:B------:R-:W-:Y:S01]  /*1f0f0*/  VIADD R11, R11, UR5 ;  /* 0x000000050b0b7c36 */ /* 0x000fe20008000000 */
[----:B-----5:R-:W-:Y:S01]  /*1f100*/  SHF.R.S32.HI R13, RZ, 0x8, R10 ;  /* 0x00000008ff0d7819 */ /* 0x020fe2000001140a */
[----:B------:R-:W3:Y:S01]  /*1f110*/  LDCU UR7, c[0x0][0x39c] ;  /* 0x00007380ff0777ac */ /* 0x000ee20008000800 */
[----:B------:R-:W-:-:S02]  /*1f120*/  LOP3.LUT R7, R0, 0xcf, RZ, 0xfc, !PT ;  /* 0x000000cf00077812 */ /* 0x000fc400078efcff */
[----:B------:R-:W-:Y:S01]  /*1f130*/  IADD3 R6, P6, PT, R11, R3, RZ ;  /* 0x000000030b067210 */ /* 0x000fe20007fde0ff */
[----:B------:R4:W-:Y:S01]  /*1f140*/  @P3 STG.E.U8 desc[UR26][R8.64], R13 ;  /* 0x0000000d08003986 */ /* 0x0009e2000c10111a */
[----:B------:R-:W-:Y:S02]  /*1f150*/  F2FP.SATFINITE.E5M2.F32.PACK_AB_MERGE_C R17, R17, R16, RZ ;  /* 0x000000101111723e */ /* 0x000fe400048060ff */
[----:B0-----:R-:W-:Y:S01]  /*1f160*/  ISETP.LT.AND P3, PT, R7, UR6, !P2 ;  /* 0x0000000607007c0c */ /* 0x001fe2000d761270 */
[----:B------:R-:W0:Y:S01]  /*1f170*/  LDCU UR6, c[0x0][0x39c] ;  /* 0x00007380ff0677ac */ /* 0x000e220008000800 */
[C---:B------:R-:W-:Y:S01]  /*1f180*/  LEA.HI.X.SX32 R7, R11.reuse, R2, 0x1, P6 ;  /* 0x000000020b077211 */ /* 0x040fe200030f0eff */
[----:B------:R-:W-:Y:S01]  /*1f190*/  VIADD R11, R11, UR5 ;  /* 0x000000050b0b7c36 */ /* 0x000fe20008000000 */
[----:B------:R-:W-:Y:S02]  /*1f1a0*/  PRMT R10, R17, 0x9910, RZ ;  /* 0x00009910110a7816 */ /* 0x000fe400000000ff */
[----:B-1----:R-:W-:-:S02]  /*1f1b0*/  LOP3.LUT R5, R0, 0xd0, RZ, 0xfc, !PT ;  /* 0x000000d000057812 */ /* 0x002fc400078efcff */
[-C--:B------:R-:W-:Y:S01]  /*1f1c0*/  IADD3 R4, P6, PT, R11, R3.reuse, RZ ;  /* 0x000000030b047210 */ /* 0x080fe20007fde0ff */
[----:B----4-:R-:W-:Y:S01]  /*1f1d0*/  IMAD.MOV.U32 R8, RZ, RZ, R10 ;  /* 0x000000ffff087224 */ /* 0x010fe200078e000a */
[----:B------:R1:W-:Y:S01]  /*1f1e0*/  @P4 STG.E.U8 desc[UR26][R6.64], R17 ;  /* 0x0000001106004986 */ /* 0x0003e2000c10111a */
[----:B--2---:R-:W-:Y:S01]  /*1f1f0*/  ISETP.LT.AND P4, PT, R5, UR4, !P2 ;  /* 0x0000000405007c0c */ /* 0x004fe2000d781270 */
[C---:B------:R-:W-:Y:S01]  /*1f200*/  VIADD R10, R11.reuse, UR5 ;  /* 0x000000050b0a7c36 */ /* 0x040fe20008000000 */
[-C--:B------:R-:W-:Y:S01]  /*1f210*/  LEA.HI.X.SX32 R5, R11, R2.reuse, 0x1, P6 ;  /* 0x000000020b057211 */ /* 0x080fe200030f0eff */
[----:B------:R-:W2:Y:S01]  /*1f220*/  LDCU UR4, c[0x0][0x39c] ;  /* 0x00007380ff0477ac */ /* 0x000ea20008000800 */
        /* <DEDUP_REMOVED lines=10> */
[CC--:B-1----:R-:W-:Y:S01]  /*1f2d0*/  IADD3 R6, P1, PT, R10.reuse, R3.reuse, RZ ;  /* 0x000000030a067210 */ /* 0x0c2fe20007f3e0ff */
        /* <DEDUP_REMOVED lines=9> */
[----:B--2---:R-:W-:Y:S01]  /*1f370*/  ISETP.LT.AND P1, PT, R10, UR4, !P2 ;  /* 0x000000040a007c0c */ /* 0x004fe2000d721270 */
[----:B------:R-:W1:Y:S01]  /*1f380*/  LDCU UR4, c[0x0][0x39c] ;  /* 0x00007380ff0477ac */ /* 0x000e620008000800 */
[----:B------:R-:W-:Y:S01]  /*1f390*/  F2FP.SATFINITE.E5M2.F32.PACK_AB_MERGE_C R21, R21, R20, RZ ;  /* 0x000000141515723e */ /* 0x000fe200048060ff */
[----:B------:R2:W-:Y:S01]  /*1f3a0*/  @P3 STG.E.U8 desc[UR26][R6.64], R13 ;  /* 0x0000000d06003986 */ /* 0x0005e2000c10111a */
[----:B0-----:R-:W-:Y:S01]  /*1f3b0*/  ISETP.LT.AND P6, PT, R12, UR6, !P2 ;  /* 0x000000060c007c0c */ /* 0x001fe2000d7c1270 */
[----:B------:R-:W0:Y:S01]  /*1f3c0*/  LDCU UR6, c[0x0][0x39c] ;  /* 0x00007380ff0677ac */ /* 0x000e220008000800 */
        /* <DEDUP_REMOVED lines=16> */
[----:B-1----:R-:W-:Y:S01]  /*1f4d0*/  ISETP.LT.AND P4, PT, R4, UR4, !P2 ;  /* 0x0000000404007c0c */ /* 0x002fe2000d781270 */
[----:B------:R-:W1:Y:S01]  /*1f4e0*/  LDCU UR4, c[0x0][0x39c] ;  /* 0x00007380ff0477ac */ /* 0x000e620008000800 */
[----:B0-----:R-:W-:Y:S01]  /*1f4f0*/  ISETP.LT.AND P3, PT, R14, UR6, !P2 ;  /* 0x000000060e007c0c */ /* 0x001fe2000d761270 */
        /* <DEDUP_REMOVED lines=10> */
[----:B0-----:R-:W-:Y:S02]  /*1f5a0*/  LOP3.LUT R6, R0, 0xd7, RZ, 0xfc, !PT ;  /* 0x000000d700067812 */ /* 0x001fe400078efcff */
[----:B------:R-:W-:Y:S01]  /*1f5b0*/  F2FP.SATFINITE.E5M2.F32.PACK_AB_MERGE_C R25, R25, R24, RZ ;  /* 0x000000181919723e */ /* 0x000fe200048060ff */
[----:B------:R0:W-:Y:S01]  /*1f5c0*/  @P1 STG.E.U8 desc[UR26][R4.64], R13 ;  /* 0x0000000d04001986 */ /* 0x0001e2000c10111a */
[----:B-1----:R-:W-:Y:S01]  /*1f5d0*/  ISETP.LT.AND P1, PT, R6, UR4, !P2 ;  /* 0x0000000406007c0c */ /* 0x002fe2000d721270 */
[----:B------:R-:W1:Y:S01]  /*1f5e0*/  LDCU UR4, c[0x0][0x39c] ;  /* 0x00007380ff0477ac */ /* 0x000e620008000800 */
        /* <DEDUP_REMOVED lines=8> */
[----:B0-----:R-:W-:Y:S02]  /*1f670*/  SHF.R.S32.HI R13, RZ, 0x8, R10 ;  /* 0x00000008ff0d7819 */ /* 0x001fe4000001140a */
        /* <DEDUP_REMOVED lines=17> */
[----:B0-----:R-:W-:-:S02]  /*1f790*/  LOP3.LUT R7, R0, 0xdb, RZ, 0xfc, !PT ;  /* 0x000000db00077812 */ /* 0x001fc400078efcff */
[----:B------:R-:W-:Y:S02]  /*1f7a0*/  IADD3 R6, P1, PT, R10, R3, RZ ;  /* 0x000000030a067210 */ /* 0x000fe40007f3e0ff */
[----:B-1----:R-:W-:Y:S01]  /*1f7b0*/  ISETP.LT.AND P4, PT, R12, UR4, !P2 ;  /* 0x000000040c007c0c */ /* 0x002fe2000d781270 */
        /* <DEDUP_REMOVED lines=238> */
[----:B------:R-:W-:Y:S02]  /*206a0*/  LEA.HI.X.SX32 R7, R10, R2, 0x1, P1 ;  /* 0x000000020a077211 */ /* 0x000fe400008f0eff */
[----:B------:R-:W-:Y:S02]  /*206b0*/  IADD3 R4, P1, PT, R11, R3, RZ ;  /* 0x000000030b047210 */ /* 0x000fe40007f3e0ff */
[----:B------:R-:W-:Y:S02]  /*206c0*/  LOP3.LUT R10, R0, 0xf7, RZ, 0xfc, !PT ;  /* 0x000000f7000a7812 */ /* 0x000fe400078efcff */
[----:B------:R-:W-:-:S02]  /*206d0*/  SHF.R.S32.HI R13, RZ, 0x8, R13 ;  /* 0x00000008ff0d7819 */ /* 0x000fc4000001140d */
[C---:B------:R-:W-:Y:S01]  /*206e0*/  LEA.HI.X.SX32 R5, R11.reuse, R2, 0x1, P1 ;  /* 0x000000020b057211 */ /* 0x040fe200008f0eff */
[----:B------:R-:W-:Y:S01]  /*206f0*/  VIADD R11, R11, UR5 ;  /* 0x000000050b0b7c36 */ /* 0x000fe20008000000 */
[----:B------:R-:W-:Y:S02]  /*20700*/  F2FP.SATFINITE.E5M2.F32.PACK_AB_MERGE_C R57, R57, R56, RZ ;  /* 0x000000383939723e */ /* 0x000fe400048060ff */
[----:B0-----:R-:W-:Y:S01]  /*20710*/  ISETP.LT.AND P1, PT, R10, UR4, !P2 ;  /* 0x000000040a007c0c */ /* 0x001fe2000d721270 */
[----:B------:R-:W0:Y:S01]  /*20720*/  LDCU UR4, c[0x0][0x39c] ;  /* 0x00007380ff0477ac */ /* 0x000e220008000800 */
[----:B------:R-:W-:Y:S01]  /*20730*/  LOP3.LUT R12, R0, 0xf6, RZ, 0xfc, !PT ;  /* 0x000000f6000c7812 */ /* 0x000fe200078efcff */
[----:B------:R2:W-:Y:S01]  /*20740*/  @P3 STG.E.U8 desc[UR26][R6.64], R13 ;  /* 0x0000000d06003986 */ /* 0x0005e2000c10111a */
[----:B------:R-:W-:Y:S02]  /*20750*/  PRMT R10, R57, 0x9910, RZ ;  /* 0x00009910390a7816 */ /* 0x000fe400000000ff */
[----:B-----5:R-:W-:-:S02]  /*20760*/  IADD3 R8, P3, PT, R11, R3, RZ ;  /* 0x000000030b087210 */ /* 0x020fc40007f7e0ff */
[----:B-1----:R-:W-:Y:S01]  /*20770*/  ISETP.LT.AND P6, PT, R12, UR6, !P2 ;  /* 0x000000060c007c0c */ /* 0x002fe2000d7c1270 */
[----:B------:R-:W1:Y:S01]  /*20780*/  LDCU UR6, c[0x0][0x39c] ;  /* 0x00007380ff0677ac */ /* 0x000e620008000800 */
[C---:B------:R-:W-:Y:S01]  /*20790*/  LEA.HI.X.SX32 R9, R11.reuse, R2, 0x1, P3 ;  /* 0x000000020b097211 */ /* 0x040fe200018f0eff */
[----:B------:R-:W-:Y:S01]  /*207a0*/  VIADD R11, R11, UR5 ;  /* 0x000000050b0b7c36 */ /* 0x000fe20008000000 */
[----:B--2---:R-:W-:Y:S01]  /*207b0*/  SHF.R.S32.HI R7, RZ, 0x8, R10 ;  /* 0x00000008ff077819 */ /* 0x004fe2000001140a */
[----:B------:R2:W-:Y:S01]  /*207c0*/  @P4 STG.E.U8 desc[UR26][R4.64], R57 ;  /* 0x0000003904004986 */ /* 0x0005e2000c10111a */
[----:B------:R-:W-:-:S03]  /*207d0*/  LOP3.LUT R6, R0, 0xfa, RZ, 0xfc, !PT ;  /* 0x000000fa00067812 */ /* 0x000fc600078efcff */
[----:B------:R4:W-:Y:S01]  /*207e0*/  @P5 STG.E.U8 desc[UR26][R8.64], R7 ;  /* 0x0000000708005986 */ /* 0x0009e2000c10111a */
[----:B------:R-:W-:Y:S02]  /*207f0*/  F2FP.SATFINITE.E5M2.F32.PACK_AB_MERGE_C R59, R59, R58, RZ ;  /* 0x0000003a3b3b723e */ /* 0x000fe400048060ff */
[----:B--2---:R-:W-:-:S04]  /*20800*/  IADD3 R4, P5, PT, R11, R3, RZ ;  /* 0x000000030b047210 */ /* 0x004fc80007fbe0ff */
[C---:B------:R-:W-:Y:S01]  /*20810*/  LEA.HI.X.SX32 R5, R11.reuse, R2, 0x1, P5 ;  /* 0x000000020b057211 */ /* 0x040fe200028f0eff */
[----:B------:R-:W-:Y:S01]  /*20820*/  VIADD R11, R11, UR5 ;  /* 0x000000050b0b7c36 */ /* 0x000fe20008000000 */
[----:B0-----:R-:W-:Y:S01]  /*20830*/  ISETP.LT.AND P5, PT, R6, UR4, !P2 ;  /* 0x0000000406007c0c */ /* 0x001fe2000d7a1270 */
[----:B------:R-:W0:Y:S01]  /*20840*/  LDCU UR4, c[0x0][0x39c] ;  /* 0x00007380ff0477ac */ /* 0x000e220008000800 */
[----:B------:R-:W-:Y:S01]  /*20850*/  LOP3.LUT R14, R0, 0xf8, RZ, 0xfc, !PT ;  /* 0x000000f8000e7812 */ /* 0x000fe200078efcff */
[----:B------:R2:W-:Y:S01]  /*20860*/  @P6 STG.E.U8 desc[UR26][R4.64], R59 ;  /* 0x0000003b04006986 */ /* 0x0005e2000c10111a */
[C---:B------:R-:W-:Y:S01]  /*20870*/  IADD3 R6, P6, PT, R11.reuse, R3, RZ ;  /* 0x000000030b067210 */ /* 0x040fe20007fde0ff */
[----:B------:R-:W-:Y:S01]  /*20880*/  VIADD R10, R11, UR5 ;  /* 0x000000050b0a7c36 */ /* 0x000fe20008000000 */
[----:B-1----:R-:W-:Y:S01]  /*20890*/  ISETP.LT.AND P3, PT, R14, UR6, !P2 ;  /* 0x000000060e007c0c */ /* 0x002fe2000d761270 */
[----:B------:R-:W1:Y:S01]  /*208a0*/  LDCU UR6, c[0x0][0x39c] ;  /* 0x00007380ff0677ac */ /* 0x000e620008000800 */
[----:B------:R-:W-:-:S02]  /*208b0*/  PRMT R13, R59, 0x9910, RZ ;  /* 0x000099103b0d7816 */ /* 0x000fc400000000ff */
[----:B----4-:R-:W-:Y:S02]  /*208c0*/  LEA.HI.X.SX32 R7, R11, R2, 0x1, P6 ;  /* 0x000000020b077211 */ /* 0x010fe400030f0eff */
        /* <DEDUP_REMOVED lines=8> */
[----:B0-----:R-:W-:Y:S01]  /*20950*/  ISETP.LT.AND P1, PT, R11, UR4, !P2 ;  /* 0x000000040b007c0c */ /* 0x001fe2000d721270 */
[----:B------:R0:W-:Y:S01]  /*20960*/  @P3 STG.E.U8 desc[UR26][R8.64], R61 ;  /* 0x0000003d08003986 */ /* 0x0001e2000c10111a */
[C---:B--2---:R-:W-:Y:S01]  /*20970*/  IADD3 R4, P3, PT, R10.reuse, R3, RZ ;  /* 0x000000030a047210 */ /* 0x044fe20007f7e0ff */
[----:B------:R-:W-:Y:S01]  /*20980*/  VIADD R11, R10, UR5 ;  /* 0x000000050a0b7c36 */ /* 0x000fe20008000000 */
[----:B---3--:R-:W-:Y:S01]  /*20990*/  ISETP.LT.AND P4, PT, R12, UR7, !P2 ;  /* 0x000000070c007c0c */ /* 0x008fe2000d781270 */
[----:B------:R-:W2:Y:S01]  /*209a0*/  LDCU UR4, c[0x0][0x39c] ;  /* 0x00007380ff0477ac */ /* 0x000ea20008000800 */
[----:B------:R-:W-:Y:S02]  /*209b0*/  LOP3.LUT R12, R0, 0xfb, RZ, 0xfc, !PT ;  /* 0x000000fb000c7812 */ /* 0x000fe400078efcff */
[----:B------:R-:W-:Y:S01]  /*209c0*/  LEA.HI.X.SX32 R5, R10, R2, 0x1, P3 ;  /* 0x000000020a057211 */ /* 0x000fe200018f0eff */
[----:B------:R-:W-:Y:S01]  /*209d0*/  VIADD R10, R11, UR5 ;  /* 0x000000050b0a7c36 */ /* 0x000fe20008000000 */
[----:B------:R-:W-:-:S02]  /*209e0*/  PRMT R17, R61, 0x9910, RZ ;  /* 0x000099103d117816 */ /* 0x000fc400000000ff */
[----:B-1----:R-:W-:Y:S01]  /*209f0*/  ISETP.LT.AND P6, PT, R12, UR6, !P2 ;  /* 0x000000060c007c0c */ /* 0x002fe2000d7c1270 */
[----:B------:R-:W1:Y:S01]  /*20a00*/  LDCU UR6, c[0x0][0x39c] ;  /* 0x00007380ff0677ac */ /* 0x000e620008000800 */
[----:B------:R-:W-:Y:S01]  /*20a10*/  SHF.R.S32.HI R17, RZ, 0x8, R17 ;  /* 0x00000008ff117819 */ /* 0x000fe20000011411 */
[----:B----4-:R-:W-:Y:S01]  /*20a20*/  VIADD R13, R10, UR5 ;  /* 0x000000050a0d7c36 */ /* 0x010fe20008000000 */
[----:B------:R-:W-:-:S03]  /*20a30*/  IADD3 R6, P3, PT, R11, R3, RZ ;  /* 0x000000030b067210 */ /* 0x000fc60007f7e0ff */
[----:B------:R-:W-:Y:S01]  /*20a40*/  VIADD R14, R13, UR5 ;  /* 0x000000050d0e7c36 */ /* 0x000fe20008000000 */
[----:B------:R3:W-:Y:S01]  /*20a50*/  @P4 STG.E.U8 desc[UR26][R4.64], R17 ;  /* 0x0000001104004986 */ /* 0x0007e2000c10111a */
[-C--:B0-----:R-:W-:Y:S02]  /*20a60*/  IADD3 R8, P4, PT, R10, R3.reuse, RZ ;  /* 0x000000030a087210 */ /* 0x081fe40007f9e0ff */
[----:B------:R-:W-:Y:S01]  /*20a70*/  VIADD R16, R14, UR5 ;  /* 0x000000050e107c36 */ /* 0x000fe20008000000 */
[-C--:B------:R-:W-:Y:S02]  /*20a80*/  LEA.HI.X.SX32 R7, R11, R2.reuse, 0x1, P3 ;  /* 0x000000020b077211 */ /* 0x080fe400018f0eff */
[----:B------:R-:W-:Y:S01]  /*20a90*/  LEA.HI.X.SX32 R9, R10, R2, 0x1, P4 ;  /* 0x000000020a097211 */ /* 0x000fe200020f0eff */
[----:B------:R-:W-:Y:S01]  /*20aa0*/  VIADD R15, R16, UR5 ;  /* 0x00000005100f7c36 */ /* 0x000fe20008000000 */
[----:B------:R-:W-:Y:S02]  /*20ab0*/  IADD3 R10, P3, PT, R13, R3, RZ ;  /* 0x000000030d0a7210 */ /* 0x000fe40007f7e0ff */
[----:B------:R-:W-:-:S02]  /*20ac0*/  LOP3.LUT R18, R0, 0xfd, RZ, 0xfc, !PT ;  /* 0x000000fd00127812 */ /* 0x000fc400078efcff */
[----:B------:R-:W-:Y:S02]  /*20ad0*/  IADD3 R12, P4, PT, R14, R3, RZ ;  /* 0x000000030e0c7210 */ /* 0x000fe40007f9e0ff */
[----:B------:R-:W-:Y:S02]  /*20ae0*/  LOP3.LUT R0, R0, 0xfe, RZ, 0xfc, !PT ;  /* 0x000000fe00007812 */ /* 0x000fe400078efcff */
[----:B------:R-:W-:Y:S02]  /*20af0*/  F2FP.SATFINITE.E5M2.F32.PACK_AB_MERGE_C R63, R63, R62, RZ ;  /* 0x0000003e3f3f723e */ /* 0x000fe400048060ff */
[-C--:B------:R-:W-:Y:S02]  /*20b00*/  LEA.HI.X.SX32 R11, R13, R2.reuse, 0x1, P3 ;  /* 0x000000020d0b7211 */ /* 0x080fe400018f0eff */
[----:B------:R-:W-:Y:S02]  /*20b10*/  LEA.HI.X.SX32 R13, R14, R2, 0x1, P4 ;  /* 0x000000020e0d7211 */ /* 0x000fe400020f0eff */
[----:B--2---:R-:W-:-:S02]  /*20b20*/  ISETP.LT.AND P3, PT, R18, UR4, !P2 ;  /* 0x0000000412007c0c */ /* 0x004fc4000d761270 */
[-C--:B------:R-:W-:Y:S02]  /*20b30*/  IADD3 R14, P4, PT, R15, R3.reuse, RZ ;  /* 0x000000030f0e7210 */ /* 0x080fe40007f9e0ff */
[----:B-1----:R-:W-:Y:S02]  /*20b40*/  ISETP.LT.AND P2, PT, R0, UR6, !P2 ;  /* 0x0000000600007c0c */ /* 0x002fe4000d741270 */
[----:B------:R-:W-:Y:S02]  /*20b50*/  PRMT R0, R63, 0x9910, RZ ;  /* 0x000099103f007816 */ /* 0x000fe400000000ff */
[----:B------:R-:W-:Y:S02]  /*20b60*/  LEA.HI.X.SX32 R15, R15, R2, 0x1, P4 ;  /* 0x000000020f0f7211 */ /* 0x000fe400020f0eff */
[----:B---3--:R-:W-:Y:S01]  /*20b70*/  IADD3 R4, P4, PT, R16, R3, RZ ;  /* 0x0000000310047210 */ /* 0x008fe20007f9e0ff */
[----:B------:R-:W-:Y:S01]  /*20b80*/  IMAD.MOV.U32 R3, RZ, RZ, R0 ;  /* 0x000000ffff037224 */ /* 0x000fe200078e0000 */
[----:B------:R-:W-:-:S02]  /*20b90*/  F2FP.SATFINITE.E5M2.F32.PACK_AB_MERGE_C R65, R65, R64, RZ ;  /* 0x000000404141723e */ /* 0x000fc400048060ff */
[----:B------:R-:W-:Y:S02]  /*20ba0*/  F2FP.SATFINITE.E5M2.F32.PACK_AB_MERGE_C R67, R67, R66, RZ ;  /* 0x000000424343723e */ /* 0x000fe400048060ff */
[----:B------:R-:W-:Y:S02]  /*20bb0*/  PRMT R17, R65, 0x9910, RZ ;  /* 0x0000991041117816 */ /* 0x000fe400000000ff */
[----:B------:R-:W-:Y:S02]  /*20bc0*/  SHF.R.S32.HI R3, RZ, 0x8, R3 ;  /* 0x00000008ff037819 */ /* 0x000fe40000011403 */
[----:B------:R-:W-:Y:S02]  /*20bd0*/  PRMT R19, R67, 0x9910, RZ ;  /* 0x0000991043137816 */ /* 0x000fe400000000ff */
[----:B------:R-:W-:Y:S01]  /*20be0*/  SHF.R.S32.HI R17, RZ, 0x8, R17 ;  /* 0x00000008ff117819 */ /* 0x000fe20000011411 */
[----:B------:R0:W-:Y:S01]  /*20bf0*/  @P5 STG.E.U8 desc[UR26][R6.64], R63 ;  /* 0x0000003f06005986 */ /* 0x0001e2000c10111a */
[----:B------:R-:W-:-:S02]  /*20c00*/  LEA.HI.X.SX32 R5, R16, R2, 0x1, P4 ;  /* 0x0000000210057211 */ /* 0x000fc400020f0eff */
[----:B------:R-:W-:Y:S01]  /*20c10*/  SHF.R.S32.HI R19, RZ, 0x8, R19 ;  /* 0x00000008ff137819 */ /* 0x000fe20000011413 */
[----:B------:R0:W-:Y:S04]  /*20c20*/  @P6 STG.E.U8 desc[UR26][R8.64], R3 ;  /* 0x0000000308006986 */ /* 0x0001e8000c10111a */
[----:B------:R0:W-:Y:S04]  /*20c30*/  @P1 STG.E.U8 desc[UR26][R10.64], R65 ;  /* 0x000000410a001986 */ /* 0x0001e8000c10111a */
[----:B------:R0:W-:Y:S04]  /*20c40*/  @P3 STG.E.U8 desc[UR26][R12.64], R17 ;  /* 0x000000110c003986 */ /* 0x0001e8000c10111a */
[----:B------:R0:W-:Y:S04]  /*20c50*/  @P2 STG.E.U8 desc[UR26][R4.64], R67 ;  /* 0x0000004304002986 */ /* 0x0001e8000c10111a */
[----:B------:R0:W-:Y:S01]  /*20c60*/  @P0 STG.E.U8 desc[UR26][R14.64], R19 ;  /* 0x000000130e000986 */ /* 0x0001e2000c10111a */
[----:B------:R-:W-:Y:S06]  /*20c70*/  BAR.SYNC.DEFER_BLOCKING 0x0 ;  /* 0x0000000000007b1d */ /* 0x000fec0000010000 */
[----:B------:R-:W-:Y:S05]  /*20c80*/  BRA.U UP0, `(.L_x_13) ;  /* 0x0000000100a07547 */ /* 0x000fea000b800000 */
[----:B------:R-:W1:Y:S01]  /*20c90*/  S2UR UR5, SR_CgaCtaId ;  /* 0x00000000000579c3 */ /* 0x000e620000008800 */
[----:B------:R-:W-:Y:S01]  /*20ca0*/  NOP ;  /* 0x0000000000007918 */ /* 0x000fe20000000000 */
[----:B------:R-:W-:Y:S01]  /*20cb0*/  UMOV UR4, 0x50 ;  /* 0x0000005000047882 */ /* 0x000fe20000000000 */
[----:B------:R-:W-:Y:S02]  /*20cc0*/  IMAD.U32 R0, RZ, RZ, UR12 ;  /* 0x0000000cff007e24 */ /* 0x000fe4000f8e00ff */
[----:B0-----:R-:W-:Y:S02]  /*20cd0*/  IMAD.MOV.U32 R3, RZ, RZ, 0xff ;  /* 0x000000ffff037424 */ /* 0x001fe400078e00ff */
[----:B------:R-:W-:Y:S01]  /*20ce0*/  IMAD.MOV.U32 R7, RZ, RZ, 0x1 ;  /* 0x00000001ff077424 */ /* 0x000fe200078e00ff */
[----:B------:R-:W-:-:S04]  /*20cf0*/  LOP3.LUT R0, R0, 0xffff, RZ, 0xc0, !PT ;  /* 0x0000ffff00007812 */ /* 0x000fc800078ec0ff */
[----:B------:R-:W-:-:S05]  /*20d00*/  SHF.R.U32.HI R0, RZ, 0x5, R0 ;  /* 0x00000005ff007819 */ /* 0x000fca0000011600 */
[----:B------:R-:W-:Y:S01]  /*20d10*/  VIADD R2, R0, 0x10 ;  /* 0x0000001000027836 */ /* 0x000fe20000000000 */
[----:B------:R-:W-:Y:S01]  /*20d20*/  SHF.L.U32 R0, R3, R0, RZ ;  /* 0x0000000003007219 */ /* 0x000fe200000006ff */
[----:B-1----:R-:W-:-:S03]  /*20d30*/  ULEA UR6, UR5, UR4, 0x18 ;  /* 0x0000000405067291 */ /* 0x002fc6000f8ec0ff */
[----:B------:R-:W-:-:S04]  /*20d40*/  SHF.L.U32 R3, R7, R2, RZ ;  /* 0x0000000207037219 */ /* 0x000fc800000006ff */
[----:B------:R-:W-:Y:S02]  /*20d50*/  LOP3.LUT R0, R3, R0, RZ, 0xfc, !PT ;  /* 0x0000000003007212 */ /* 0x000fe400078efcff */
[----:B------:R-:W0:Y:S02]  /*20d60*/  LDS R5, [UR6] ;  /* 0x00000006ff057984 */ /* 0x000e240008000800 */
[C---:B------:R-:W-:Y:S02]  /*20d70*/  LOP3.LUT R2, R0.reuse, 0xffff, RZ, 0xc0, !PT ;  /* 0x0000ffff00027812 */ /* 0x040fe400078ec0ff */
[----:B0-----:R-:W-:-:S04]  /*20d80*/  LOP3.LUT R3, R0, 0xffff, R5, 0x80, !PT ;  /* 0x0000ffff00037812 */ /* 0x001fc800078e8005 */
[----:B------:R-:W-:-:S13]  /*20d90*/  ISETP.NE.AND P0, PT, R3, R2, PT ;  /* 0x000000020300720c */ /* 0x000fda0003f05270 */
[----:B------:R-:W-:Y:S05]  /*20da0*/  @P0 BRA `(.L_x_14) ;  /* 0x0000000000500947 */ /* 0x000fea0003800000 */
[----:B------:R-:W-:Y:S02]  /*20db0*/  SHF.R.U32.HI R5, RZ, 0x10, R5 ;  /* 0x00000010ff057819 */ /* 0x000fe40000011605 */
[----:B------:R-:W-:-:S04]  /*20dc0*/  SHF.R.U32.HI R2, RZ, 0x10, R0 ;  /* 0x00000010ff027819 */ /* 0x000fc80000011600 */
[----:B------:R-:W-:-:S04]  /*20dd0*/  LOP3.LUT R5, R5, R2, RZ, 0xc0, !PT ;  /* 0x0000000205057212 */ /* 0x000fc800078ec0ff */
[----:B------:R-:W-:-:S13]  /*20de0*/  ISETP.NE.AND P0, PT, R5, R2, PT ;  /* 0x000000020500720c */ /* 0x000fda0003f05270 */
[----:B------:R-:W-:Y:S05]  /*20df0*/  @P0 BRA `(.L_x_15) ;  /* 0x0000000000300947 */ /* 0x000fea0003800000 */
[----:B------:R-:W-:Y:S01]  /*20e00*/  R2UR UR4, R0 ;  /* 0x00000000000472ca */ /* 0x000fe200000e0000 */
[----:B------:R-:W-:Y:S01]  /*20e10*/  VOTEU.ANY UR5, UPT, PT ;  /* 0x0000000000057886 */ /* 0x000fe200038e0100 */
[----:B------:R-:W0:Y:S01]  /*20e20*/  S2R R0, SR_LANEID ;  /* 0x0000000000007919 */ /* 0x000e220000000000 */
[----:B------:R-:W-:-:S10]  /*20e30*/  UFLO.U32 UR5, UR5 ;  /* 0x00000005000572bd */ /* 0x000fd400080e0000 */
[----:B------:R-:W-:-:S06]  /*20e40*/  ULOP3.LUT UR4, URZ, UR4, URZ, 0x33, !UPT ;  /* 0x00000004ff047292 */ /* 0x000fcc000f8e33ff */
[----:B------:R-:W-:-:S04]  /*20e50*/  IMAD.U32 R2, RZ, RZ, UR4 ;  /* 0x00000004ff027e24 */ /* 0x000fc8000f8e00ff */
[----:B------:R-:W1:Y:S02]  /*20e60*/  REDUX UR7, R2 ;  /* 0x00000000020773c4 */ /* 0x000e640000000000 */
[----:B------:R2:W-:Y:S01]  /*20e70*/  UTCATOMSWS.AND URZ, UR4 ;  /* 0x0000000400ff79e3 */ /* 0x0005e20008000000 */
[----:B0-----:R-:W-:Y:S01]  /*20e80*/  ISETP.EQ.U32.AND P0, PT, R0, UR5, PT ;  /* 0x0000000500007c0c */ /* 0x001fe2000bf02070 */
[----:B-1----:R-:W-:-:S12]  /*20e90*/  IMAD.U32 R0, RZ, RZ, UR7 ;  /* 0x00000007ff007e24 */ /* 0x002fd8000f8e00ff */
[----:B------:R2:W-:Y:S01]  /*20ea0*/  @P0 ATOMS.AND RZ, [UR6], R0 ;  /* 0x00000000ffff098c */ /* 0x0005e2000a800006 */
[----:B------:R-:W-:Y:S05]  /*20eb0*/  BRA `(.L_x_13) ;  /* 0x0000000000147947 */ /* 0x000fea0003800000 */
.L_x_15:
[----:B------:R-:W-:-:S07]  /*20ec0*/  MOV R2, 0x20ee0 ;  /* 0x00020ee000027802 */ /* 0x000fce0000000f00 */
[----:B------:R-:W-:Y:S05]  /*20ed0*/  CALL.REL.NOINC `($__internal_0_$__cuda_sm10x_tcgen05_guardrail_trap_col_being_dealloced_not_returned_by_alloc) ;  /* 0x00000000002c7944 */ /* 0x000fea0003c00000 */
[----:B------:R-:W-:Y:S05]  /*20ee0*/  BRA `(.L_x_13) ;  /* 0x0000000000087947 */ /* 0x000fea0003800000 */
.L_x_14:
[----:B------:R-:W-:-:S07]  /*20ef0*/  MOV R2, 0x20f10 ;  /* 0x00020f1000027802 */ /* 0x000fce0000000f00 */
[----:B------:R-:W-:Y:S05]  /*20f00*/  CALL.REL.NOINC `($__internal_2_$__cuda_sm10x_tcgen05_guardrail_trap_unallocated_columns_being_dealloced) ;  /* 0x0000000000387944 */ /* 0x000fea0003c00000 */
.L_x_13:
[----:B------:R-:W-:Y:S01]  /*20f10*/  NOP ;  /* 0x0000000000007918 */ /* 0x000fe20000000000 */
[----:B--2---:R-:W-:Y:S05]  /*20f20*/  EXIT ;  /* 0x000000000000794d */ /* 0x004fea0003800000 */
.L_x_8:
[----:B------:R-:W2:Y:S02]  /*20f30*/  SYNCS.PHASECHK.TRANS64.TRYWAIT P6, [UR10], R84 ;  /* 0x00000054ff0075a7 */ /* 0x000ea400080c110a */
[----:B--2---:R-:W-:Y:S05]  /*20f40*/  @!P6 BRA `(.L_x_8) ;  /* 0xfffffffc00f8e947 */ /* 0x004fea000383ffff */
[----:B------:R-:W-:Y:S05]  /*20f50*/  BRA `(.L_x_16) ;  /* 0xfffffeec00b87947 */ /* 0x000fea000383ffff */
.L_x_12:
[----:B------:R-:W1:Y:S02]  /*20f60*/  SYNCS.PHASECHK.TRANS64.TRYWAIT P4, [UR10], R10 ;  /* 0x0000000aff0075a7 */ /* 0x000e64000808110a */
[----:B-1----:R-:W-:Y:S05]  /*20f70*/  @!P4 BRA `(.L_x_12) ;  /* 0xfffffffc00f8c947 */ /* 0x002fea000383ffff */
[----:B------:R-:W-:Y:S05]  /*20f80*/  BRA `(.L_x_11) ;  /* 0xffffff6800c47947 */ /* 0x000fea000383ffff */
        .weak           $__internal_0_$__cuda_sm10x_tcgen05_guardrail_trap_col_being_dealloced_not_returned_by_alloc
        .type           $__internal_0_$__cuda_sm10x_tcgen05_guardrail_trap_col_being_dealloced_not_returned_by_alloc,@function
        .size           $__internal_0_$__cuda_sm10x_tcgen05_guardrail_trap_col_being_dealloced_not_returned_by_alloc,($__internal_1_$__cuda_sm10x_tcgen05_guardrail_trap_phase_invalid_during_alloc - $__internal_0_$__cuda_sm10x_tcgen05_guardrail_trap_col_being_dealloced_not_returned_by_alloc)
$__internal_0_$__cuda_sm10x_tcgen05_guardrail_trap_col_being_dealloced_not_returned_by_alloc:
[----:B------:R-:W-:Y:S05]  /*20f90*/  BPT.TRAP 0x1 ;  /* 0x000000040000795c */ /* 0x000fea0000300000 */
[----:B------:R-:W-:-:S04]  /*20fa0*/  IMAD.MOV.U32 R3, RZ, RZ, 0x0 ;  /* 0x00000000ff037424 */ /* 0x000fc800078e00ff */
[----:B------:R-:W-:Y:S05]  /*20fb0*/  RET.REL.NODEC R2 `(matmul_kernel) ;  /* 0xfffffdf002107950 */ /* 0x000fea0003c3ffff */
        .weak           $__internal_1_$__cuda_sm10x_tcgen05_guardrail_trap_phase_invalid_during_alloc
        .type           $__internal_1_$__cuda_sm10x_tcgen05_guardrail_trap_phase_invalid_during_alloc,@function
        .size           $__internal_1_$__cuda_sm10x_tcgen05_guardrail_trap_phase_invalid_during_alloc,($__internal_2_$__cuda_sm10x_tcgen05_guardrail_trap_unallocated_columns_being_dealloced - $__internal_1_$__cuda_sm10x_tcgen05_guardrail_trap_phase_invalid_during_alloc)
$__internal_1_$__cuda_sm10x_tcgen05_guardrail_trap_phase_invalid_during_alloc:
[----:B------:R-:W-:Y:S05]  /*20fc0*/  BPT.TRAP 0x1 ;  /* 0x000000040000795c */ /* 0x000fea0000300000 */
[----:B------:R-:W-:-:S04]  /*20fd0*/  IMAD.MOV.U32 R3, RZ, RZ, 0x0 ;  /* 0x00000000ff037424 */ /* 0x000fc800078e00ff */
[----:B------:R-:W-:Y:S05]  /*20fe0*/  RET.REL.NODEC R2 `(matmul_kernel) ;  /* 0xfffffdf002047950 */ /* 0x000fea0003c3ffff */
        .weak           $__internal_2_$__cuda_sm10x_tcgen05_guardrail_trap_unallocated_columns_being_dealloced
        .type           $__internal_2_$__cuda_sm10x_tcgen05_guardrail_trap_unallocated_columns_being_dealloced,@function
        .size           $__internal_2_$__cuda_sm10x_tcgen05_guardrail_trap_unallocated_columns_being_dealloced,(.L_x_20 - $__internal_2_$__cuda_sm10x_tcgen05_guardrail_trap_unallocated_columns_being_dealloced)
$__internal_2_$__cuda_sm10x_tcgen05_guardrail_trap_unallocated_columns_being_dealloced:
[----:B------:R-:W-:Y:S05]  /*20ff0*/  BPT.TRAP 0x1 ;  /* 0x000000040000795c */ /* 0x000fea0000300000 */
[----:B------:R-:W-:-:S04]  /*21000*/  IMAD.MOV.U32 R3, RZ, RZ, 0x0 ;  /* 0x00000000ff037424 */ /* 0x000fc800078e00ff */
[----:B------:R-:W-:Y:S05]  /*21010*/  RET.REL.NODEC R2 `(matmul_kernel) ;  /* 0xfffffdec02f87950 */ /* 0x000fea0003c3ffff */
.L_x_17:
[----:B------:R-:W-:-:S00]  /*21020*/  BRA `(.L_x_17) ;  /* 0xfffffffc00fc7947 */ /* 0x000fc0000383ffff */
[----:B------:R-:W-:-:S00]  /*21030*/  NOP ;  /* 0x0000000000007918 */ /* 0x000fc00000000000 */
        /* <DEDUP_REMOVED lines=12> */
.L_x_20:


//--------------------- .nv.shared.matmul_kernel  --------------------------
	.section	.nv.shared.matmul_kernel,"aw",@nobits
	.sectionflags	@""
	.align	16
	.zero		1024


//--------------------- .nv.shared.reserved.0     --------------------------
	.section	.nv.shared.reserved.0,"aw",@nobits
	.align	8
	.weak		__nv_reservedSMEM_offset_0_alias
	.size		__nv_reservedSMEM_offset_0_alias, 0, 64
	.other		__nv_reservedSMEM_offset_0_alias,@"STO_CUDA_RESERVED_SHARED STV_DEFAULT"
__nv_reservedSMEM_offset_0_alias:
	.zero		0
.nv.shared.reserved.0:
	.zero		64
	.weak		__nv_reservedSMEM_allocation_phase
	.type		__nv_reservedSMEM_allocation_phase,@object
	.size		__nv_reservedSMEM_allocation_phase,(.L_0 - __nv_reservedSMEM_allocation_phase)
__nv_reservedSMEM_allocation_phase:
	.zero		1
.L_0:
	.zero		7
	.weak		__nv_reservedSMEM_devtool_atexit_pc
	.type		__nv_reservedSMEM_devtool_atexit_pc,@object
	.size		__nv_reservedSMEM_devtool_atexit_pc,(__nv_reservedSMEM_allocation_mask - __nv_reservedSMEM_devtool_atexit_pc)
__nv_reservedSMEM_devtool_atexit_pc:
	.zero		8
	.weak		__nv_reservedSMEM_allocation_mask
	.type		__nv_reservedSMEM_allocation_mask,@object
	.size		__nv_reservedSMEM_allocation_mask,(.L_2 - __nv_reservedSMEM_allocation_mask)
__nv_reservedSMEM_allocation_mask:
	.zero		4
.L_2:


//--------------------- .nv.constant0.matmul_kernel --------------------------
	.section	.nv.constant0.matmul_kernel,"a",@progbits
	.sectionflags	@""
	.align	4
.nv.constant0.matmul_kernel:
	.zero		976


//--------------------- SYMBOLS --------------------------

	.type		.nv.reservedSmem.offset0,@object
	.size		.nv.reservedSmem.offset0,0x4
	.type		.nv.reservedSmem.cap,@object
	.size		.nv.reservedSmem.cap,0x4
